//
// Generated by NVIDIA NVVM Compiler
//
// Compiler Build ID: CL-36424714
// Cuda compilation tools, release 13.0, V13.0.88
// Based on NVVM 20.0.0
//

.version 9.0
.target sm_100
.address_size 64

	// .globl	_Z18compute_predicatesPKjiiPiS1_
// _ZZN3cub18CUB_300001_SM_10006detail4scan16DeviceScanKernelINS2_10policy_hubIiiijN4cuda3std3__44plusIvEEE10Policy1000EN6thrust24THRUST_300001_SM_1000_NS6detail15normal_iteratorINSD_10device_ptrIiEEEESI_NS0_13ScanTileStateIiLb1EEES9_NS0_8NullTypeEjiLb0ESL_EEvT0_T1_T2_iT3_T4_T5_E12temp_storage has been demoted
// _ZZN3cub18CUB_300001_SM_10006detail4scan16DeviceScanKernelINS2_10policy_hubIiiimN4cuda3std3__44plusIvEEE10Policy1000EN6thrust24THRUST_300001_SM_1000_NS6detail15normal_iteratorINSD_10device_ptrIiEEEESI_NS0_13ScanTileStateIiLb1EEES9_NS0_8NullTypeEmiLb0ESL_EEvT0_T1_T2_iT3_T4_T5_E12temp_storage has been demoted
// _ZZN3cub18CUB_300001_SM_10006detail6reduce28DeviceReduceSingleTileKernelINS2_10policy_hubIN4cuda3std3__45tupleIJblEEEjN6thrust24THRUST_300001_SM_1000_NS8cuda_cub9__find_if7functorIS9_EEE10Policy1000ENSB_12zip_iteratorINS8_IJNSD_26transform_input_iterator_tIbNSI_INS8_IJNSB_6detail15normal_iteratorINSB_10device_ptrIKjEEEESP_EEEEENSK_22tuple_binary_predicateINS7_4lessIjEEEEEENSB_17counting_iteratorIlNSB_11use_defaultESY_SY_EEEEEEEPS9_jSF_S9_S9_NS7_10__identityEEEvT0_T1_T2_T3_T4_T6_E12temp_storage has been demoted
// _ZZN3cub18CUB_300001_SM_10006detail6reduce18DeviceReduceKernelINS2_10policy_hubIN4cuda3std3__45tupleIJblEEEjN6thrust24THRUST_300001_SM_1000_NS8cuda_cub9__find_if7functorIS9_EEE10Policy1000ENSB_12zip_iteratorINS8_IJNSD_26transform_input_iterator_tIbNSI_INS8_IJNSB_6detail15normal_iteratorINSB_10device_ptrIKjEEEESP_EEEEENSK_22tuple_binary_predicateINS7_4lessIjEEEEEENSB_17counting_iteratorIlNSB_11use_defaultESY_SY_EEEEEEEjSF_S9_NS7_10__identityEEEvT0_PT3_T1_NS0_13GridEvenShareIS16_EET2_T4_E12temp_storage has been demoted
// _ZZN3cub18CUB_300001_SM_10006detail6reduce28DeviceReduceSingleTileKernelINS2_10policy_hubIN4cuda3std3__45tupleIJblEEEjN6thrust24THRUST_300001_SM_1000_NS8cuda_cub9__find_if7functorIS9_EEE10Policy1000EPS9_SI_iSF_S9_S9_NS7_10__identityEEEvT0_T1_T2_T3_T4_T6_E12temp_storage has been demoted
// _ZZN3cub18CUB_300001_SM_10006detail6reduce28DeviceReduceSingleTileKernelINS2_10policy_hubIN4cuda3std3__45tupleIJblEEEyN6thrust24THRUST_300001_SM_1000_NS8cuda_cub9__find_if7functorIS9_EEE10Policy1000ENSB_12zip_iteratorINS8_IJNSD_26transform_input_iterator_tIbNSI_INS8_IJNSB_6detail15normal_iteratorINSB_10device_ptrIKjEEEESP_EEEEENSK_22tuple_binary_predicateINS7_4lessIjEEEEEENSB_17counting_iteratorIlNSB_11use_defaultESY_SY_EEEEEEEPS9_ySF_S9_S9_NS7_10__identityEEEvT0_T1_T2_T3_T4_T6_E12temp_storage has been demoted
// _ZZN3cub18CUB_300001_SM_10006detail6reduce18DeviceReduceKernelINS2_10policy_hubIN4cuda3std3__45tupleIJblEEEyN6thrust24THRUST_300001_SM_1000_NS8cuda_cub9__find_if7functorIS9_EEE10Policy1000ENSB_12zip_iteratorINS8_IJNSD_26transform_input_iterator_tIbNSI_INS8_IJNSB_6detail15normal_iteratorINSB_10device_ptrIKjEEEESP_EEEEENSK_22tuple_binary_predicateINS7_4lessIjEEEEEENSB_17counting_iteratorIlNSB_11use_defaultESY_SY_EEEEEEEySF_S9_NS7_10__identityEEEvT0_PT3_T1_NS0_13GridEvenShareIS16_EET2_T4_E12temp_storage has been demoted
// _ZZN3cub18CUB_300001_SM_10006detail6reduce28DeviceReduceSingleTileKernelINS2_10policy_hubIN4cuda3std3__45tupleIJblEEEyN6thrust24THRUST_300001_SM_1000_NS8cuda_cub9__find_if7functorIS9_EEE10Policy1000EPS9_SI_iSF_S9_S9_NS7_10__identityEEEvT0_T1_T2_T3_T4_T6_E12temp_storage has been demoted
// _ZZN3cub18CUB_300001_SM_10006detail10radix_sort31DeviceRadixSortSingleTileKernelINS1_5radix10policy_hubIjNS0_8NullTypeEyE10Policy1000ELNS0_9SortOrderE0EjS6_yNS1_21identity_decomposer_tEEEvPKT1_PSB_PKT2_PSF_T3_iiT4_E12temp_storage has been demoted
// _ZZN3cub18CUB_300001_SM_10006detail10radix_sort30DeviceRadixSortHistogramKernelINS1_5radix10policy_hubIjNS0_8NullTypeEyE10Policy1000ELNS0_9SortOrderE0EjyNS1_21identity_decomposer_tEEEvPT2_PKT1_SB_iiT3_E12temp_storage has been demoted
// _ZZN3cub18CUB_300001_SM_10006detail10radix_sort33DeviceRadixSortExclusiveSumKernelINS1_5radix10policy_hubIjNS0_8NullTypeEyE10Policy1000EyEEvPT0_E12temp_storage has been demoted
// _ZZN3cub18CUB_300001_SM_10006detail10radix_sort29DeviceRadixSortOnesweepKernelINS1_5radix10policy_hubIjNS0_8NullTypeEyE10Policy1000ELNS0_9SortOrderE0EjS6_yiiNS1_21identity_decomposer_tEEEvPT5_SC_PT3_PKSD_PT1_PKSH_PT2_PKSL_T4_iiT6_E1s has been demoted
.global .align 1 .b8 _ZN34_INTERNAL_66259067_4_k_cu_e5e267bd4cuda3std3__45__cpo5beginE[1];
.global .align 1 .b8 _ZN34_INTERNAL_66259067_4_k_cu_e5e267bd4cuda3std3__45__cpo3endE[1];
.global .align 1 .b8 _ZN34_INTERNAL_66259067_4_k_cu_e5e267bd4cuda3std3__45__cpo6cbeginE[1];
.global .align 1 .b8 _ZN34_INTERNAL_66259067_4_k_cu_e5e267bd4cuda3std3__45__cpo4cendE[1];
.global .align 1 .b8 _ZN34_INTERNAL_66259067_4_k_cu_e5e267bd4cuda3std3__45__cpo6rbeginE[1];
.global .align 1 .b8 _ZN34_INTERNAL_66259067_4_k_cu_e5e267bd4cuda3std3__45__cpo4rendE[1];
.global .align 1 .b8 _ZN34_INTERNAL_66259067_4_k_cu_e5e267bd4cuda3std3__45__cpo7crbeginE[1];
.global .align 1 .b8 _ZN34_INTERNAL_66259067_4_k_cu_e5e267bd4cuda3std3__45__cpo5crendE[1];
.global .align 1 .b8 _ZN34_INTERNAL_66259067_4_k_cu_e5e267bd4cuda3std3__436_GLOBAL__N__66259067_4_k_cu_e5e267bd6ignoreE[1];
.global .align 1 .b8 _ZN34_INTERNAL_66259067_4_k_cu_e5e267bd4cuda3std3__419piecewise_constructE[1];
.global .align 1 .b8 _ZN34_INTERNAL_66259067_4_k_cu_e5e267bd4cuda3std3__48in_placeE[1];
.global .align 1 .b8 _ZN34_INTERNAL_66259067_4_k_cu_e5e267bd4cuda3std3__420unreachable_sentinelE[1];
.global .align 1 .b8 _ZN34_INTERNAL_66259067_4_k_cu_e5e267bd4cuda3std3__47nulloptE[1];
.global .align 1 .b8 _ZN34_INTERNAL_66259067_4_k_cu_e5e267bd4cuda3std3__48unexpectE[1];
.global .align 1 .b8 _ZN34_INTERNAL_66259067_4_k_cu_e5e267bd4cuda3std6ranges3__45__cpo4swapE[1];
.global .align 1 .b8 _ZN34_INTERNAL_66259067_4_k_cu_e5e267bd4cuda3std6ranges3__45__cpo9iter_moveE[1];
.global .align 1 .b8 _ZN34_INTERNAL_66259067_4_k_cu_e5e267bd4cuda3std6ranges3__45__cpo5beginE[1];
.global .align 1 .b8 _ZN34_INTERNAL_66259067_4_k_cu_e5e267bd4cuda3std6ranges3__45__cpo3endE[1];
.global .align 1 .b8 _ZN34_INTERNAL_66259067_4_k_cu_e5e267bd4cuda3std6ranges3__45__cpo6cbeginE[1];
.global .align 1 .b8 _ZN34_INTERNAL_66259067_4_k_cu_e5e267bd4cuda3std6ranges3__45__cpo4cendE[1];
.global .align 1 .b8 _ZN34_INTERNAL_66259067_4_k_cu_e5e267bd4cuda3std6ranges3__45__cpo7advanceE[1];
.global .align 1 .b8 _ZN34_INTERNAL_66259067_4_k_cu_e5e267bd4cuda3std6ranges3__45__cpo9iter_swapE[1];
.global .align 1 .b8 _ZN34_INTERNAL_66259067_4_k_cu_e5e267bd4cuda3std6ranges3__45__cpo4nextE[1];
.global .align 1 .b8 _ZN34_INTERNAL_66259067_4_k_cu_e5e267bd4cuda3std6ranges3__45__cpo4prevE[1];
.global .align 1 .b8 _ZN34_INTERNAL_66259067_4_k_cu_e5e267bd4cuda3std6ranges3__45__cpo4dataE[1];
.global .align 1 .b8 _ZN34_INTERNAL_66259067_4_k_cu_e5e267bd4cuda3std6ranges3__45__cpo5cdataE[1];
.global .align 1 .b8 _ZN34_INTERNAL_66259067_4_k_cu_e5e267bd4cuda3std6ranges3__45__cpo4sizeE[1];
.global .align 1 .b8 _ZN34_INTERNAL_66259067_4_k_cu_e5e267bd4cuda3std6ranges3__45__cpo5ssizeE[1];
.global .align 1 .b8 _ZN34_INTERNAL_66259067_4_k_cu_e5e267bd4cuda3std6ranges3__45__cpo8distanceE[1];
.global .align 1 .b8 _ZN34_INTERNAL_66259067_4_k_cu_e5e267bd6thrust24THRUST_300001_SM_1000_NS8cuda_cub3parE[1];
.global .align 1 .b8 _ZN34_INTERNAL_66259067_4_k_cu_e5e267bd6thrust24THRUST_300001_SM_1000_NS8cuda_cub10par_nosyncE[1];
.global .align 1 .b8 _ZN34_INTERNAL_66259067_4_k_cu_e5e267bd6thrust24THRUST_300001_SM_1000_NS6system6detail10sequential3seqE[1];
.global .align 1 .b8 _ZN34_INTERNAL_66259067_4_k_cu_e5e267bd6thrust24THRUST_300001_SM_1000_NS6system3cpp3parE[1];
.global .align 1 .b8 _ZN34_INTERNAL_66259067_4_k_cu_e5e267bd6thrust24THRUST_300001_SM_1000_NS12placeholders2_1E[1];
.global .align 1 .b8 _ZN34_INTERNAL_66259067_4_k_cu_e5e267bd6thrust24THRUST_300001_SM_1000_NS12placeholders2_2E[1];
.global .align 1 .b8 _ZN34_INTERNAL_66259067_4_k_cu_e5e267bd6thrust24THRUST_300001_SM_1000_NS12placeholders2_3E[1];
.global .align 1 .b8 _ZN34_INTERNAL_66259067_4_k_cu_e5e267bd6thrust24THRUST_300001_SM_1000_NS12placeholders2_4E[1];
.global .align 1 .b8 _ZN34_INTERNAL_66259067_4_k_cu_e5e267bd6thrust24THRUST_300001_SM_1000_NS12placeholders2_5E[1];
.global .align 1 .b8 _ZN34_INTERNAL_66259067_4_k_cu_e5e267bd6thrust24THRUST_300001_SM_1000_NS12placeholders2_6E[1];
.global .align 1 .b8 _ZN34_INTERNAL_66259067_4_k_cu_e5e267bd6thrust24THRUST_300001_SM_1000_NS12placeholders2_7E[1];
.global .align 1 .b8 _ZN34_INTERNAL_66259067_4_k_cu_e5e267bd6thrust24THRUST_300001_SM_1000_NS12placeholders2_8E[1];
.global .align 1 .b8 _ZN34_INTERNAL_66259067_4_k_cu_e5e267bd6thrust24THRUST_300001_SM_1000_NS12placeholders2_9E[1];
.global .align 1 .b8 _ZN34_INTERNAL_66259067_4_k_cu_e5e267bd6thrust24THRUST_300001_SM_1000_NS12placeholders3_10E[1];
.global .align 1 .b8 _ZN34_INTERNAL_66259067_4_k_cu_e5e267bd6thrust24THRUST_300001_SM_1000_NS3seqE[1];
.global .align 1 .b8 _ZN34_INTERNAL_66259067_4_k_cu_e5e267bd6thrust24THRUST_300001_SM_1000_NS6deviceE[1];

.visible .entry _Z18compute_predicatesPKjiiPiS1_(
	.param .u64 .ptr .align 1 _Z18compute_predicatesPKjiiPiS1__param_0,
	.param .u32 _Z18compute_predicatesPKjiiPiS1__param_1,
	.param .u32 _Z18compute_predicatesPKjiiPiS1__param_2,
	.param .u64 .ptr .align 1 _Z18compute_predicatesPKjiiPiS1__param_3,
	.param .u64 .ptr .align 1 _Z18compute_predicatesPKjiiPiS1__param_4
)
{
	.reg .pred 	%p<2>;
	.reg .b32 	%r<11>;
	.reg .b64 	%rd<11>;

	ld.param.u64 	%rd1, [_Z18compute_predicatesPKjiiPiS1__param_0];
	ld.param.u32 	%r3, [_Z18compute_predicatesPKjiiPiS1__param_1];
	ld.param.u32 	%r2, [_Z18compute_predicatesPKjiiPiS1__param_2];
	ld.param.u64 	%rd2, [_Z18compute_predicatesPKjiiPiS1__param_3];
	ld.param.u64 	%rd3, [_Z18compute_predicatesPKjiiPiS1__param_4];
	mov.u32 	%r4, %ctaid.x;
	mov.u32 	%r5, %ntid.x;
	mov.u32 	%r6, %tid.x;
	mad.lo.s32 	%r1, %r4, %r5, %r6;
	setp.ge.s32 	%p1, %r1, %r3;
	@%p1 bra 	$L__BB0_2;
	cvta.to.global.u64 	%rd4, %rd1;
	cvta.to.global.u64 	%rd5, %rd2;
	cvta.to.global.u64 	%rd6, %rd3;
	mul.wide.s32 	%rd7, %r1, 4;
	add.s64 	%rd8, %rd4, %rd7;
	ld.global.u32 	%r7, [%rd8];
	shr.u32 	%r8, %r7, %r2;
	and.b32  	%r9, %r8, 1;
	add.s64 	%rd9, %rd5, %rd7;
	st.global.u32 	[%rd9], %r9;
	xor.b32  	%r10, %r9, 1;
	add.s64 	%rd10, %rd6, %rd7;
	st.global.u32 	[%rd10], %r10;
$L__BB0_2:
	ret;

}
	// .globl	_Z7scatterPKjPjiiPKiS3_i
.visible .entry _Z7scatterPKjPjiiPKiS3_i(
	.param .u64 .ptr .align 1 _Z7scatterPKjPjiiPKiS3_i_param_0,
	.param .u64 .ptr .align 1 _Z7scatterPKjPjiiPKiS3_i_param_1,
	.param .u32 _Z7scatterPKjPjiiPKiS3_i_param_2,
	.param .u32 _Z7scatterPKjPjiiPKiS3_i_param_3,
	.param .u64 .ptr .align 1 _Z7scatterPKjPjiiPKiS3_i_param_4,
	.param .u64 .ptr .align 1 _Z7scatterPKjPjiiPKiS3_i_param_5,
	.param .u32 _Z7scatterPKjPjiiPKiS3_i_param_6
)
{
	.reg .pred 	%p<3>;
	.reg .b32 	%r<16>;
	.reg .b64 	%rd<18>;

	ld.param.u64 	%rd2, [_Z7scatterPKjPjiiPKiS3_i_param_0];
	ld.param.u64 	%rd3, [_Z7scatterPKjPjiiPKiS3_i_param_1];
	ld.param.u32 	%r7, [_Z7scatterPKjPjiiPKiS3_i_param_2];
	ld.param.u64 	%rd4, [_Z7scatterPKjPjiiPKiS3_i_param_4];
	ld.param.u64 	%rd5, [_Z7scatterPKjPjiiPKiS3_i_param_5];
	ld.param.u32 	%r6, [_Z7scatterPKjPjiiPKiS3_i_param_6];
	cvta.to.global.u64 	%rd1, %rd5;
	mov.u32 	%r8, %ctaid.x;
	mov.u32 	%r9, %ntid.x;
	mov.u32 	%r10, %tid.x;
	mad.lo.s32 	%r1, %r8, %r9, %r10;
	setp.ge.s32 	%p1, %r1, %r7;
	@%p1 bra 	$L__BB1_5;
	cvta.to.global.u64 	%rd6, %rd2;
	cvta.to.global.u64 	%rd7, %rd4;
	mul.wide.s32 	%rd8, %r1, 4;
	add.s64 	%rd9, %rd6, %rd8;
	ld.global.u32 	%r2, [%rd9];
	add.s64 	%rd10, %rd7, %rd8;
	ld.global.u32 	%r11, [%rd10];
	setp.ne.s32 	%p2, %r11, 0;
	@%p2 bra 	$L__BB1_3;
	add.s64 	%rd14, %rd1, %rd8;
	ld.global.u32 	%r14, [%rd14];
	add.s32 	%r15, %r14, -1;
	bra.uni 	$L__BB1_4;
$L__BB1_3:
	add.s64 	%rd12, %rd1, %rd8;
	ld.global.u32 	%r12, [%rd12];
	add.s32 	%r13, %r6, %r1;
	sub.s32 	%r15, %r13, %r12;
$L__BB1_4:
	cvta.to.global.u64 	%rd15, %rd3;
	mul.wide.s32 	%rd16, %r15, 4;
	add.s64 	%rd17, %rd15, %rd16;
	st.global.u32 	[%rd17], %r2;
$L__BB1_5:
	ret;

}
	// .globl	_ZN3cub18CUB_300001_SM_10006detail11EmptyKernelIvEEvv
.visible .entry _ZN3cub18CUB_300001_SM_10006detail11EmptyKernelIvEEvv()
{


	ret;

}
	// .globl	_ZN3cub18CUB_300001_SM_10006detail8for_each13static_kernelINS2_12policy_hub_t12policy_500_tEmN6thrust24THRUST_300001_SM_1000_NS8cuda_cub20__uninitialized_fill7functorINS7_10device_ptrIjEEjEEEEvT0_T1_
.visible .entry _ZN3cub18CUB_300001_SM_10006detail8for_each13static_kernelINS2_12policy_hub_t12policy_500_tEmN6thrust24THRUST_300001_SM_1000_NS8cuda_cub20__uninitialized_fill7functorINS7_10device_ptrIjEEjEEEEvT0_T1_(
	.param .u64 _ZN3cub18CUB_300001_SM_10006detail8for_each13static_kernelINS2_12policy_hub_t12policy_500_tEmN6thrust24THRUST_300001_SM_1000_NS8cuda_cub20__uninitialized_fill7functorINS7_10device_ptrIjEEjEEEEvT0_T1__param_0,
	.param .align 8 .b8 _ZN3cub18CUB_300001_SM_10006detail8for_each13static_kernelINS2_12policy_hub_t12policy_500_tEmN6thrust24THRUST_300001_SM_1000_NS8cuda_cub20__uninitialized_fill7functorINS7_10device_ptrIjEEjEEEEvT0_T1__param_1[16]
)
.maxntid 256
{
	.reg .pred 	%p<4>;
	.reg .b16 	%rs<5>;
	.reg .b32 	%r<12>;
	.reg .b64 	%rd<16>;

	ld.param.u32 	%r3, [_ZN3cub18CUB_300001_SM_10006detail8for_each13static_kernelINS2_12policy_hub_t12policy_500_tEmN6thrust24THRUST_300001_SM_1000_NS8cuda_cub20__uninitialized_fill7functorINS7_10device_ptrIjEEjEEEEvT0_T1__param_1+8];
	ld.param.u64 	%rd4, [_ZN3cub18CUB_300001_SM_10006detail8for_each13static_kernelINS2_12policy_hub_t12policy_500_tEmN6thrust24THRUST_300001_SM_1000_NS8cuda_cub20__uninitialized_fill7functorINS7_10device_ptrIjEEjEEEEvT0_T1__param_1];
	ld.param.u64 	%rd5, [_ZN3cub18CUB_300001_SM_10006detail8for_each13static_kernelINS2_12policy_hub_t12policy_500_tEmN6thrust24THRUST_300001_SM_1000_NS8cuda_cub20__uninitialized_fill7functorINS7_10device_ptrIjEEjEEEEvT0_T1__param_0];
	mov.u32 	%r9, %ctaid.x;
	mul.wide.u32 	%rd1, %r9, 512;
	sub.s64 	%rd2, %rd5, %rd1;
	setp.lt.u64 	%p1, %rd2, 512;
	@%p1 bra 	$L__BB3_2;
	mov.u32 	%r11, %tid.x;
	cvta.to.global.u64 	%rd11, %rd4;
	cvt.u64.u32 	%rd12, %r11;
	add.s64 	%rd13, %rd1, %rd12;
	shl.b64 	%rd14, %rd13, 2;
	add.s64 	%rd15, %rd11, %rd14;
	st.global.u32 	[%rd15], %r3;
	st.global.u32 	[%rd15+1024], %r3;
	bra.uni 	$L__BB3_6;
$L__BB3_2:
	cvta.to.global.u64 	%rd6, %rd4;
	mov.u32 	%r2, %tid.x;
	cvt.u64.u32 	%rd7, %r2;
	setp.le.u64 	%p2, %rd2, %rd7;
	add.s64 	%rd8, %rd1, %rd7;
	shl.b64 	%rd9, %rd8, 2;
	add.s64 	%rd3, %rd6, %rd9;
	@%p2 bra 	$L__BB3_4;
	st.global.u32 	[%rd3], %r3;
$L__BB3_4:
	add.s32 	%r10, %r2, 256;
	cvt.u64.u32 	%rd10, %r10;
	setp.le.u64 	%p3, %rd2, %rd10;
	@%p3 bra 	$L__BB3_6;
	st.global.u32 	[%rd3+1024], %r3;
$L__BB3_6:
	ret;

}
	// .globl	_ZN3cub18CUB_300001_SM_10006detail8for_each13static_kernelINS2_12policy_hub_t12policy_500_tEmN6thrust24THRUST_300001_SM_1000_NS8cuda_cub20__uninitialized_fill7functorINS7_10device_ptrIiEEiEEEEvT0_T1_
.visible .entry _ZN3cub18CUB_300001_SM_10006detail8for_each13static_kernelINS2_12policy_hub_t12policy_500_tEmN6thrust24THRUST_300001_SM_1000_NS8cuda_cub20__uninitialized_fill7functorINS7_10device_ptrIiEEiEEEEvT0_T1_(
	.param .u64 _ZN3cub18CUB_300001_SM_10006detail8for_each13static_kernelINS2_12policy_hub_t12policy_500_tEmN6thrust24THRUST_300001_SM_1000_NS8cuda_cub20__uninitialized_fill7functorINS7_10device_ptrIiEEiEEEEvT0_T1__param_0,
	.param .align 8 .b8 _ZN3cub18CUB_300001_SM_10006detail8for_each13static_kernelINS2_12policy_hub_t12policy_500_tEmN6thrust24THRUST_300001_SM_1000_NS8cuda_cub20__uninitialized_fill7functorINS7_10device_ptrIiEEiEEEEvT0_T1__param_1[16]
)
.maxntid 256
{
	.reg .pred 	%p<4>;
	.reg .b16 	%rs<5>;
	.reg .b32 	%r<12>;
	.reg .b64 	%rd<16>;

	ld.param.u32 	%r3, [_ZN3cub18CUB_300001_SM_10006detail8for_each13static_kernelINS2_12policy_hub_t12policy_500_tEmN6thrust24THRUST_300001_SM_1000_NS8cuda_cub20__uninitialized_fill7functorINS7_10device_ptrIiEEiEEEEvT0_T1__param_1+8];
	ld.param.u64 	%rd4, [_ZN3cub18CUB_300001_SM_10006detail8for_each13static_kernelINS2_12policy_hub_t12policy_500_tEmN6thrust24THRUST_300001_SM_1000_NS8cuda_cub20__uninitialized_fill7functorINS7_10device_ptrIiEEiEEEEvT0_T1__param_1];
	ld.param.u64 	%rd5, [_ZN3cub18CUB_300001_SM_10006detail8for_each13static_kernelINS2_12policy_hub_t12policy_500_tEmN6thrust24THRUST_300001_SM_1000_NS8cuda_cub20__uninitialized_fill7functorINS7_10device_ptrIiEEiEEEEvT0_T1__param_0];
	mov.u32 	%r9, %ctaid.x;
	mul.wide.u32 	%rd1, %r9, 512;
	sub.s64 	%rd2, %rd5, %rd1;
	setp.lt.u64 	%p1, %rd2, 512;
	@%p1 bra 	$L__BB4_2;
	mov.u32 	%r11, %tid.x;
	cvta.to.global.u64 	%rd11, %rd4;
	cvt.u64.u32 	%rd12, %r11;
	add.s64 	%rd13, %rd1, %rd12;
	shl.b64 	%rd14, %rd13, 2;
	add.s64 	%rd15, %rd11, %rd14;
	st.global.u32 	[%rd15], %r3;
	st.global.u32 	[%rd15+1024], %r3;
	bra.uni 	$L__BB4_6;
$L__BB4_2:
	cvta.to.global.u64 	%rd6, %rd4;
	mov.u32 	%r2, %tid.x;
	cvt.u64.u32 	%rd7, %r2;
	setp.le.u64 	%p2, %rd2, %rd7;
	add.s64 	%rd8, %rd1, %rd7;
	shl.b64 	%rd9, %rd8, 2;
	add.s64 	%rd3, %rd6, %rd9;
	@%p2 bra 	$L__BB4_4;
	st.global.u32 	[%rd3], %r3;
$L__BB4_4:
	add.s32 	%r10, %r2, 256;
	cvt.u64.u32 	%rd10, %r10;
	setp.le.u64 	%p3, %rd2, %rd10;
	@%p3 bra 	$L__BB4_6;
	st.global.u32 	[%rd3+1024], %r3;
$L__BB4_6:
	ret;

}
	// .globl	_ZN3cub18CUB_300001_SM_10006detail6reduce28DeviceReduceSingleTileKernelINS2_10policy_hubIN4cuda3std3__45tupleIJblEEEjN6thrust24THRUST_300001_SM_1000_NS8cuda_cub9__find_if7functorIS9_EEE10Policy1000ENSB_12zip_iteratorINS8_IJNSD_26transform_input_iterator_tIbNSI_INS8_IJNSB_6detail15normal_iteratorINSB_10device_ptrIKjEEEESP_EEEEENSK_22tuple_binary_predicateINS7_4lessIjEEEEEENSB_17counting_iteratorIlNSB_11use_defaultESY_SY_EEEEEEEPS9_jSF_S9_S9_NS7_10__identityEEEvT0_T1_T2_T3_T4_T6_
.visible .entry _ZN3cub18CUB_300001_SM_10006detail6reduce28DeviceReduceSingleTileKernelINS2_10policy_hubIN4cuda3std3__45tupleIJblEEEjN6thrust24THRUST_300001_SM_1000_NS8cuda_cub9__find_if7functorIS9_EEE10Policy1000ENSB_12zip_iteratorINS8_IJNSD_26transform_input_iterator_tIbNSI_INS8_IJNSB_6detail15normal_iteratorINSB_10device_ptrIKjEEEESP_EEEEENSK_22tuple_binary_predicateINS7_4lessIjEEEEEENSB_17counting_iteratorIlNSB_11use_defaultESY_SY_EEEEEEEPS9_jSF_S9_S9_NS7_10__identityEEEvT0_T1_T2_T3_T4_T6_(
	.param .align 8 .b8 _ZN3cub18CUB_300001_SM_10006detail6reduce28DeviceReduceSingleTileKernelINS2_10policy_hubIN4cuda3std3__45tupleIJblEEEjN6thrust24THRUST_300001_SM_1000_NS8cuda_cub9__find_if7functorIS9_EEE10Policy1000ENSB_12zip_iteratorINS8_IJNSD_26transform_input_iterator_tIbNSI_INS8_IJNSB_6detail15normal_iteratorINSB_10device_ptrIKjEEEESP_EEEEENSK_22tuple_binary_predicateINS7_4lessIjEEEEEENSB_17counting_iteratorIlNSB_11use_defaultESY_SY_EEEEEEEPS9_jSF_S9_S9_NS7_10__identityEEEvT0_T1_T2_T3_T4_T6__param_0[32],
	.param .u64 .ptr .align 1 _ZN3cub18CUB_300001_SM_10006detail6reduce28DeviceReduceSingleTileKernelINS2_10policy_hubIN4cuda3std3__45tupleIJblEEEjN6thrust24THRUST_300001_SM_1000_NS8cuda_cub9__find_if7functorIS9_EEE10Policy1000ENSB_12zip_iteratorINS8_IJNSD_26transform_input_iterator_tIbNSI_INS8_IJNSB_6detail15normal_iteratorINSB_10device_ptrIKjEEEESP_EEEEENSK_22tuple_binary_predicateINS7_4lessIjEEEEEENSB_17counting_iteratorIlNSB_11use_defaultESY_SY_EEEEEEEPS9_jSF_S9_S9_NS7_10__identityEEEvT0_T1_T2_T3_T4_T6__param_1,
	.param .u32 _ZN3cub18CUB_300001_SM_10006detail6reduce28DeviceReduceSingleTileKernelINS2_10policy_hubIN4cuda3std3__45tupleIJblEEEjN6thrust24THRUST_300001_SM_1000_NS8cuda_cub9__find_if7functorIS9_EEE10Policy1000ENSB_12zip_iteratorINS8_IJNSD_26transform_input_iterator_tIbNSI_INS8_IJNSB_6detail15normal_iteratorINSB_10device_ptrIKjEEEESP_EEEEENSK_22tuple_binary_predicateINS7_4lessIjEEEEEENSB_17counting_iteratorIlNSB_11use_defaultESY_SY_EEEEEEEPS9_jSF_S9_S9_NS7_10__identityEEEvT0_T1_T2_T3_T4_T6__param_2,
	.param .align 1 .b8 _ZN3cub18CUB_300001_SM_10006detail6reduce28DeviceReduceSingleTileKernelINS2_10policy_hubIN4cuda3std3__45tupleIJblEEEjN6thrust24THRUST_300001_SM_1000_NS8cuda_cub9__find_if7functorIS9_EEE10Policy1000ENSB_12zip_iteratorINS8_IJNSD_26transform_input_iterator_tIbNSI_INS8_IJNSB_6detail15normal_iteratorINSB_10device_ptrIKjEEEESP_EEEEENSK_22tuple_binary_predicateINS7_4lessIjEEEEEENSB_17counting_iteratorIlNSB_11use_defaultESY_SY_EEEEEEEPS9_jSF_S9_S9_NS7_10__identityEEEvT0_T1_T2_T3_T4_T6__param_3[1],
	.param .align 8 .b8 _ZN3cub18CUB_300001_SM_10006detail6reduce28DeviceReduceSingleTileKernelINS2_10policy_hubIN4cuda3std3__45tupleIJblEEEjN6thrust24THRUST_300001_SM_1000_NS8cuda_cub9__find_if7functorIS9_EEE10Policy1000ENSB_12zip_iteratorINS8_IJNSD_26transform_input_iterator_tIbNSI_INS8_IJNSB_6detail15normal_iteratorINSB_10device_ptrIKjEEEESP_EEEEENSK_22tuple_binary_predicateINS7_4lessIjEEEEEENSB_17counting_iteratorIlNSB_11use_defaultESY_SY_EEEEEEEPS9_jSF_S9_S9_NS7_10__identityEEEvT0_T1_T2_T3_T4_T6__param_4[16],
	.param .align 1 .b8 _ZN3cub18CUB_300001_SM_10006detail6reduce28DeviceReduceSingleTileKernelINS2_10policy_hubIN4cuda3std3__45tupleIJblEEEjN6thrust24THRUST_300001_SM_1000_NS8cuda_cub9__find_if7functorIS9_EEE10Policy1000ENSB_12zip_iteratorINS8_IJNSD_26transform_input_iterator_tIbNSI_INS8_IJNSB_6detail15normal_iteratorINSB_10device_ptrIKjEEEESP_EEEEENSK_22tuple_binary_predicateINS7_4lessIjEEEEEENSB_17counting_iteratorIlNSB_11use_defaultESY_SY_EEEEEEEPS9_jSF_S9_S9_NS7_10__identityEEEvT0_T1_T2_T3_T4_T6__param_5[1]
)
.maxntid 256
.minnctapersm 1
{
	.reg .pred 	%p<329>;
	.reg .b16 	%rs<415>;
	.reg .b32 	%r<525>;
	.reg .b64 	%rd<473>;
	// demoted variable
	.shared .align 8 .b8 _ZZN3cub18CUB_300001_SM_10006detail6reduce28DeviceReduceSingleTileKernelINS2_10policy_hubIN4cuda3std3__45tupleIJblEEEjN6thrust24THRUST_300001_SM_1000_NS8cuda_cub9__find_if7functorIS9_EEE10Policy1000ENSB_12zip_iteratorINS8_IJNSD_26transform_input_iterator_tIbNSI_INS8_IJNSB_6detail15normal_iteratorINSB_10device_ptrIKjEEEESP_EEEEENSK_22tuple_binary_predicateINS7_4lessIjEEEEEENSB_17counting_iteratorIlNSB_11use_defaultESY_SY_EEEEEEEPS9_jSF_S9_S9_NS7_10__identityEEEvT0_T1_T2_T3_T4_T6_E12temp_storage[152];
	ld.param.u64 	%rd117, [_ZN3cub18CUB_300001_SM_10006detail6reduce28DeviceReduceSingleTileKernelINS2_10policy_hubIN4cuda3std3__45tupleIJblEEEjN6thrust24THRUST_300001_SM_1000_NS8cuda_cub9__find_if7functorIS9_EEE10Policy1000ENSB_12zip_iteratorINS8_IJNSD_26transform_input_iterator_tIbNSI_INS8_IJNSB_6detail15normal_iteratorINSB_10device_ptrIKjEEEESP_EEEEENSK_22tuple_binary_predicateINS7_4lessIjEEEEEENSB_17counting_iteratorIlNSB_11use_defaultESY_SY_EEEEEEEPS9_jSF_S9_S9_NS7_10__identityEEEvT0_T1_T2_T3_T4_T6__param_4+8];
	ld.param.u64 	%rd116, [_ZN3cub18CUB_300001_SM_10006detail6reduce28DeviceReduceSingleTileKernelINS2_10policy_hubIN4cuda3std3__45tupleIJblEEEjN6thrust24THRUST_300001_SM_1000_NS8cuda_cub9__find_if7functorIS9_EEE10Policy1000ENSB_12zip_iteratorINS8_IJNSD_26transform_input_iterator_tIbNSI_INS8_IJNSB_6detail15normal_iteratorINSB_10device_ptrIKjEEEESP_EEEEENSK_22tuple_binary_predicateINS7_4lessIjEEEEEENSB_17counting_iteratorIlNSB_11use_defaultESY_SY_EEEEEEEPS9_jSF_S9_S9_NS7_10__identityEEEvT0_T1_T2_T3_T4_T6__param_0+24];
	ld.param.u64 	%rd115, [_ZN3cub18CUB_300001_SM_10006detail6reduce28DeviceReduceSingleTileKernelINS2_10policy_hubIN4cuda3std3__45tupleIJblEEEjN6thrust24THRUST_300001_SM_1000_NS8cuda_cub9__find_if7functorIS9_EEE10Policy1000ENSB_12zip_iteratorINS8_IJNSD_26transform_input_iterator_tIbNSI_INS8_IJNSB_6detail15normal_iteratorINSB_10device_ptrIKjEEEESP_EEEEENSK_22tuple_binary_predicateINS7_4lessIjEEEEEENSB_17counting_iteratorIlNSB_11use_defaultESY_SY_EEEEEEEPS9_jSF_S9_S9_NS7_10__identityEEEvT0_T1_T2_T3_T4_T6__param_0+8];
	ld.param.u64 	%rd114, [_ZN3cub18CUB_300001_SM_10006detail6reduce28DeviceReduceSingleTileKernelINS2_10policy_hubIN4cuda3std3__45tupleIJblEEEjN6thrust24THRUST_300001_SM_1000_NS8cuda_cub9__find_if7functorIS9_EEE10Policy1000ENSB_12zip_iteratorINS8_IJNSD_26transform_input_iterator_tIbNSI_INS8_IJNSB_6detail15normal_iteratorINSB_10device_ptrIKjEEEESP_EEEEENSK_22tuple_binary_predicateINS7_4lessIjEEEEEENSB_17counting_iteratorIlNSB_11use_defaultESY_SY_EEEEEEEPS9_jSF_S9_S9_NS7_10__identityEEEvT0_T1_T2_T3_T4_T6__param_0];
	ld.param.u64 	%rd118, [_ZN3cub18CUB_300001_SM_10006detail6reduce28DeviceReduceSingleTileKernelINS2_10policy_hubIN4cuda3std3__45tupleIJblEEEjN6thrust24THRUST_300001_SM_1000_NS8cuda_cub9__find_if7functorIS9_EEE10Policy1000ENSB_12zip_iteratorINS8_IJNSD_26transform_input_iterator_tIbNSI_INS8_IJNSB_6detail15normal_iteratorINSB_10device_ptrIKjEEEESP_EEEEENSK_22tuple_binary_predicateINS7_4lessIjEEEEEENSB_17counting_iteratorIlNSB_11use_defaultESY_SY_EEEEEEEPS9_jSF_S9_S9_NS7_10__identityEEEvT0_T1_T2_T3_T4_T6__param_1];
	ld.param.u32 	%r44, [_ZN3cub18CUB_300001_SM_10006detail6reduce28DeviceReduceSingleTileKernelINS2_10policy_hubIN4cuda3std3__45tupleIJblEEEjN6thrust24THRUST_300001_SM_1000_NS8cuda_cub9__find_if7functorIS9_EEE10Policy1000ENSB_12zip_iteratorINS8_IJNSD_26transform_input_iterator_tIbNSI_INS8_IJNSB_6detail15normal_iteratorINSB_10device_ptrIKjEEEESP_EEEEENSK_22tuple_binary_predicateINS7_4lessIjEEEEEENSB_17counting_iteratorIlNSB_11use_defaultESY_SY_EEEEEEEPS9_jSF_S9_S9_NS7_10__identityEEEvT0_T1_T2_T3_T4_T6__param_2];
	ld.param.u8 	%rs100, [_ZN3cub18CUB_300001_SM_10006detail6reduce28DeviceReduceSingleTileKernelINS2_10policy_hubIN4cuda3std3__45tupleIJblEEEjN6thrust24THRUST_300001_SM_1000_NS8cuda_cub9__find_if7functorIS9_EEE10Policy1000ENSB_12zip_iteratorINS8_IJNSD_26transform_input_iterator_tIbNSI_INS8_IJNSB_6detail15normal_iteratorINSB_10device_ptrIKjEEEESP_EEEEENSK_22tuple_binary_predicateINS7_4lessIjEEEEEENSB_17counting_iteratorIlNSB_11use_defaultESY_SY_EEEEEEEPS9_jSF_S9_S9_NS7_10__identityEEEvT0_T1_T2_T3_T4_T6__param_4];
	cvta.to.global.u64 	%rd1, %rd118;
	setp.ne.s32 	%p1, %r44, 0;
	@%p1 bra 	$L__BB5_3;
	mov.u32 	%r510, %tid.x;
	setp.ne.s32 	%p328, %r510, 0;
	@%p328 bra 	$L__BB5_123;
	st.global.u8 	[%rd1], %rs100;
	st.global.u64 	[%rd1+8], %rd117;
	bra.uni 	$L__BB5_123;
$L__BB5_3:
	cvta.to.global.u64 	%rd2, %rd114;
	cvta.to.global.u64 	%rd3, %rd115;
	setp.gt.u32 	%p2, %r44, 1023;
	@%p2 bra 	$L__BB5_80;
	mov.u32 	%r1, %tid.x;
	setp.ge.u32 	%p149, %r1, %r44;
	mov.b16 	%rs383, 0;
	mov.b64 	%rd441, 0;
	mov.u32 	%r514, %r1;
	@%p149 bra 	$L__BB5_6;
	cvt.u64.u32 	%rd298, %r1;
	mul.wide.u32 	%rd299, %r1, 4;
	add.s64 	%rd300, %rd2, %rd299;
	add.s64 	%rd301, %rd3, %rd299;
	add.s64 	%rd441, %rd116, %rd298;
	ld.global.u32 	%r240, [%rd300];
	ld.global.u32 	%r241, [%rd301];
	setp.lt.u32 	%p150, %r240, %r241;
	selp.u16 	%rs383, 1, 0, %p150;
	add.s32 	%r514, %r1, 256;
$L__BB5_6:
	setp.ge.u32 	%p151, %r514, %r44;
	@%p151 bra 	$L__BB5_18;
	not.b32 	%r242, %r514;
	add.s32 	%r4, %r44, %r242;
	shr.u32 	%r243, %r4, 8;
	add.s32 	%r5, %r243, 1;
	and.b32  	%r6, %r5, 7;
	setp.lt.u32 	%p152, %r4, 1792;
	@%p152 bra 	$L__BB5_10;
	and.b32  	%r244, %r5, 33554424;
	neg.s32 	%r512, %r244;
$L__BB5_9:
	.pragma "nounroll";
	cvt.u64.u32 	%rd303, %r514;
	mul.wide.u32 	%rd304, %r514, 4;
	add.s64 	%rd305, %rd2, %rd304;
	add.s64 	%rd306, %rd3, %rd304;
	add.s64 	%rd307, %rd116, %rd303;
	ld.global.u32 	%r245, [%rd305];
	ld.global.u32 	%r246, [%rd306];
	setp.lt.u32 	%p153, %r245, %r246;
	selp.u16 	%rs224, 1, 0, %p153;
	and.b16  	%rs225, %rs383, 255;
	setp.ne.s16 	%p155, %rs225, 0;
	and.pred  	%p156, %p155, %p153;
	min.s64 	%rd308, %rd307, %rd441;
	setp.eq.s16 	%p157, %rs225, 0;
	selp.b64 	%rd309, %rd307, %rd441, %p157;
	selp.b16 	%rs226, %rs224, %rs383, %p157;
	selp.b64 	%rd310, %rd308, %rd309, %p156;
	selp.b16 	%rs227, 1, %rs226, %p156;
	and.b16  	%rs228, %rs227, 255;
	add.s64 	%rd311, %rd307, 256;
	ld.global.u32 	%r247, [%rd305+1024];
	ld.global.u32 	%r248, [%rd306+1024];
	setp.lt.u32 	%p158, %r247, %r248;
	selp.u16 	%rs229, 1, 0, %p158;
	setp.ne.s16 	%p160, %rs228, 0;
	and.pred  	%p161, %p160, %p158;
	min.s64 	%rd312, %rd311, %rd310;
	setp.eq.s16 	%p162, %rs228, 0;
	selp.b64 	%rd313, %rd311, %rd310, %p162;
	selp.b16 	%rs230, %rs229, %rs227, %p162;
	selp.b64 	%rd314, %rd312, %rd313, %p161;
	selp.b16 	%rs231, 1, %rs230, %p161;
	and.b16  	%rs232, %rs231, 255;
	add.s64 	%rd315, %rd307, 512;
	ld.global.u32 	%r249, [%rd305+2048];
	ld.global.u32 	%r250, [%rd306+2048];
	setp.lt.u32 	%p163, %r249, %r250;
	selp.u16 	%rs233, 1, 0, %p163;
	setp.ne.s16 	%p165, %rs232, 0;
	and.pred  	%p166, %p165, %p163;
	min.s64 	%rd316, %rd315, %rd314;
	setp.eq.s16 	%p167, %rs232, 0;
	selp.b64 	%rd317, %rd315, %rd314, %p167;
	selp.b16 	%rs234, %rs233, %rs231, %p167;
	selp.b64 	%rd318, %rd316, %rd317, %p166;
	selp.b16 	%rs235, 1, %rs234, %p166;
	and.b16  	%rs236, %rs235, 255;
	add.s64 	%rd319, %rd307, 768;
	ld.global.u32 	%r251, [%rd305+3072];
	ld.global.u32 	%r252, [%rd306+3072];
	setp.lt.u32 	%p168, %r251, %r252;
	selp.u16 	%rs237, 1, 0, %p168;
	setp.ne.s16 	%p170, %rs236, 0;
	and.pred  	%p171, %p170, %p168;
	min.s64 	%rd320, %rd319, %rd318;
	setp.eq.s16 	%p172, %rs236, 0;
	selp.b64 	%rd321, %rd319, %rd318, %p172;
	selp.b16 	%rs238, %rs237, %rs235, %p172;
	selp.b64 	%rd322, %rd320, %rd321, %p171;
	selp.b16 	%rs239, 1, %rs238, %p171;
	and.b16  	%rs240, %rs239, 255;
	add.s64 	%rd323, %rd307, 1024;
	ld.global.u32 	%r253, [%rd305+4096];
	ld.global.u32 	%r254, [%rd306+4096];
	setp.lt.u32 	%p173, %r253, %r254;
	selp.u16 	%rs241, 1, 0, %p173;
	setp.ne.s16 	%p175, %rs240, 0;
	and.pred  	%p176, %p175, %p173;
	min.s64 	%rd324, %rd323, %rd322;
	setp.eq.s16 	%p177, %rs240, 0;
	selp.b64 	%rd325, %rd323, %rd322, %p177;
	selp.b16 	%rs242, %rs241, %rs239, %p177;
	selp.b64 	%rd326, %rd324, %rd325, %p176;
	selp.b16 	%rs243, 1, %rs242, %p176;
	and.b16  	%rs244, %rs243, 255;
	add.s64 	%rd327, %rd307, 1280;
	ld.global.u32 	%r255, [%rd305+5120];
	ld.global.u32 	%r256, [%rd306+5120];
	setp.lt.u32 	%p178, %r255, %r256;
	selp.u16 	%rs245, 1, 0, %p178;
	setp.ne.s16 	%p180, %rs244, 0;
	and.pred  	%p181, %p180, %p178;
	min.s64 	%rd328, %rd327, %rd326;
	setp.eq.s16 	%p182, %rs244, 0;
	selp.b64 	%rd329, %rd327, %rd326, %p182;
	selp.b16 	%rs246, %rs245, %rs243, %p182;
	selp.b64 	%rd330, %rd328, %rd329, %p181;
	selp.b16 	%rs247, 1, %rs246, %p181;
	and.b16  	%rs248, %rs247, 255;
	add.s64 	%rd331, %rd307, 1536;
	ld.global.u32 	%r257, [%rd305+6144];
	ld.global.u32 	%r258, [%rd306+6144];
	setp.lt.u32 	%p183, %r257, %r258;
	selp.u16 	%rs249, 1, 0, %p183;
	setp.ne.s16 	%p185, %rs248, 0;
	and.pred  	%p186, %p185, %p183;
	min.s64 	%rd332, %rd331, %rd330;
	setp.eq.s16 	%p187, %rs248, 0;
	selp.b64 	%rd333, %rd331, %rd330, %p187;
	selp.b16 	%rs250, %rs249, %rs247, %p187;
	selp.b64 	%rd334, %rd332, %rd333, %p186;
	selp.b16 	%rs251, 1, %rs250, %p186;
	and.b16  	%rs252, %rs251, 255;
	add.s64 	%rd335, %rd307, 1792;
	ld.global.u32 	%r259, [%rd305+7168];
	ld.global.u32 	%r260, [%rd306+7168];
	setp.lt.u32 	%p188, %r259, %r260;
	selp.u16 	%rs253, 1, 0, %p188;
	setp.ne.s16 	%p190, %rs252, 0;
	and.pred  	%p191, %p190, %p188;
	min.s64 	%rd336, %rd335, %rd334;
	setp.eq.s16 	%p192, %rs252, 0;
	selp.b64 	%rd337, %rd335, %rd334, %p192;
	selp.b16 	%rs254, %rs253, %rs251, %p192;
	selp.b64 	%rd441, %rd336, %rd337, %p191;
	selp.b16 	%rs383, 1, %rs254, %p191;
	add.s32 	%r514, %r514, 2048;
	add.s32 	%r512, %r512, 8;
	setp.ne.s32 	%p193, %r512, 0;
	@%p193 bra 	$L__BB5_9;
$L__BB5_10:
	setp.eq.s32 	%p194, %r6, 0;
	@%p194 bra 	$L__BB5_18;
	setp.lt.u32 	%p195, %r6, 4;
	@%p195 bra 	$L__BB5_13;
	cvt.u64.u32 	%rd339, %r514;
	mul.wide.u32 	%rd340, %r514, 4;
	add.s64 	%rd341, %rd2, %rd340;
	add.s64 	%rd342, %rd3, %rd340;
	add.s64 	%rd343, %rd116, %rd339;
	ld.global.u32 	%r261, [%rd341];
	ld.global.u32 	%r262, [%rd342];
	setp.lt.u32 	%p196, %r261, %r262;
	selp.u16 	%rs256, 1, 0, %p196;
	and.b16  	%rs257, %rs383, 255;
	setp.ne.s16 	%p198, %rs257, 0;
	and.pred  	%p199, %p198, %p196;
	min.s64 	%rd344, %rd343, %rd441;
	setp.eq.s16 	%p200, %rs257, 0;
	selp.b64 	%rd345, %rd343, %rd441, %p200;
	selp.b16 	%rs258, %rs256, %rs383, %p200;
	selp.b64 	%rd346, %rd344, %rd345, %p199;
	selp.b16 	%rs259, 1, %rs258, %p199;
	and.b16  	%rs260, %rs259, 255;
	add.s32 	%r263, %r514, 256;
	cvt.u64.u32 	%rd347, %r263;
	add.s64 	%rd348, %rd116, %rd347;
	ld.global.u32 	%r264, [%rd341+1024];
	ld.global.u32 	%r265, [%rd342+1024];
	setp.lt.u32 	%p201, %r264, %r265;
	selp.u16 	%rs261, 1, 0, %p201;
	setp.ne.s16 	%p203, %rs260, 0;
	and.pred  	%p204, %p203, %p201;
	min.s64 	%rd349, %rd348, %rd346;
	setp.eq.s16 	%p205, %rs260, 0;
	selp.b64 	%rd350, %rd348, %rd346, %p205;
	selp.b16 	%rs262, %rs261, %rs259, %p205;
	selp.b64 	%rd351, %rd349, %rd350, %p204;
	selp.b16 	%rs263, 1, %rs262, %p204;
	and.b16  	%rs264, %rs263, 255;
	add.s32 	%r266, %r514, 512;
	cvt.u64.u32 	%rd352, %r266;
	add.s64 	%rd353, %rd116, %rd352;
	ld.global.u32 	%r267, [%rd341+2048];
	ld.global.u32 	%r268, [%rd342+2048];
	setp.lt.u32 	%p206, %r267, %r268;
	selp.u16 	%rs265, 1, 0, %p206;
	setp.ne.s16 	%p208, %rs264, 0;
	and.pred  	%p209, %p208, %p206;
	min.s64 	%rd354, %rd353, %rd351;
	setp.eq.s16 	%p210, %rs264, 0;
	selp.b64 	%rd355, %rd353, %rd351, %p210;
	selp.b16 	%rs266, %rs265, %rs263, %p210;
	selp.b64 	%rd356, %rd354, %rd355, %p209;
	selp.b16 	%rs267, 1, %rs266, %p209;
	and.b16  	%rs268, %rs267, 255;
	add.s32 	%r269, %r514, 768;
	cvt.u64.u32 	%rd357, %r269;
	add.s64 	%rd358, %rd116, %rd357;
	ld.global.u32 	%r270, [%rd341+3072];
	ld.global.u32 	%r271, [%rd342+3072];
	setp.lt.u32 	%p211, %r270, %r271;
	selp.u16 	%rs269, 1, 0, %p211;
	setp.ne.s16 	%p213, %rs268, 0;
	and.pred  	%p214, %p213, %p211;
	min.s64 	%rd359, %rd358, %rd356;
	setp.eq.s16 	%p215, %rs268, 0;
	selp.b64 	%rd360, %rd358, %rd356, %p215;
	selp.b16 	%rs270, %rs269, %rs267, %p215;
	selp.b64 	%rd441, %rd359, %rd360, %p214;
	selp.b16 	%rs383, 1, %rs270, %p214;
	add.s32 	%r514, %r514, 1024;
$L__BB5_13:
	and.b32  	%r272, %r5, 3;
	setp.eq.s32 	%p216, %r272, 0;
	@%p216 bra 	$L__BB5_18;
	setp.eq.s32 	%p217, %r272, 1;
	@%p217 bra 	$L__BB5_16;
	cvt.u64.u32 	%rd362, %r514;
	mul.wide.u32 	%rd363, %r514, 4;
	add.s64 	%rd364, %rd2, %rd363;
	add.s64 	%rd365, %rd3, %rd363;
	add.s64 	%rd366, %rd116, %rd362;
	ld.global.u32 	%r273, [%rd364];
	ld.global.u32 	%r274, [%rd365];
	setp.lt.u32 	%p218, %r273, %r274;
	selp.u16 	%rs272, 1, 0, %p218;
	and.b16  	%rs273, %rs383, 255;
	setp.ne.s16 	%p220, %rs273, 0;
	and.pred  	%p221, %p220, %p218;
	min.s64 	%rd367, %rd366, %rd441;
	setp.eq.s16 	%p222, %rs273, 0;
	selp.b64 	%rd368, %rd366, %rd441, %p222;
	selp.b16 	%rs274, %rs272, %rs383, %p222;
	selp.b64 	%rd369, %rd367, %rd368, %p221;
	selp.b16 	%rs275, 1, %rs274, %p221;
	and.b16  	%rs276, %rs275, 255;
	add.s32 	%r275, %r514, 256;
	cvt.u64.u32 	%rd370, %r275;
	add.s64 	%rd371, %rd116, %rd370;
	ld.global.u32 	%r276, [%rd364+1024];
	ld.global.u32 	%r277, [%rd365+1024];
	setp.lt.u32 	%p223, %r276, %r277;
	selp.u16 	%rs277, 1, 0, %p223;
	setp.ne.s16 	%p225, %rs276, 0;
	and.pred  	%p226, %p225, %p223;
	min.s64 	%rd372, %rd371, %rd369;
	setp.eq.s16 	%p227, %rs276, 0;
	selp.b64 	%rd373, %rd371, %rd369, %p227;
	selp.b16 	%rs278, %rs277, %rs275, %p227;
	selp.b64 	%rd441, %rd372, %rd373, %p226;
	selp.b16 	%rs383, 1, %rs278, %p226;
	add.s32 	%r514, %r514, 512;
$L__BB5_16:
	and.b32  	%r278, %r4, 256;
	setp.ne.s32 	%p228, %r278, 0;
	@%p228 bra 	$L__BB5_18;
	cvt.u64.u32 	%rd374, %r514;
	mul.wide.u32 	%rd375, %r514, 4;
	add.s64 	%rd376, %rd2, %rd375;
	add.s64 	%rd377, %rd3, %rd375;
	add.s64 	%rd378, %rd116, %rd374;
	ld.global.u32 	%r279, [%rd376];
	ld.global.u32 	%r280, [%rd377];
	setp.lt.u32 	%p229, %r279, %r280;
	selp.u16 	%rs279, 1, 0, %p229;
	and.b16  	%rs280, %rs383, 255;
	setp.ne.s16 	%p231, %rs280, 0;
	and.pred  	%p232, %p231, %p229;
	min.s64 	%rd379, %rd378, %rd441;
	setp.eq.s16 	%p233, %rs280, 0;
	selp.b64 	%rd380, %rd378, %rd441, %p233;
	selp.b16 	%rs281, %rs279, %rs383, %p233;
	selp.b64 	%rd441, %rd379, %rd380, %p232;
	selp.b16 	%rs383, 1, %rs281, %p232;
$L__BB5_18:
	setp.lt.u32 	%p234, %r44, 256;
	@%p234 bra 	$L__BB5_43;
	// begin inline asm
	mov.u32 %r399, %laneid;
	// end inline asm
	cvt.u32.u16 	%r420, %rs383;
	and.b32  	%r401, %r420, 255;
	mov.b32 	%r417, 1;
	mov.b32 	%r418, 31;
	mov.b32 	%r419, -1;
	// begin inline asm
	shfl.sync.down.b32 %r400, %r401, %r417, %r418, %r419;
	// end inline asm
	// begin inline asm
	shfl.sync.down.b32 %r405, %r406, %r417, %r418, %r419;
	// end inline asm
	mov.b64 	{%r411, %r416}, %rd441;
	// begin inline asm
	shfl.sync.down.b32 %r410, %r411, %r417, %r418, %r419;
	// end inline asm
	// begin inline asm
	shfl.sync.down.b32 %r415, %r416, %r417, %r418, %r419;
	// end inline asm
	mov.b64 	%rd19, {%r410, %r415};
	cvt.u16.u32 	%rs15, %r400;
	setp.gt.s32 	%p284, %r399, 30;
	@%p284 bra 	$L__BB5_23;
	and.b16  	%rs323, %rs383, 255;
	setp.eq.s16 	%p285, %rs323, 0;
	and.b16  	%rs324, %rs15, 255;
	setp.eq.s16 	%p286, %rs324, 0;
	or.pred  	%p287, %p285, %p286;
	@%p287 bra 	$L__BB5_22;
	min.s64 	%rd441, %rd19, %rd441;
	mov.b16 	%rs383, 1;
	bra.uni 	$L__BB5_23;
$L__BB5_22:
	setp.eq.s16 	%p288, %rs323, 0;
	selp.b64 	%rd441, %rd19, %rd441, %p288;
	selp.b16 	%rs383, %rs15, %rs383, %p288;
$L__BB5_23:
	cvt.u32.u16 	%r441, %rs383;
	and.b32  	%r422, %r441, 255;
	mov.b32 	%r438, 2;
	mov.b32 	%r439, 31;
	mov.b32 	%r440, -1;
	// begin inline asm
	shfl.sync.down.b32 %r421, %r422, %r438, %r439, %r440;
	// end inline asm
	// begin inline asm
	shfl.sync.down.b32 %r426, %r427, %r438, %r439, %r440;
	// end inline asm
	mov.b64 	{%r432, %r437}, %rd441;
	// begin inline asm
	shfl.sync.down.b32 %r431, %r432, %r438, %r439, %r440;
	// end inline asm
	// begin inline asm
	shfl.sync.down.b32 %r436, %r437, %r438, %r439, %r440;
	// end inline asm
	mov.b64 	%rd23, {%r431, %r436};
	cvt.u16.u32 	%rs18, %r421;
	setp.gt.s32 	%p289, %r399, 29;
	@%p289 bra 	$L__BB5_27;
	and.b16  	%rs327, %rs383, 255;
	setp.eq.s16 	%p290, %rs327, 0;
	and.b16  	%rs328, %rs18, 255;
	setp.eq.s16 	%p291, %rs328, 0;
	or.pred  	%p292, %p290, %p291;
	@%p292 bra 	$L__BB5_26;
	min.s64 	%rd441, %rd23, %rd441;
	mov.b16 	%rs383, 1;
	bra.uni 	$L__BB5_27;
$L__BB5_26:
	setp.eq.s16 	%p293, %rs327, 0;
	selp.b64 	%rd441, %rd23, %rd441, %p293;
	selp.b16 	%rs383, %rs18, %rs383, %p293;
$L__BB5_27:
	cvt.u32.u16 	%r462, %rs383;
	and.b32  	%r443, %r462, 255;
	mov.b32 	%r459, 4;
	mov.b32 	%r460, 31;
	mov.b32 	%r461, -1;
	// begin inline asm
	shfl.sync.down.b32 %r442, %r443, %r459, %r460, %r461;
	// end inline asm
	// begin inline asm
	shfl.sync.down.b32 %r447, %r448, %r459, %r460, %r461;
	// end inline asm
	mov.b64 	{%r453, %r458}, %rd441;
	// begin inline asm
	shfl.sync.down.b32 %r452, %r453, %r459, %r460, %r461;
	// end inline asm
	// begin inline asm
	shfl.sync.down.b32 %r457, %r458, %r459, %r460, %r461;
	// end inline asm
	mov.b64 	%rd27, {%r452, %r457};
	cvt.u16.u32 	%rs21, %r442;
	setp.gt.s32 	%p294, %r399, 27;
	@%p294 bra 	$L__BB5_31;
	and.b16  	%rs331, %rs383, 255;
	setp.eq.s16 	%p295, %rs331, 0;
	and.b16  	%rs332, %rs21, 255;
	setp.eq.s16 	%p296, %rs332, 0;
	or.pred  	%p297, %p295, %p296;
	@%p297 bra 	$L__BB5_30;
	min.s64 	%rd441, %rd27, %rd441;
	mov.b16 	%rs383, 1;
	bra.uni 	$L__BB5_31;
$L__BB5_30:
	setp.eq.s16 	%p298, %rs331, 0;
	selp.b64 	%rd441, %rd27, %rd441, %p298;
	selp.b16 	%rs383, %rs21, %rs383, %p298;
$L__BB5_31:
	cvt.u32.u16 	%r483, %rs383;
	and.b32  	%r464, %r483, 255;
	mov.b32 	%r480, 8;
	mov.b32 	%r481, 31;
	mov.b32 	%r482, -1;
	// begin inline asm
	shfl.sync.down.b32 %r463, %r464, %r480, %r481, %r482;
	// end inline asm
	// begin inline asm
	shfl.sync.down.b32 %r468, %r469, %r480, %r481, %r482;
	// end inline asm
	mov.b64 	{%r474, %r479}, %rd441;
	// begin inline asm
	shfl.sync.down.b32 %r473, %r474, %r480, %r481, %r482;
	// end inline asm
	// begin inline asm
	shfl.sync.down.b32 %r478, %r479, %r480, %r481, %r482;
	// end inline asm
	mov.b64 	%rd31, {%r473, %r478};
	cvt.u16.u32 	%rs24, %r463;
	setp.gt.s32 	%p299, %r399, 23;
	@%p299 bra 	$L__BB5_35;
	and.b16  	%rs335, %rs383, 255;
	setp.eq.s16 	%p300, %rs335, 0;
	and.b16  	%rs336, %rs24, 255;
	setp.eq.s16 	%p301, %rs336, 0;
	or.pred  	%p302, %p300, %p301;
	@%p302 bra 	$L__BB5_34;
	min.s64 	%rd441, %rd31, %rd441;
	mov.b16 	%rs383, 1;
	bra.uni 	$L__BB5_35;
$L__BB5_34:
	setp.eq.s16 	%p303, %rs335, 0;
	selp.b16 	%rs383, %rs24, %rs383, %p303;
	selp.b64 	%rd441, %rd31, %rd441, %p303;
$L__BB5_35:
	cvt.u32.u16 	%r504, %rs383;
	and.b32  	%r485, %r504, 255;
	mov.b32 	%r501, 16;
	mov.b32 	%r502, 31;
	mov.b32 	%r503, -1;
	// begin inline asm
	shfl.sync.down.b32 %r484, %r485, %r501, %r502, %r503;
	// end inline asm
	// begin inline asm
	shfl.sync.down.b32 %r489, %r490, %r501, %r502, %r503;
	// end inline asm
	mov.b64 	{%r495, %r500}, %rd441;
	// begin inline asm
	shfl.sync.down.b32 %r494, %r495, %r501, %r502, %r503;
	// end inline asm
	// begin inline asm
	shfl.sync.down.b32 %r499, %r500, %r501, %r502, %r503;
	// end inline asm
	mov.b64 	%rd35, {%r494, %r499};
	cvt.u16.u32 	%rs27, %r484;
	setp.gt.s32 	%p304, %r399, 15;
	@%p304 bra 	$L__BB5_39;
	and.b16  	%rs339, %rs383, 255;
	setp.eq.s16 	%p305, %rs339, 0;
	and.b16  	%rs340, %rs27, 255;
	setp.eq.s16 	%p306, %rs340, 0;
	or.pred  	%p307, %p305, %p306;
	@%p307 bra 	$L__BB5_38;
	min.s64 	%rd441, %rd35, %rd441;
	mov.b16 	%rs383, 1;
	bra.uni 	$L__BB5_39;
$L__BB5_38:
	setp.eq.s16 	%p308, %rs339, 0;
	selp.b16 	%rs383, %rs27, %rs383, %p308;
	selp.b64 	%rd441, %rd35, %rd441, %p308;
$L__BB5_39:
	setp.ne.s32 	%p309, %r399, 0;
	@%p309 bra 	$L__BB5_41;
	shr.u32 	%r505, %r1, 1;
	and.b32  	%r506, %r505, 496;
	mov.u32 	%r507, _ZZN3cub18CUB_300001_SM_10006detail6reduce28DeviceReduceSingleTileKernelINS2_10policy_hubIN4cuda3std3__45tupleIJblEEEjN6thrust24THRUST_300001_SM_1000_NS8cuda_cub9__find_if7functorIS9_EEE10Policy1000ENSB_12zip_iteratorINS8_IJNSD_26transform_input_iterator_tIbNSI_INS8_IJNSB_6detail15normal_iteratorINSB_10device_ptrIKjEEEESP_EEEEENSK_22tuple_binary_predicateINS7_4lessIjEEEEEENSB_17counting_iteratorIlNSB_11use_defaultESY_SY_EEEEEEEPS9_jSF_S9_S9_NS7_10__identityEEEvT0_T1_T2_T3_T4_T6_E12temp_storage;
	add.s32 	%r508, %r507, %r506;
	st.shared.u8 	[%r508+8], %rs383;
	st.shared.u64 	[%r508+16], %rd441;
$L__BB5_41:
	bar.sync 	0;
	setp.ne.s32 	%p310, %r1, 0;
	@%p310 bra 	$L__BB5_121;
	ld.shared.u8 	%rs343, [_ZZN3cub18CUB_300001_SM_10006detail6reduce28DeviceReduceSingleTileKernelINS2_10policy_hubIN4cuda3std3__45tupleIJblEEEjN6thrust24THRUST_300001_SM_1000_NS8cuda_cub9__find_if7functorIS9_EEE10Policy1000ENSB_12zip_iteratorINS8_IJNSD_26transform_input_iterator_tIbNSI_INS8_IJNSB_6detail15normal_iteratorINSB_10device_ptrIKjEEEESP_EEEEENSK_22tuple_binary_predicateINS7_4lessIjEEEEEENSB_17counting_iteratorIlNSB_11use_defaultESY_SY_EEEEEEEPS9_jSF_S9_S9_NS7_10__identityEEEvT0_T1_T2_T3_T4_T6_E12temp_storage+24];
	ld.shared.u64 	%rd402, [_ZZN3cub18CUB_300001_SM_10006detail6reduce28DeviceReduceSingleTileKernelINS2_10policy_hubIN4cuda3std3__45tupleIJblEEEjN6thrust24THRUST_300001_SM_1000_NS8cuda_cub9__find_if7functorIS9_EEE10Policy1000ENSB_12zip_iteratorINS8_IJNSD_26transform_input_iterator_tIbNSI_INS8_IJNSB_6detail15normal_iteratorINSB_10device_ptrIKjEEEESP_EEEEENSK_22tuple_binary_predicateINS7_4lessIjEEEEEENSB_17counting_iteratorIlNSB_11use_defaultESY_SY_EEEEEEEPS9_jSF_S9_S9_NS7_10__identityEEEvT0_T1_T2_T3_T4_T6_E12temp_storage+32];
	and.b16  	%rs344, %rs383, 255;
	setp.eq.s16 	%p311, %rs344, 0;
	setp.eq.s16 	%p312, %rs343, 0;
	min.s64 	%rd403, %rd402, %rd441;
	selp.b16 	%rs345, %rs383, 1, %p312;
	selp.b16 	%rs346, %rs343, %rs345, %p311;
	and.b16  	%rs347, %rs346, 255;
	selp.b64 	%rd404, %rd441, %rd403, %p312;
	selp.b64 	%rd405, %rd402, %rd404, %p311;
	ld.shared.u8 	%rs348, [_ZZN3cub18CUB_300001_SM_10006detail6reduce28DeviceReduceSingleTileKernelINS2_10policy_hubIN4cuda3std3__45tupleIJblEEEjN6thrust24THRUST_300001_SM_1000_NS8cuda_cub9__find_if7functorIS9_EEE10Policy1000ENSB_12zip_iteratorINS8_IJNSD_26transform_input_iterator_tIbNSI_INS8_IJNSB_6detail15normal_iteratorINSB_10device_ptrIKjEEEESP_EEEEENSK_22tuple_binary_predicateINS7_4lessIjEEEEEENSB_17counting_iteratorIlNSB_11use_defaultESY_SY_EEEEEEEPS9_jSF_S9_S9_NS7_10__identityEEEvT0_T1_T2_T3_T4_T6_E12temp_storage+40];
	ld.shared.u64 	%rd406, [_ZZN3cub18CUB_300001_SM_10006detail6reduce28DeviceReduceSingleTileKernelINS2_10policy_hubIN4cuda3std3__45tupleIJblEEEjN6thrust24THRUST_300001_SM_1000_NS8cuda_cub9__find_if7functorIS9_EEE10Policy1000ENSB_12zip_iteratorINS8_IJNSD_26transform_input_iterator_tIbNSI_INS8_IJNSB_6detail15normal_iteratorINSB_10device_ptrIKjEEEESP_EEEEENSK_22tuple_binary_predicateINS7_4lessIjEEEEEENSB_17counting_iteratorIlNSB_11use_defaultESY_SY_EEEEEEEPS9_jSF_S9_S9_NS7_10__identityEEEvT0_T1_T2_T3_T4_T6_E12temp_storage+48];
	setp.eq.s16 	%p313, %rs347, 0;
	setp.eq.s16 	%p314, %rs348, 0;
	min.s64 	%rd407, %rd406, %rd405;
	selp.b16 	%rs349, %rs346, 1, %p314;
	selp.b16 	%rs350, %rs348, %rs349, %p313;
	and.b16  	%rs351, %rs350, 255;
	selp.b64 	%rd408, %rd405, %rd407, %p314;
	selp.b64 	%rd409, %rd406, %rd408, %p313;
	ld.shared.u8 	%rs352, [_ZZN3cub18CUB_300001_SM_10006detail6reduce28DeviceReduceSingleTileKernelINS2_10policy_hubIN4cuda3std3__45tupleIJblEEEjN6thrust24THRUST_300001_SM_1000_NS8cuda_cub9__find_if7functorIS9_EEE10Policy1000ENSB_12zip_iteratorINS8_IJNSD_26transform_input_iterator_tIbNSI_INS8_IJNSB_6detail15normal_iteratorINSB_10device_ptrIKjEEEESP_EEEEENSK_22tuple_binary_predicateINS7_4lessIjEEEEEENSB_17counting_iteratorIlNSB_11use_defaultESY_SY_EEEEEEEPS9_jSF_S9_S9_NS7_10__identityEEEvT0_T1_T2_T3_T4_T6_E12temp_storage+56];
	ld.shared.u64 	%rd410, [_ZZN3cub18CUB_300001_SM_10006detail6reduce28DeviceReduceSingleTileKernelINS2_10policy_hubIN4cuda3std3__45tupleIJblEEEjN6thrust24THRUST_300001_SM_1000_NS8cuda_cub9__find_if7functorIS9_EEE10Policy1000ENSB_12zip_iteratorINS8_IJNSD_26transform_input_iterator_tIbNSI_INS8_IJNSB_6detail15normal_iteratorINSB_10device_ptrIKjEEEESP_EEEEENSK_22tuple_binary_predicateINS7_4lessIjEEEEEENSB_17counting_iteratorIlNSB_11use_defaultESY_SY_EEEEEEEPS9_jSF_S9_S9_NS7_10__identityEEEvT0_T1_T2_T3_T4_T6_E12temp_storage+64];
	setp.eq.s16 	%p315, %rs351, 0;
	setp.eq.s16 	%p316, %rs352, 0;
	min.s64 	%rd411, %rd410, %rd409;
	selp.b16 	%rs353, %rs350, 1, %p316;
	selp.b16 	%rs354, %rs352, %rs353, %p315;
	and.b16  	%rs355, %rs354, 255;
	selp.b64 	%rd412, %rd409, %rd411, %p316;
	selp.b64 	%rd413, %rd410, %rd412, %p315;
	ld.shared.u8 	%rs356, [_ZZN3cub18CUB_300001_SM_10006detail6reduce28DeviceReduceSingleTileKernelINS2_10policy_hubIN4cuda3std3__45tupleIJblEEEjN6thrust24THRUST_300001_SM_1000_NS8cuda_cub9__find_if7functorIS9_EEE10Policy1000ENSB_12zip_iteratorINS8_IJNSD_26transform_input_iterator_tIbNSI_INS8_IJNSB_6detail15normal_iteratorINSB_10device_ptrIKjEEEESP_EEEEENSK_22tuple_binary_predicateINS7_4lessIjEEEEEENSB_17counting_iteratorIlNSB_11use_defaultESY_SY_EEEEEEEPS9_jSF_S9_S9_NS7_10__identityEEEvT0_T1_T2_T3_T4_T6_E12temp_storage+72];
	ld.shared.u64 	%rd414, [_ZZN3cub18CUB_300001_SM_10006detail6reduce28DeviceReduceSingleTileKernelINS2_10policy_hubIN4cuda3std3__45tupleIJblEEEjN6thrust24THRUST_300001_SM_1000_NS8cuda_cub9__find_if7functorIS9_EEE10Policy1000ENSB_12zip_iteratorINS8_IJNSD_26transform_input_iterator_tIbNSI_INS8_IJNSB_6detail15normal_iteratorINSB_10device_ptrIKjEEEESP_EEEEENSK_22tuple_binary_predicateINS7_4lessIjEEEEEENSB_17counting_iteratorIlNSB_11use_defaultESY_SY_EEEEEEEPS9_jSF_S9_S9_NS7_10__identityEEEvT0_T1_T2_T3_T4_T6_E12temp_storage+80];
	setp.eq.s16 	%p317, %rs355, 0;
	setp.eq.s16 	%p318, %rs356, 0;
	min.s64 	%rd415, %rd414, %rd413;
	selp.b16 	%rs357, %rs354, 1, %p318;
	selp.b16 	%rs358, %rs356, %rs357, %p317;
	and.b16  	%rs359, %rs358, 255;
	selp.b64 	%rd416, %rd413, %rd415, %p318;
	selp.b64 	%rd417, %rd414, %rd416, %p317;
	ld.shared.u8 	%rs360, [_ZZN3cub18CUB_300001_SM_10006detail6reduce28DeviceReduceSingleTileKernelINS2_10policy_hubIN4cuda3std3__45tupleIJblEEEjN6thrust24THRUST_300001_SM_1000_NS8cuda_cub9__find_if7functorIS9_EEE10Policy1000ENSB_12zip_iteratorINS8_IJNSD_26transform_input_iterator_tIbNSI_INS8_IJNSB_6detail15normal_iteratorINSB_10device_ptrIKjEEEESP_EEEEENSK_22tuple_binary_predicateINS7_4lessIjEEEEEENSB_17counting_iteratorIlNSB_11use_defaultESY_SY_EEEEEEEPS9_jSF_S9_S9_NS7_10__identityEEEvT0_T1_T2_T3_T4_T6_E12temp_storage+88];
	ld.shared.u64 	%rd418, [_ZZN3cub18CUB_300001_SM_10006detail6reduce28DeviceReduceSingleTileKernelINS2_10policy_hubIN4cuda3std3__45tupleIJblEEEjN6thrust24THRUST_300001_SM_1000_NS8cuda_cub9__find_if7functorIS9_EEE10Policy1000ENSB_12zip_iteratorINS8_IJNSD_26transform_input_iterator_tIbNSI_INS8_IJNSB_6detail15normal_iteratorINSB_10device_ptrIKjEEEESP_EEEEENSK_22tuple_binary_predicateINS7_4lessIjEEEEEENSB_17counting_iteratorIlNSB_11use_defaultESY_SY_EEEEEEEPS9_jSF_S9_S9_NS7_10__identityEEEvT0_T1_T2_T3_T4_T6_E12temp_storage+96];
	setp.eq.s16 	%p319, %rs359, 0;
	setp.eq.s16 	%p320, %rs360, 0;
	min.s64 	%rd419, %rd418, %rd417;
	selp.b16 	%rs361, %rs358, 1, %p320;
	selp.b16 	%rs362, %rs360, %rs361, %p319;
	and.b16  	%rs363, %rs362, 255;
	selp.b64 	%rd420, %rd417, %rd419, %p320;
	selp.b64 	%rd421, %rd418, %rd420, %p319;
	ld.shared.u8 	%rs364, [_ZZN3cub18CUB_300001_SM_10006detail6reduce28DeviceReduceSingleTileKernelINS2_10policy_hubIN4cuda3std3__45tupleIJblEEEjN6thrust24THRUST_300001_SM_1000_NS8cuda_cub9__find_if7functorIS9_EEE10Policy1000ENSB_12zip_iteratorINS8_IJNSD_26transform_input_iterator_tIbNSI_INS8_IJNSB_6detail15normal_iteratorINSB_10device_ptrIKjEEEESP_EEEEENSK_22tuple_binary_predicateINS7_4lessIjEEEEEENSB_17counting_iteratorIlNSB_11use_defaultESY_SY_EEEEEEEPS9_jSF_S9_S9_NS7_10__identityEEEvT0_T1_T2_T3_T4_T6_E12temp_storage+104];
	ld.shared.u64 	%rd422, [_ZZN3cub18CUB_300001_SM_10006detail6reduce28DeviceReduceSingleTileKernelINS2_10policy_hubIN4cuda3std3__45tupleIJblEEEjN6thrust24THRUST_300001_SM_1000_NS8cuda_cub9__find_if7functorIS9_EEE10Policy1000ENSB_12zip_iteratorINS8_IJNSD_26transform_input_iterator_tIbNSI_INS8_IJNSB_6detail15normal_iteratorINSB_10device_ptrIKjEEEESP_EEEEENSK_22tuple_binary_predicateINS7_4lessIjEEEEEENSB_17counting_iteratorIlNSB_11use_defaultESY_SY_EEEEEEEPS9_jSF_S9_S9_NS7_10__identityEEEvT0_T1_T2_T3_T4_T6_E12temp_storage+112];
	setp.eq.s16 	%p321, %rs363, 0;
	setp.eq.s16 	%p322, %rs364, 0;
	min.s64 	%rd423, %rd422, %rd421;
	selp.b16 	%rs365, %rs362, 1, %p322;
	selp.b16 	%rs366, %rs364, %rs365, %p321;
	and.b16  	%rs367, %rs366, 255;
	selp.b64 	%rd424, %rd421, %rd423, %p322;
	selp.b64 	%rd425, %rd422, %rd424, %p321;
	ld.shared.u8 	%rs368, [_ZZN3cub18CUB_300001_SM_10006detail6reduce28DeviceReduceSingleTileKernelINS2_10policy_hubIN4cuda3std3__45tupleIJblEEEjN6thrust24THRUST_300001_SM_1000_NS8cuda_cub9__find_if7functorIS9_EEE10Policy1000ENSB_12zip_iteratorINS8_IJNSD_26transform_input_iterator_tIbNSI_INS8_IJNSB_6detail15normal_iteratorINSB_10device_ptrIKjEEEESP_EEEEENSK_22tuple_binary_predicateINS7_4lessIjEEEEEENSB_17counting_iteratorIlNSB_11use_defaultESY_SY_EEEEEEEPS9_jSF_S9_S9_NS7_10__identityEEEvT0_T1_T2_T3_T4_T6_E12temp_storage+120];
	ld.shared.u64 	%rd426, [_ZZN3cub18CUB_300001_SM_10006detail6reduce28DeviceReduceSingleTileKernelINS2_10policy_hubIN4cuda3std3__45tupleIJblEEEjN6thrust24THRUST_300001_SM_1000_NS8cuda_cub9__find_if7functorIS9_EEE10Policy1000ENSB_12zip_iteratorINS8_IJNSD_26transform_input_iterator_tIbNSI_INS8_IJNSB_6detail15normal_iteratorINSB_10device_ptrIKjEEEESP_EEEEENSK_22tuple_binary_predicateINS7_4lessIjEEEEEENSB_17counting_iteratorIlNSB_11use_defaultESY_SY_EEEEEEEPS9_jSF_S9_S9_NS7_10__identityEEEvT0_T1_T2_T3_T4_T6_E12temp_storage+128];
	setp.eq.s16 	%p323, %rs367, 0;
	setp.eq.s16 	%p324, %rs368, 0;
	min.s64 	%rd427, %rd426, %rd425;
	selp.b16 	%rs369, %rs366, 1, %p324;
	selp.b16 	%rs383, %rs368, %rs369, %p323;
	selp.b64 	%rd428, %rd425, %rd427, %p324;
	selp.b64 	%rd441, %rd426, %rd428, %p323;
	bra.uni 	$L__BB5_121;
$L__BB5_43:
	// begin inline asm
	mov.u32 %r281, %laneid;
	// end inline asm
	and.b32  	%r302, %r1, 992;
	add.s32 	%r303, %r302, 32;
	setp.gt.u32 	%p235, %r303, %r44;
	not.b32 	%r304, %r302;
	add.s32 	%r305, %r44, %r304;
	selp.b32 	%r300, %r305, 31, %p235;
	cvt.u32.u16 	%r306, %rs383;
	and.b32  	%r283, %r306, 255;
	mov.b32 	%r299, 1;
	mov.b32 	%r301, -1;
	// begin inline asm
	shfl.sync.down.b32 %r282, %r283, %r299, %r300, %r301;
	// end inline asm
	// begin inline asm
	shfl.sync.down.b32 %r287, %r288, %r299, %r300, %r301;
	// end inline asm
	mov.b64 	{%r293, %r298}, %rd441;
	// begin inline asm
	shfl.sync.down.b32 %r292, %r293, %r299, %r300, %r301;
	// end inline asm
	// begin inline asm
	shfl.sync.down.b32 %r297, %r298, %r299, %r300, %r301;
	// end inline asm
	mov.b64 	%rd40, {%r292, %r297};
	cvt.u16.u32 	%rs31, %r282;
	setp.ge.s32 	%p236, %r281, %r300;
	@%p236 bra 	$L__BB5_47;
	and.b16  	%rs282, %rs383, 255;
	setp.eq.s16 	%p237, %rs282, 0;
	and.b16  	%rs283, %rs31, 255;
	setp.eq.s16 	%p238, %rs283, 0;
	or.pred  	%p239, %p237, %p238;
	@%p239 bra 	$L__BB5_46;
	min.s64 	%rd441, %rd40, %rd441;
	mov.b16 	%rs383, 1;
	bra.uni 	$L__BB5_47;
$L__BB5_46:
	setp.eq.s16 	%p240, %rs282, 0;
	selp.b16 	%rs383, %rs31, %rs383, %p240;
	selp.b64 	%rd441, %rd40, %rd441, %p240;
$L__BB5_47:
	cvt.u32.u16 	%r327, %rs383;
	and.b32  	%r308, %r327, 255;
	mov.b32 	%r324, 2;
	mov.b32 	%r326, -1;
	// begin inline asm
	shfl.sync.down.b32 %r307, %r308, %r324, %r300, %r326;
	// end inline asm
	// begin inline asm
	shfl.sync.down.b32 %r312, %r313, %r324, %r300, %r326;
	// end inline asm
	mov.b64 	{%r318, %r323}, %rd441;
	// begin inline asm
	shfl.sync.down.b32 %r317, %r318, %r324, %r300, %r326;
	// end inline asm
	// begin inline asm
	shfl.sync.down.b32 %r322, %r323, %r324, %r300, %r326;
	// end inline asm
	mov.b64 	%rd44, {%r317, %r322};
	cvt.u16.u32 	%rs34, %r307;
	add.s32 	%r328, %r281, 2;
	setp.gt.s32 	%p241, %r328, %r300;
	@%p241 bra 	$L__BB5_51;
	and.b16  	%rs286, %rs383, 255;
	setp.eq.s16 	%p242, %rs286, 0;
	and.b16  	%rs287, %rs34, 255;
	setp.eq.s16 	%p243, %rs287, 0;
	or.pred  	%p244, %p242, %p243;
	@%p244 bra 	$L__BB5_50;
	min.s64 	%rd441, %rd44, %rd441;
	mov.b16 	%rs383, 1;
	bra.uni 	$L__BB5_51;
$L__BB5_50:
	setp.eq.s16 	%p245, %rs286, 0;
	selp.b16 	%rs383, %rs34, %rs383, %p245;
	selp.b64 	%rd441, %rd44, %rd441, %p245;
$L__BB5_51:
	cvt.u32.u16 	%r349, %rs383;
	and.b32  	%r330, %r349, 255;
	mov.b32 	%r346, 4;
	mov.b32 	%r348, -1;
	// begin inline asm
	shfl.sync.down.b32 %r329, %r330, %r346, %r300, %r348;
	// end inline asm
	// begin inline asm
	shfl.sync.down.b32 %r334, %r335, %r346, %r300, %r348;
	// end inline asm
	mov.b64 	{%r340, %r345}, %rd441;
	// begin inline asm
	shfl.sync.down.b32 %r339, %r340, %r346, %r300, %r348;
	// end inline asm
	// begin inline asm
	shfl.sync.down.b32 %r344, %r345, %r346, %r300, %r348;
	// end inline asm
	mov.b64 	%rd48, {%r339, %r344};
	cvt.u16.u32 	%rs37, %r329;
	add.s32 	%r350, %r281, 4;
	setp.gt.s32 	%p246, %r350, %r300;
	@%p246 bra 	$L__BB5_55;
	and.b16  	%rs290, %rs383, 255;
	setp.eq.s16 	%p247, %rs290, 0;
	and.b16  	%rs291, %rs37, 255;
	setp.eq.s16 	%p248, %rs291, 0;
	or.pred  	%p249, %p247, %p248;
	@%p249 bra 	$L__BB5_54;
	min.s64 	%rd441, %rd48, %rd441;
	mov.b16 	%rs383, 1;
	bra.uni 	$L__BB5_55;
$L__BB5_54:
	setp.eq.s16 	%p250, %rs290, 0;
	selp.b16 	%rs383, %rs37, %rs383, %p250;
	selp.b64 	%rd441, %rd48, %rd441, %p250;
$L__BB5_55:
	cvt.u32.u16 	%r371, %rs383;
	and.b32  	%r352, %r371, 255;
	mov.b32 	%r368, 8;
	mov.b32 	%r370, -1;
	// begin inline asm
	shfl.sync.down.b32 %r351, %r352, %r368, %r300, %r370;
	// end inline asm
	// begin inline asm
	shfl.sync.down.b32 %r356, %r357, %r368, %r300, %r370;
	// end inline asm
	mov.b64 	{%r362, %r367}, %rd441;
	// begin inline asm
	shfl.sync.down.b32 %r361, %r362, %r368, %r300, %r370;
	// end inline asm
	// begin inline asm
	shfl.sync.down.b32 %r366, %r367, %r368, %r300, %r370;
	// end inline asm
	mov.b64 	%rd52, {%r361, %r366};
	cvt.u16.u32 	%rs40, %r351;
	add.s32 	%r372, %r281, 8;
	setp.gt.s32 	%p251, %r372, %r300;
	@%p251 bra 	$L__BB5_59;
	and.b16  	%rs294, %rs383, 255;
	setp.eq.s16 	%p252, %rs294, 0;
	and.b16  	%rs295, %rs40, 255;
	setp.eq.s16 	%p253, %rs295, 0;
	or.pred  	%p254, %p252, %p253;
	@%p254 bra 	$L__BB5_58;
	min.s64 	%rd441, %rd52, %rd441;
	mov.b16 	%rs383, 1;
	bra.uni 	$L__BB5_59;
$L__BB5_58:
	setp.eq.s16 	%p255, %rs294, 0;
	selp.b16 	%rs383, %rs40, %rs383, %p255;
	selp.b64 	%rd441, %rd52, %rd441, %p255;
$L__BB5_59:
	cvt.u32.u16 	%r393, %rs383;
	and.b32  	%r374, %r393, 255;
	mov.b32 	%r390, 16;
	mov.b32 	%r392, -1;
	// begin inline asm
	shfl.sync.down.b32 %r373, %r374, %r390, %r300, %r392;
	// end inline asm
	// begin inline asm
	shfl.sync.down.b32 %r378, %r379, %r390, %r300, %r392;
	// end inline asm
	mov.b64 	{%r384, %r389}, %rd441;
	// begin inline asm
	shfl.sync.down.b32 %r383, %r384, %r390, %r300, %r392;
	// end inline asm
	// begin inline asm
	shfl.sync.down.b32 %r388, %r389, %r390, %r300, %r392;
	// end inline asm
	mov.b64 	%rd56, {%r383, %r388};
	cvt.u16.u32 	%rs43, %r373;
	add.s32 	%r394, %r281, 16;
	setp.gt.s32 	%p256, %r394, %r300;
	@%p256 bra 	$L__BB5_63;
	and.b16  	%rs298, %rs383, 255;
	setp.eq.s16 	%p257, %rs298, 0;
	and.b16  	%rs299, %rs43, 255;
	setp.eq.s16 	%p258, %rs299, 0;
	or.pred  	%p259, %p257, %p258;
	@%p259 bra 	$L__BB5_62;
	min.s64 	%rd441, %rd56, %rd441;
	mov.b16 	%rs383, 1;
	bra.uni 	$L__BB5_63;
$L__BB5_62:
	setp.eq.s16 	%p260, %rs298, 0;
	selp.b16 	%rs383, %rs43, %rs383, %p260;
	selp.b64 	%rd441, %rd56, %rd441, %p260;
$L__BB5_63:
	setp.ne.s32 	%p261, %r281, 0;
	@%p261 bra 	$L__BB5_65;
	shr.u32 	%r395, %r1, 1;
	and.b32  	%r396, %r395, 496;
	mov.u32 	%r397, _ZZN3cub18CUB_300001_SM_10006detail6reduce28DeviceReduceSingleTileKernelINS2_10policy_hubIN4cuda3std3__45tupleIJblEEEjN6thrust24THRUST_300001_SM_1000_NS8cuda_cub9__find_if7functorIS9_EEE10Policy1000ENSB_12zip_iteratorINS8_IJNSD_26transform_input_iterator_tIbNSI_INS8_IJNSB_6detail15normal_iteratorINSB_10device_ptrIKjEEEESP_EEEEENSK_22tuple_binary_predicateINS7_4lessIjEEEEEENSB_17counting_iteratorIlNSB_11use_defaultESY_SY_EEEEEEEPS9_jSF_S9_S9_NS7_10__identityEEEvT0_T1_T2_T3_T4_T6_E12temp_storage;
	add.s32 	%r398, %r397, %r396;
	st.shared.u8 	[%r398+8], %rs383;
	st.shared.u64 	[%r398+16], %rd441;
$L__BB5_65:
	bar.sync 	0;
	setp.ne.s32 	%p262, %r1, 0;
	@%p262 bra 	$L__BB5_121;
	setp.lt.u32 	%p263, %r44, 33;
	@%p263 bra 	$L__BB5_68;
	ld.shared.u8 	%rs302, [_ZZN3cub18CUB_300001_SM_10006detail6reduce28DeviceReduceSingleTileKernelINS2_10policy_hubIN4cuda3std3__45tupleIJblEEEjN6thrust24THRUST_300001_SM_1000_NS8cuda_cub9__find_if7functorIS9_EEE10Policy1000ENSB_12zip_iteratorINS8_IJNSD_26transform_input_iterator_tIbNSI_INS8_IJNSB_6detail15normal_iteratorINSB_10device_ptrIKjEEEESP_EEEEENSK_22tuple_binary_predicateINS7_4lessIjEEEEEENSB_17counting_iteratorIlNSB_11use_defaultESY_SY_EEEEEEEPS9_jSF_S9_S9_NS7_10__identityEEEvT0_T1_T2_T3_T4_T6_E12temp_storage+24];
	ld.shared.u64 	%rd381, [_ZZN3cub18CUB_300001_SM_10006detail6reduce28DeviceReduceSingleTileKernelINS2_10policy_hubIN4cuda3std3__45tupleIJblEEEjN6thrust24THRUST_300001_SM_1000_NS8cuda_cub9__find_if7functorIS9_EEE10Policy1000ENSB_12zip_iteratorINS8_IJNSD_26transform_input_iterator_tIbNSI_INS8_IJNSB_6detail15normal_iteratorINSB_10device_ptrIKjEEEESP_EEEEENSK_22tuple_binary_predicateINS7_4lessIjEEEEEENSB_17counting_iteratorIlNSB_11use_defaultESY_SY_EEEEEEEPS9_jSF_S9_S9_NS7_10__identityEEEvT0_T1_T2_T3_T4_T6_E12temp_storage+32];
	and.b16  	%rs303, %rs383, 255;
	setp.eq.s16 	%p264, %rs303, 0;
	setp.eq.s16 	%p265, %rs302, 0;
	min.s64 	%rd382, %rd381, %rd441;
	selp.b16 	%rs304, %rs383, 1, %p265;
	selp.b16 	%rs383, %rs302, %rs304, %p264;
	selp.b64 	%rd383, %rd441, %rd382, %p265;
	selp.b64 	%rd441, %rd381, %rd383, %p264;
$L__BB5_68:
	setp.lt.u32 	%p266, %r44, 65;
	@%p266 bra 	$L__BB5_70;
	ld.shared.u8 	%rs305, [_ZZN3cub18CUB_300001_SM_10006detail6reduce28DeviceReduceSingleTileKernelINS2_10policy_hubIN4cuda3std3__45tupleIJblEEEjN6thrust24THRUST_300001_SM_1000_NS8cuda_cub9__find_if7functorIS9_EEE10Policy1000ENSB_12zip_iteratorINS8_IJNSD_26transform_input_iterator_tIbNSI_INS8_IJNSB_6detail15normal_iteratorINSB_10device_ptrIKjEEEESP_EEEEENSK_22tuple_binary_predicateINS7_4lessIjEEEEEENSB_17counting_iteratorIlNSB_11use_defaultESY_SY_EEEEEEEPS9_jSF_S9_S9_NS7_10__identityEEEvT0_T1_T2_T3_T4_T6_E12temp_storage+40];
	ld.shared.u64 	%rd384, [_ZZN3cub18CUB_300001_SM_10006detail6reduce28DeviceReduceSingleTileKernelINS2_10policy_hubIN4cuda3std3__45tupleIJblEEEjN6thrust24THRUST_300001_SM_1000_NS8cuda_cub9__find_if7functorIS9_EEE10Policy1000ENSB_12zip_iteratorINS8_IJNSD_26transform_input_iterator_tIbNSI_INS8_IJNSB_6detail15normal_iteratorINSB_10device_ptrIKjEEEESP_EEEEENSK_22tuple_binary_predicateINS7_4lessIjEEEEEENSB_17counting_iteratorIlNSB_11use_defaultESY_SY_EEEEEEEPS9_jSF_S9_S9_NS7_10__identityEEEvT0_T1_T2_T3_T4_T6_E12temp_storage+48];
	and.b16  	%rs306, %rs383, 255;
	setp.eq.s16 	%p267, %rs306, 0;
	setp.eq.s16 	%p268, %rs305, 0;
	min.s64 	%rd385, %rd384, %rd441;
	selp.b16 	%rs307, %rs383, 1, %p268;
	selp.b16 	%rs383, %rs305, %rs307, %p267;
	selp.b64 	%rd386, %rd441, %rd385, %p268;
	selp.b64 	%rd441, %rd384, %rd386, %p267;
$L__BB5_70:
	setp.lt.u32 	%p269, %r44, 97;
	@%p269 bra 	$L__BB5_72;
	ld.shared.u8 	%rs308, [_ZZN3cub18CUB_300001_SM_10006detail6reduce28DeviceReduceSingleTileKernelINS2_10policy_hubIN4cuda3std3__45tupleIJblEEEjN6thrust24THRUST_300001_SM_1000_NS8cuda_cub9__find_if7functorIS9_EEE10Policy1000ENSB_12zip_iteratorINS8_IJNSD_26transform_input_iterator_tIbNSI_INS8_IJNSB_6detail15normal_iteratorINSB_10device_ptrIKjEEEESP_EEEEENSK_22tuple_binary_predicateINS7_4lessIjEEEEEENSB_17counting_iteratorIlNSB_11use_defaultESY_SY_EEEEEEEPS9_jSF_S9_S9_NS7_10__identityEEEvT0_T1_T2_T3_T4_T6_E12temp_storage+56];
	ld.shared.u64 	%rd387, [_ZZN3cub18CUB_300001_SM_10006detail6reduce28DeviceReduceSingleTileKernelINS2_10policy_hubIN4cuda3std3__45tupleIJblEEEjN6thrust24THRUST_300001_SM_1000_NS8cuda_cub9__find_if7functorIS9_EEE10Policy1000ENSB_12zip_iteratorINS8_IJNSD_26transform_input_iterator_tIbNSI_INS8_IJNSB_6detail15normal_iteratorINSB_10device_ptrIKjEEEESP_EEEEENSK_22tuple_binary_predicateINS7_4lessIjEEEEEENSB_17counting_iteratorIlNSB_11use_defaultESY_SY_EEEEEEEPS9_jSF_S9_S9_NS7_10__identityEEEvT0_T1_T2_T3_T4_T6_E12temp_storage+64];
	and.b16  	%rs309, %rs383, 255;
	setp.eq.s16 	%p270, %rs309, 0;
	setp.eq.s16 	%p271, %rs308, 0;
	min.s64 	%rd388, %rd387, %rd441;
	selp.b16 	%rs310, %rs383, 1, %p271;
	selp.b16 	%rs383, %rs308, %rs310, %p270;
	selp.b64 	%rd389, %rd441, %rd388, %p271;
	selp.b64 	%rd441, %rd387, %rd389, %p270;
$L__BB5_72:
	setp.lt.u32 	%p272, %r44, 129;
	@%p272 bra 	$L__BB5_74;
	ld.shared.u8 	%rs311, [_ZZN3cub18CUB_300001_SM_10006detail6reduce28DeviceReduceSingleTileKernelINS2_10policy_hubIN4cuda3std3__45tupleIJblEEEjN6thrust24THRUST_300001_SM_1000_NS8cuda_cub9__find_if7functorIS9_EEE10Policy1000ENSB_12zip_iteratorINS8_IJNSD_26transform_input_iterator_tIbNSI_INS8_IJNSB_6detail15normal_iteratorINSB_10device_ptrIKjEEEESP_EEEEENSK_22tuple_binary_predicateINS7_4lessIjEEEEEENSB_17counting_iteratorIlNSB_11use_defaultESY_SY_EEEEEEEPS9_jSF_S9_S9_NS7_10__identityEEEvT0_T1_T2_T3_T4_T6_E12temp_storage+72];
	ld.shared.u64 	%rd390, [_ZZN3cub18CUB_300001_SM_10006detail6reduce28DeviceReduceSingleTileKernelINS2_10policy_hubIN4cuda3std3__45tupleIJblEEEjN6thrust24THRUST_300001_SM_1000_NS8cuda_cub9__find_if7functorIS9_EEE10Policy1000ENSB_12zip_iteratorINS8_IJNSD_26transform_input_iterator_tIbNSI_INS8_IJNSB_6detail15normal_iteratorINSB_10device_ptrIKjEEEESP_EEEEENSK_22tuple_binary_predicateINS7_4lessIjEEEEEENSB_17counting_iteratorIlNSB_11use_defaultESY_SY_EEEEEEEPS9_jSF_S9_S9_NS7_10__identityEEEvT0_T1_T2_T3_T4_T6_E12temp_storage+80];
	and.b16  	%rs312, %rs383, 255;
	setp.eq.s16 	%p273, %rs312, 0;
	setp.eq.s16 	%p274, %rs311, 0;
	min.s64 	%rd391, %rd390, %rd441;
	selp.b16 	%rs313, %rs383, 1, %p274;
	selp.b16 	%rs383, %rs311, %rs313, %p273;
	selp.b64 	%rd392, %rd441, %rd391, %p274;
	selp.b64 	%rd441, %rd390, %rd392, %p273;
$L__BB5_74:
	setp.lt.u32 	%p275, %r44, 161;
	@%p275 bra 	$L__BB5_76;
	ld.shared.u8 	%rs314, [_ZZN3cub18CUB_300001_SM_10006detail6reduce28DeviceReduceSingleTileKernelINS2_10policy_hubIN4cuda3std3__45tupleIJblEEEjN6thrust24THRUST_300001_SM_1000_NS8cuda_cub9__find_if7functorIS9_EEE10Policy1000ENSB_12zip_iteratorINS8_IJNSD_26transform_input_iterator_tIbNSI_INS8_IJNSB_6detail15normal_iteratorINSB_10device_ptrIKjEEEESP_EEEEENSK_22tuple_binary_predicateINS7_4lessIjEEEEEENSB_17counting_iteratorIlNSB_11use_defaultESY_SY_EEEEEEEPS9_jSF_S9_S9_NS7_10__identityEEEvT0_T1_T2_T3_T4_T6_E12temp_storage+88];
	ld.shared.u64 	%rd393, [_ZZN3cub18CUB_300001_SM_10006detail6reduce28DeviceReduceSingleTileKernelINS2_10policy_hubIN4cuda3std3__45tupleIJblEEEjN6thrust24THRUST_300001_SM_1000_NS8cuda_cub9__find_if7functorIS9_EEE10Policy1000ENSB_12zip_iteratorINS8_IJNSD_26transform_input_iterator_tIbNSI_INS8_IJNSB_6detail15normal_iteratorINSB_10device_ptrIKjEEEESP_EEEEENSK_22tuple_binary_predicateINS7_4lessIjEEEEEENSB_17counting_iteratorIlNSB_11use_defaultESY_SY_EEEEEEEPS9_jSF_S9_S9_NS7_10__identityEEEvT0_T1_T2_T3_T4_T6_E12temp_storage+96];
	and.b16  	%rs315, %rs383, 255;
	setp.eq.s16 	%p276, %rs315, 0;
	setp.eq.s16 	%p277, %rs314, 0;
	min.s64 	%rd394, %rd393, %rd441;
	selp.b16 	%rs316, %rs383, 1, %p277;
	selp.b16 	%rs383, %rs314, %rs316, %p276;
	selp.b64 	%rd395, %rd441, %rd394, %p277;
	selp.b64 	%rd441, %rd393, %rd395, %p276;
$L__BB5_76:
	setp.lt.u32 	%p278, %r44, 193;
	@%p278 bra 	$L__BB5_78;
	ld.shared.u8 	%rs317, [_ZZN3cub18CUB_300001_SM_10006detail6reduce28DeviceReduceSingleTileKernelINS2_10policy_hubIN4cuda3std3__45tupleIJblEEEjN6thrust24THRUST_300001_SM_1000_NS8cuda_cub9__find_if7functorIS9_EEE10Policy1000ENSB_12zip_iteratorINS8_IJNSD_26transform_input_iterator_tIbNSI_INS8_IJNSB_6detail15normal_iteratorINSB_10device_ptrIKjEEEESP_EEEEENSK_22tuple_binary_predicateINS7_4lessIjEEEEEENSB_17counting_iteratorIlNSB_11use_defaultESY_SY_EEEEEEEPS9_jSF_S9_S9_NS7_10__identityEEEvT0_T1_T2_T3_T4_T6_E12temp_storage+104];
	ld.shared.u64 	%rd396, [_ZZN3cub18CUB_300001_SM_10006detail6reduce28DeviceReduceSingleTileKernelINS2_10policy_hubIN4cuda3std3__45tupleIJblEEEjN6thrust24THRUST_300001_SM_1000_NS8cuda_cub9__find_if7functorIS9_EEE10Policy1000ENSB_12zip_iteratorINS8_IJNSD_26transform_input_iterator_tIbNSI_INS8_IJNSB_6detail15normal_iteratorINSB_10device_ptrIKjEEEESP_EEEEENSK_22tuple_binary_predicateINS7_4lessIjEEEEEENSB_17counting_iteratorIlNSB_11use_defaultESY_SY_EEEEEEEPS9_jSF_S9_S9_NS7_10__identityEEEvT0_T1_T2_T3_T4_T6_E12temp_storage+112];
	and.b16  	%rs318, %rs383, 255;
	setp.eq.s16 	%p279, %rs318, 0;
	setp.eq.s16 	%p280, %rs317, 0;
	min.s64 	%rd397, %rd396, %rd441;
	selp.b16 	%rs319, %rs383, 1, %p280;
	selp.b16 	%rs383, %rs317, %rs319, %p279;
	selp.b64 	%rd398, %rd441, %rd397, %p280;
	selp.b64 	%rd441, %rd396, %rd398, %p279;
$L__BB5_78:
	setp.lt.u32 	%p281, %r44, 225;
	@%p281 bra 	$L__BB5_121;
	ld.shared.u8 	%rs320, [_ZZN3cub18CUB_300001_SM_10006detail6reduce28DeviceReduceSingleTileKernelINS2_10policy_hubIN4cuda3std3__45tupleIJblEEEjN6thrust24THRUST_300001_SM_1000_NS8cuda_cub9__find_if7functorIS9_EEE10Policy1000ENSB_12zip_iteratorINS8_IJNSD_26transform_input_iterator_tIbNSI_INS8_IJNSB_6detail15normal_iteratorINSB_10device_ptrIKjEEEESP_EEEEENSK_22tuple_binary_predicateINS7_4lessIjEEEEEENSB_17counting_iteratorIlNSB_11use_defaultESY_SY_EEEEEEEPS9_jSF_S9_S9_NS7_10__identityEEEvT0_T1_T2_T3_T4_T6_E12temp_storage+120];
	ld.shared.u64 	%rd399, [_ZZN3cub18CUB_300001_SM_10006detail6reduce28DeviceReduceSingleTileKernelINS2_10policy_hubIN4cuda3std3__45tupleIJblEEEjN6thrust24THRUST_300001_SM_1000_NS8cuda_cub9__find_if7functorIS9_EEE10Policy1000ENSB_12zip_iteratorINS8_IJNSD_26transform_input_iterator_tIbNSI_INS8_IJNSB_6detail15normal_iteratorINSB_10device_ptrIKjEEEESP_EEEEENSK_22tuple_binary_predicateINS7_4lessIjEEEEEENSB_17counting_iteratorIlNSB_11use_defaultESY_SY_EEEEEEEPS9_jSF_S9_S9_NS7_10__identityEEEvT0_T1_T2_T3_T4_T6_E12temp_storage+128];
	and.b16  	%rs321, %rs383, 255;
	setp.eq.s16 	%p282, %rs321, 0;
	setp.eq.s16 	%p283, %rs320, 0;
	min.s64 	%rd400, %rd399, %rd441;
	selp.b16 	%rs322, %rs383, 1, %p283;
	selp.b16 	%rs383, %rs320, %rs322, %p282;
	selp.b64 	%rd401, %rd441, %rd400, %p283;
	selp.b64 	%rd441, %rd399, %rd401, %p282;
	bra.uni 	$L__BB5_121;
$L__BB5_80:
	mov.u32 	%r20, %tid.x;
	cvt.u64.u32 	%rd73, %r20;
	mul.wide.u32 	%rd119, %r20, 4;
	add.s64 	%rd74, %rd2, %rd119;
	add.s64 	%rd75, %rd3, %rd119;
	ld.global.u32 	%r56, [%rd74];
	ld.global.u32 	%r57, [%rd75];
	setp.lt.u32 	%p3, %r56, %r57;
	add.s32 	%r58, %r20, 256;
	cvt.u64.u32 	%rd120, %r58;
	ld.global.u32 	%r59, [%rd74+1024];
	ld.global.u32 	%r61, [%rd75+1024];
	setp.lt.u32 	%p4, %r59, %r61;
	add.s32 	%r63, %r20, 512;
	cvt.u64.u32 	%rd121, %r63;
	add.s64 	%rd122, %rd116, %rd121;
	ld.global.u32 	%r64, [%rd74+2048];
	ld.global.u32 	%r65, [%rd75+2048];
	setp.lt.u32 	%p5, %r64, %r65;
	add.s64 	%rd123, %rd122, 256;
	ld.global.u32 	%r66, [%rd74+3072];
	ld.global.u32 	%r67, [%rd75+3072];
	setp.lt.u32 	%p7, %r66, %r67;
	or.pred  	%p9, %p3, %p4;
	selp.b64 	%rd124, %rd73, %rd120, %p3;
	add.s64 	%rd125, %rd116, %rd124;
	min.s64 	%rd126, %rd122, %rd125;
	selp.b64 	%rd127, %rd126, %rd125, %p5;
	or.pred  	%p10, %p9, %p5;
	selp.b64 	%rd128, %rd127, %rd122, %p9;
	min.s64 	%rd129, %rd123, %rd128;
	selp.b64 	%rd130, %rd129, %rd128, %p7;
	or.pred  	%p11, %p10, %p7;
	selp.u16 	%rs383, 1, 0, %p11;
	selp.b64 	%rd441, %rd130, %rd123, %p10;
	add.s32 	%r21, %r44, -1024;
	setp.lt.u32 	%p12, %r21, 1024;
	mov.b32 	%r518, 1024;
	@%p12 bra 	$L__BB5_84;
	mov.b32 	%r518, 1024;
$L__BB5_82:
	cvt.u64.u32 	%rd131, %r518;
	add.s64 	%rd132, %rd73, %rd131;
	mul.wide.u32 	%rd133, %r518, 4;
	add.s64 	%rd134, %rd74, %rd133;
	add.s64 	%rd135, %rd75, %rd133;
	add.s64 	%rd136, %rd132, %rd116;
	ld.global.u32 	%r69, [%rd134];
	ld.global.u32 	%r70, [%rd135];
	setp.lt.u32 	%p13, %r69, %r70;
	add.s64 	%rd137, %rd136, 256;
	ld.global.u32 	%r71, [%rd134+1024];
	ld.global.u32 	%r72, [%rd135+1024];
	setp.lt.u32 	%p14, %r71, %r72;
	selp.u16 	%rs101, 1, 0, %p14;
	add.s64 	%rd138, %rd136, 512;
	ld.global.u32 	%r73, [%rd134+2048];
	ld.global.u32 	%r74, [%rd135+2048];
	setp.lt.u32 	%p15, %r73, %r74;
	selp.u16 	%rs102, 1, 0, %p15;
	add.s64 	%rd139, %rd136, 768;
	ld.global.u32 	%r75, [%rd134+3072];
	ld.global.u32 	%r76, [%rd135+3072];
	setp.lt.u32 	%p16, %r75, %r76;
	selp.u16 	%rs103, 1, 0, %p16;
	and.b16  	%rs104, %rs383, 255;
	setp.eq.s16 	%p17, %rs104, 0;
	selp.u16 	%rs105, 1, 0, %p13;
	min.s64 	%rd140, %rd136, %rd441;
	selp.b16 	%rs106, 1, %rs383, %p13;
	selp.b64 	%rd141, %rd140, %rd441, %p13;
	selp.b16 	%rs107, %rs105, %rs106, %p17;
	and.b16  	%rs108, %rs107, 255;
	selp.b64 	%rd142, %rd136, %rd141, %p17;
	setp.eq.s16 	%p18, %rs108, 0;
	min.s64 	%rd143, %rd137, %rd142;
	selp.b16 	%rs109, 1, %rs107, %p14;
	selp.b64 	%rd144, %rd143, %rd142, %p14;
	selp.b16 	%rs110, %rs101, %rs109, %p18;
	and.b16  	%rs111, %rs110, 255;
	selp.b64 	%rd145, %rd137, %rd144, %p18;
	setp.eq.s16 	%p19, %rs111, 0;
	min.s64 	%rd146, %rd138, %rd145;
	selp.b16 	%rs112, 1, %rs110, %p15;
	selp.b64 	%rd147, %rd146, %rd145, %p15;
	selp.b16 	%rs113, %rs102, %rs112, %p19;
	and.b16  	%rs114, %rs113, 255;
	selp.b64 	%rd148, %rd138, %rd147, %p19;
	setp.eq.s16 	%p20, %rs114, 0;
	min.s64 	%rd149, %rd139, %rd148;
	selp.b16 	%rs115, 1, %rs113, %p16;
	selp.b64 	%rd150, %rd149, %rd148, %p16;
	selp.b16 	%rs383, %rs103, %rs115, %p20;
	selp.b64 	%rd441, %rd139, %rd150, %p20;
	sub.s32 	%r77, %r44, %r518;
	setp.lt.u32 	%p21, %r77, 1024;
	@%p21 bra 	$L__BB5_97;
	add.s32 	%r518, %r518, 1024;
	setp.le.u32 	%p22, %r518, %r21;
	@%p22 bra 	$L__BB5_82;
$L__BB5_84:
	setp.le.u32 	%p23, %r44, %r518;
	sub.s32 	%r78, %r44, %r518;
	setp.ge.s32 	%p24, %r20, %r78;
	or.pred  	%p25, %p23, %p24;
	@%p25 bra 	$L__BB5_97;
	not.b32 	%r80, %r20;
	add.s32 	%r81, %r44, %r80;
	sub.s32 	%r25, %r81, %r518;
	shr.u32 	%r82, %r25, 8;
	add.s32 	%r26, %r82, 1;
	and.b32  	%r27, %r26, 7;
	setp.lt.u32 	%p26, %r25, 1792;
	mov.u32 	%r523, %r20;
	@%p26 bra 	$L__BB5_89;
	or.b32  	%r521, %r20, 1024;
	add.s32 	%r520, %r20, %r518;
	and.b32  	%r83, %r26, 33554424;
	neg.s32 	%r519, %r83;
$L__BB5_87:
	.pragma "nounroll";
	cvt.u64.u32 	%rd152, %r520;
	mul.wide.u32 	%rd153, %r520, 4;
	add.s64 	%rd154, %rd2, %rd153;
	add.s64 	%rd155, %rd3, %rd153;
	add.s64 	%rd156, %rd116, %rd152;
	ld.global.u32 	%r84, [%rd154];
	ld.global.u32 	%r85, [%rd155];
	setp.lt.u32 	%p27, %r84, %r85;
	selp.u16 	%rs117, 1, 0, %p27;
	and.b16  	%rs118, %rs383, 255;
	setp.ne.s16 	%p29, %rs118, 0;
	and.pred  	%p30, %p29, %p27;
	min.s64 	%rd157, %rd156, %rd441;
	setp.eq.s16 	%p31, %rs118, 0;
	selp.b16 	%rs119, %rs117, %rs383, %p31;
	selp.b64 	%rd158, %rd156, %rd441, %p31;
	selp.b16 	%rs120, 1, %rs119, %p30;
	and.b16  	%rs121, %rs120, 255;
	selp.b64 	%rd159, %rd157, %rd158, %p30;
	add.s32 	%r86, %r520, 256;
	cvt.u64.u32 	%rd160, %r86;
	mul.wide.u32 	%rd161, %r86, 4;
	add.s64 	%rd162, %rd2, %rd161;
	add.s64 	%rd163, %rd3, %rd161;
	add.s64 	%rd164, %rd116, %rd160;
	ld.global.u32 	%r87, [%rd162];
	ld.global.u32 	%r88, [%rd163];
	setp.lt.u32 	%p32, %r87, %r88;
	selp.u16 	%rs122, 1, 0, %p32;
	setp.ne.s16 	%p34, %rs121, 0;
	and.pred  	%p35, %p34, %p32;
	min.s64 	%rd165, %rd164, %rd159;
	setp.eq.s16 	%p36, %rs121, 0;
	selp.b16 	%rs123, %rs122, %rs120, %p36;
	selp.b64 	%rd166, %rd164, %rd159, %p36;
	selp.b16 	%rs124, 1, %rs123, %p35;
	and.b16  	%rs125, %rs124, 255;
	selp.b64 	%rd167, %rd165, %rd166, %p35;
	add.s32 	%r89, %r520, 512;
	cvt.u64.u32 	%rd168, %r89;
	mul.wide.u32 	%rd169, %r89, 4;
	add.s64 	%rd170, %rd2, %rd169;
	add.s64 	%rd171, %rd3, %rd169;
	add.s64 	%rd172, %rd116, %rd168;
	ld.global.u32 	%r90, [%rd170];
	ld.global.u32 	%r91, [%rd171];
	setp.lt.u32 	%p37, %r90, %r91;
	selp.u16 	%rs126, 1, 0, %p37;
	setp.ne.s16 	%p39, %rs125, 0;
	and.pred  	%p40, %p39, %p37;
	min.s64 	%rd173, %rd172, %rd167;
	setp.eq.s16 	%p41, %rs125, 0;
	selp.b16 	%rs127, %rs126, %rs124, %p41;
	selp.b64 	%rd174, %rd172, %rd167, %p41;
	selp.b16 	%rs128, 1, %rs127, %p40;
	and.b16  	%rs129, %rs128, 255;
	selp.b64 	%rd175, %rd173, %rd174, %p40;
	add.s32 	%r92, %r520, 768;
	cvt.u64.u32 	%rd176, %r92;
	mul.wide.u32 	%rd177, %r92, 4;
	add.s64 	%rd178, %rd2, %rd177;
	add.s64 	%rd179, %rd3, %rd177;
	add.s64 	%rd180, %rd116, %rd176;
	ld.global.u32 	%r93, [%rd178];
	ld.global.u32 	%r94, [%rd179];
	setp.lt.u32 	%p42, %r93, %r94;
	selp.u16 	%rs130, 1, 0, %p42;
	setp.ne.s16 	%p44, %rs129, 0;
	and.pred  	%p45, %p44, %p42;
	min.s64 	%rd181, %rd180, %rd175;
	setp.eq.s16 	%p46, %rs129, 0;
	selp.b16 	%rs131, %rs130, %rs128, %p46;
	selp.b64 	%rd182, %rd180, %rd175, %p46;
	selp.b16 	%rs132, 1, %rs131, %p45;
	and.b16  	%rs133, %rs132, 255;
	selp.b64 	%rd183, %rd181, %rd182, %p45;
	add.s32 	%r95, %r520, 1024;
	cvt.u64.u32 	%rd184, %r95;
	mul.wide.u32 	%rd185, %r95, 4;
	add.s64 	%rd186, %rd2, %rd185;
	add.s64 	%rd187, %rd3, %rd185;
	add.s64 	%rd188, %rd116, %rd184;
	ld.global.u32 	%r96, [%rd186];
	ld.global.u32 	%r97, [%rd187];
	setp.lt.u32 	%p47, %r96, %r97;
	selp.u16 	%rs134, 1, 0, %p47;
	setp.ne.s16 	%p49, %rs133, 0;
	and.pred  	%p50, %p49, %p47;
	min.s64 	%rd189, %rd188, %rd183;
	setp.eq.s16 	%p51, %rs133, 0;
	selp.b16 	%rs135, %rs134, %rs132, %p51;
	selp.b64 	%rd190, %rd188, %rd183, %p51;
	selp.b16 	%rs136, 1, %rs135, %p50;
	and.b16  	%rs137, %rs136, 255;
	selp.b64 	%rd191, %rd189, %rd190, %p50;
	add.s32 	%r98, %r520, 1280;
	cvt.u64.u32 	%rd192, %r98;
	mul.wide.u32 	%rd193, %r98, 4;
	add.s64 	%rd194, %rd2, %rd193;
	add.s64 	%rd195, %rd3, %rd193;
	add.s64 	%rd196, %rd116, %rd192;
	ld.global.u32 	%r99, [%rd194];
	ld.global.u32 	%r100, [%rd195];
	setp.lt.u32 	%p52, %r99, %r100;
	selp.u16 	%rs138, 1, 0, %p52;
	setp.ne.s16 	%p54, %rs137, 0;
	and.pred  	%p55, %p54, %p52;
	min.s64 	%rd197, %rd196, %rd191;
	setp.eq.s16 	%p56, %rs137, 0;
	selp.b16 	%rs139, %rs138, %rs136, %p56;
	selp.b64 	%rd198, %rd196, %rd191, %p56;
	selp.b16 	%rs140, 1, %rs139, %p55;
	and.b16  	%rs141, %rs140, 255;
	selp.b64 	%rd199, %rd197, %rd198, %p55;
	add.s32 	%r101, %r520, 1536;
	cvt.u64.u32 	%rd200, %r101;
	mul.wide.u32 	%rd201, %r101, 4;
	add.s64 	%rd202, %rd2, %rd201;
	add.s64 	%rd203, %rd3, %rd201;
	add.s64 	%rd204, %rd116, %rd200;
	ld.global.u32 	%r102, [%rd202];
	ld.global.u32 	%r103, [%rd203];
	setp.lt.u32 	%p57, %r102, %r103;
	selp.u16 	%rs142, 1, 0, %p57;
	setp.ne.s16 	%p59, %rs141, 0;
	and.pred  	%p60, %p59, %p57;
	min.s64 	%rd205, %rd204, %rd199;
	setp.eq.s16 	%p61, %rs141, 0;
	selp.b16 	%rs143, %rs142, %rs140, %p61;
	selp.b64 	%rd206, %rd204, %rd199, %p61;
	selp.b16 	%rs144, 1, %rs143, %p60;
	and.b16  	%rs145, %rs144, 255;
	selp.b64 	%rd207, %rd205, %rd206, %p60;
	add.s32 	%r104, %r520, 1792;
	cvt.u64.u32 	%rd208, %r104;
	mul.wide.u32 	%rd209, %r104, 4;
	add.s64 	%rd210, %rd2, %rd209;
	add.s64 	%rd211, %rd3, %rd209;
	add.s64 	%rd212, %rd116, %rd208;
	ld.global.u32 	%r105, [%rd210];
	ld.global.u32 	%r106, [%rd211];
	setp.lt.u32 	%p62, %r105, %r106;
	selp.u16 	%rs146, 1, 0, %p62;
	setp.ne.s16 	%p64, %rs145, 0;
	and.pred  	%p65, %p64, %p62;
	min.s64 	%rd213, %rd212, %rd207;
	setp.eq.s16 	%p66, %rs145, 0;
	selp.b16 	%rs147, %rs146, %rs144, %p66;
	selp.b64 	%rd214, %rd212, %rd207, %p66;
	selp.b16 	%rs383, 1, %rs147, %p65;
	selp.b64 	%rd441, %rd213, %rd214, %p65;
	add.s32 	%r521, %r521, 2048;
	add.s32 	%r520, %r520, 2048;
	add.s32 	%r519, %r519, 8;
	setp.ne.s32 	%p67, %r519, 0;
	@%p67 bra 	$L__BB5_87;
	add.s32 	%r523, %r521, -1024;
$L__BB5_89:
	setp.eq.s32 	%p68, %r27, 0;
	@%p68 bra 	$L__BB5_97;
	setp.lt.u32 	%p69, %r27, 4;
	@%p69 bra 	$L__BB5_92;
	add.s32 	%r107, %r523, %r518;
	cvt.u64.u32 	%rd216, %r107;
	mul.wide.u32 	%rd217, %r107, 4;
	add.s64 	%rd218, %rd2, %rd217;
	add.s64 	%rd219, %rd3, %rd217;
	add.s64 	%rd220, %rd116, %rd216;
	ld.global.u32 	%r108, [%rd218];
	ld.global.u32 	%r109, [%rd219];
	setp.lt.u32 	%p70, %r108, %r109;
	selp.u16 	%rs149, 1, 0, %p70;
	and.b16  	%rs150, %rs383, 255;
	setp.ne.s16 	%p72, %rs150, 0;
	and.pred  	%p73, %p72, %p70;
	min.s64 	%rd221, %rd220, %rd441;
	setp.eq.s16 	%p74, %rs150, 0;
	selp.b16 	%rs151, %rs149, %rs383, %p74;
	selp.b64 	%rd222, %rd220, %rd441, %p74;
	selp.b16 	%rs152, 1, %rs151, %p73;
	and.b16  	%rs153, %rs152, 255;
	selp.b64 	%rd223, %rd221, %rd222, %p73;
	add.s32 	%r110, %r107, 256;
	cvt.u64.u32 	%rd224, %r110;
	mul.wide.u32 	%rd225, %r110, 4;
	add.s64 	%rd226, %rd2, %rd225;
	add.s64 	%rd227, %rd3, %rd225;
	add.s64 	%rd228, %rd116, %rd224;
	ld.global.u32 	%r111, [%rd226];
	ld.global.u32 	%r112, [%rd227];
	setp.lt.u32 	%p75, %r111, %r112;
	selp.u16 	%rs154, 1, 0, %p75;
	setp.ne.s16 	%p77, %rs153, 0;
	and.pred  	%p78, %p77, %p75;
	min.s64 	%rd229, %rd228, %rd223;
	setp.eq.s16 	%p79, %rs153, 0;
	selp.b16 	%rs155, %rs154, %rs152, %p79;
	selp.b64 	%rd230, %rd228, %rd223, %p79;
	selp.b16 	%rs156, 1, %rs155, %p78;
	and.b16  	%rs157, %rs156, 255;
	selp.b64 	%rd231, %rd229, %rd230, %p78;
	add.s32 	%r113, %r107, 512;
	cvt.u64.u32 	%rd232, %r113;
	mul.wide.u32 	%rd233, %r113, 4;
	add.s64 	%rd234, %rd2, %rd233;
	add.s64 	%rd235, %rd3, %rd233;
	add.s64 	%rd236, %rd116, %rd232;
	ld.global.u32 	%r114, [%rd234];
	ld.global.u32 	%r115, [%rd235];
	setp.lt.u32 	%p80, %r114, %r115;
	selp.u16 	%rs158, 1, 0, %p80;
	setp.ne.s16 	%p82, %rs157, 0;
	and.pred  	%p83, %p82, %p80;
	min.s64 	%rd237, %rd236, %rd231;
	setp.eq.s16 	%p84, %rs157, 0;
	selp.b16 	%rs159, %rs158, %rs156, %p84;
	selp.b64 	%rd238, %rd236, %rd231, %p84;
	selp.b16 	%rs160, 1, %rs159, %p83;
	and.b16  	%rs161, %rs160, 255;
	selp.b64 	%rd239, %rd237, %rd238, %p83;
	add.s32 	%r116, %r107, 768;
	cvt.u64.u32 	%rd240, %r116;
	mul.wide.u32 	%rd241, %r116, 4;
	add.s64 	%rd242, %rd2, %rd241;
	add.s64 	%rd243, %rd3, %rd241;
	add.s64 	%rd244, %rd116, %rd240;
	ld.global.u32 	%r117, [%rd242];
	ld.global.u32 	%r118, [%rd243];
	setp.lt.u32 	%p85, %r117, %r118;
	selp.u16 	%rs162, 1, 0, %p85;
	setp.ne.s16 	%p87, %rs161, 0;
	and.pred  	%p88, %p87, %p85;
	min.s64 	%rd245, %rd244, %rd239;
	setp.eq.s16 	%p89, %rs161, 0;
	selp.b16 	%rs163, %rs162, %rs160, %p89;
	selp.b64 	%rd246, %rd244, %rd239, %p89;
	selp.b16 	%rs383, 1, %rs163, %p88;
	selp.b64 	%rd441, %rd245, %rd246, %p88;
	add.s32 	%r523, %r523, 1024;
$L__BB5_92:
	and.b32  	%r119, %r26, 3;
	setp.eq.s32 	%p90, %r119, 0;
	@%p90 bra 	$L__BB5_97;
	setp.eq.s32 	%p91, %r119, 1;
	@%p91 bra 	$L__BB5_95;
	add.s32 	%r120, %r523, %r518;
	cvt.u64.u32 	%rd248, %r120;
	mul.wide.u32 	%rd249, %r120, 4;
	add.s64 	%rd250, %rd2, %rd249;
	add.s64 	%rd251, %rd3, %rd249;
	add.s64 	%rd252, %rd116, %rd248;
	ld.global.u32 	%r121, [%rd250];
	ld.global.u32 	%r122, [%rd251];
	setp.lt.u32 	%p92, %r121, %r122;
	selp.u16 	%rs165, 1, 0, %p92;
	and.b16  	%rs166, %rs383, 255;
	setp.ne.s16 	%p94, %rs166, 0;
	and.pred  	%p95, %p94, %p92;
	min.s64 	%rd253, %rd252, %rd441;
	setp.eq.s16 	%p96, %rs166, 0;
	selp.b16 	%rs167, %rs165, %rs383, %p96;
	selp.b64 	%rd254, %rd252, %rd441, %p96;
	selp.b16 	%rs168, 1, %rs167, %p95;
	and.b16  	%rs169, %rs168, 255;
	selp.b64 	%rd255, %rd253, %rd254, %p95;
	add.s32 	%r123, %r120, 256;
	cvt.u64.u32 	%rd256, %r123;
	mul.wide.u32 	%rd257, %r123, 4;
	add.s64 	%rd258, %rd2, %rd257;
	add.s64 	%rd259, %rd3, %rd257;
	add.s64 	%rd260, %rd116, %rd256;
	ld.global.u32 	%r124, [%rd258];
	ld.global.u32 	%r125, [%rd259];
	setp.lt.u32 	%p97, %r124, %r125;
	selp.u16 	%rs170, 1, 0, %p97;
	setp.ne.s16 	%p99, %rs169, 0;
	and.pred  	%p100, %p99, %p97;
	min.s64 	%rd261, %rd260, %rd255;
	setp.eq.s16 	%p101, %rs169, 0;
	selp.b16 	%rs171, %rs170, %rs168, %p101;
	selp.b64 	%rd262, %rd260, %rd255, %p101;
	selp.b16 	%rs383, 1, %rs171, %p100;
	selp.b64 	%rd441, %rd261, %rd262, %p100;
	add.s32 	%r523, %r523, 512;
$L__BB5_95:
	and.b32  	%r126, %r25, 256;
	setp.ne.s32 	%p102, %r126, 0;
	@%p102 bra 	$L__BB5_97;
	add.s32 	%r127, %r523, %r518;
	cvt.u64.u32 	%rd263, %r127;
	mul.wide.u32 	%rd264, %r127, 4;
	add.s64 	%rd265, %rd2, %rd264;
	add.s64 	%rd266, %rd3, %rd264;
	add.s64 	%rd267, %rd116, %rd263;
	ld.global.u32 	%r128, [%rd265];
	ld.global.u32 	%r129, [%rd266];
	setp.lt.u32 	%p103, %r128, %r129;
	selp.u16 	%rs172, 1, 0, %p103;
	and.b16  	%rs173, %rs383, 255;
	setp.ne.s16 	%p105, %rs173, 0;
	and.pred  	%p106, %p105, %p103;
	min.s64 	%rd268, %rd267, %rd441;
	setp.eq.s16 	%p107, %rs173, 0;
	selp.b16 	%rs174, %rs172, %rs383, %p107;
	selp.b64 	%rd269, %rd267, %rd441, %p107;
	selp.b16 	%rs383, 1, %rs174, %p106;
	selp.b64 	%rd441, %rd268, %rd269, %p106;
$L__BB5_97:
	// begin inline asm
	mov.u32 %r130, %laneid;
	// end inline asm
	cvt.u32.u16 	%r151, %rs383;
	and.b32  	%r132, %r151, 255;
	mov.b32 	%r148, 1;
	mov.b32 	%r149, 31;
	mov.b32 	%r150, -1;
	// begin inline asm
	shfl.sync.down.b32 %r131, %r132, %r148, %r149, %r150;
	// end inline asm
	// begin inline asm
	shfl.sync.down.b32 %r136, %r137, %r148, %r149, %r150;
	// end inline asm
	mov.b64 	{%r142, %r147}, %rd441;
	// begin inline asm
	shfl.sync.down.b32 %r141, %r142, %r148, %r149, %r150;
	// end inline asm
	// begin inline asm
	shfl.sync.down.b32 %r146, %r147, %r148, %r149, %r150;
	// end inline asm
	mov.b64 	%rd92, {%r141, %r146};
	cvt.u16.u32 	%rs75, %r131;
	setp.gt.s32 	%p108, %r130, 30;
	@%p108 bra 	$L__BB5_101;
	and.b16  	%rs175, %rs383, 255;
	setp.eq.s16 	%p109, %rs175, 0;
	and.b16  	%rs176, %rs75, 255;
	setp.eq.s16 	%p110, %rs176, 0;
	or.pred  	%p111, %p109, %p110;
	@%p111 bra 	$L__BB5_100;
	min.s64 	%rd441, %rd92, %rd441;
	mov.b16 	%rs383, 1;
	bra.uni 	$L__BB5_101;
$L__BB5_100:
	setp.eq.s16 	%p112, %rs175, 0;
	selp.b16 	%rs383, %rs75, %rs383, %p112;
	selp.b64 	%rd441, %rd92, %rd441, %p112;
$L__BB5_101:
	cvt.u32.u16 	%r172, %rs383;
	and.b32  	%r153, %r172, 255;
	mov.b32 	%r169, 2;
	mov.b32 	%r170, 31;
	mov.b32 	%r171, -1;
	// begin inline asm
	shfl.sync.down.b32 %r152, %r153, %r169, %r170, %r171;
	// end inline asm
	// begin inline asm
	shfl.sync.down.b32 %r157, %r158, %r169, %r170, %r171;
	// end inline asm
	mov.b64 	{%r163, %r168}, %rd441;
	// begin inline asm
	shfl.sync.down.b32 %r162, %r163, %r169, %r170, %r171;
	// end inline asm
	// begin inline asm
	shfl.sync.down.b32 %r167, %r168, %r169, %r170, %r171;
	// end inline asm
	mov.b64 	%rd96, {%r162, %r167};
	cvt.u16.u32 	%rs78, %r152;
	setp.gt.s32 	%p113, %r130, 29;
	@%p113 bra 	$L__BB5_105;
	and.b16  	%rs179, %rs383, 255;
	setp.eq.s16 	%p114, %rs179, 0;
	and.b16  	%rs180, %rs78, 255;
	setp.eq.s16 	%p115, %rs180, 0;
	or.pred  	%p116, %p114, %p115;
	@%p116 bra 	$L__BB5_104;
	min.s64 	%rd441, %rd96, %rd441;
	mov.b16 	%rs383, 1;
	bra.uni 	$L__BB5_105;
$L__BB5_104:
	setp.eq.s16 	%p117, %rs179, 0;
	selp.b16 	%rs383, %rs78, %rs383, %p117;
	selp.b64 	%rd441, %rd96, %rd441, %p117;
$L__BB5_105:
	cvt.u32.u16 	%r193, %rs383;
	and.b32  	%r174, %r193, 255;
	mov.b32 	%r190, 4;
	mov.b32 	%r191, 31;
	mov.b32 	%r192, -1;
	// begin inline asm
	shfl.sync.down.b32 %r173, %r174, %r190, %r191, %r192;
	// end inline asm
	// begin inline asm
	shfl.sync.down.b32 %r178, %r179, %r190, %r191, %r192;
	// end inline asm
	mov.b64 	{%r184, %r189}, %rd441;
	// begin inline asm
	shfl.sync.down.b32 %r183, %r184, %r190, %r191, %r192;
	// end inline asm
	// begin inline asm
	shfl.sync.down.b32 %r188, %r189, %r190, %r191, %r192;
	// end inline asm
	mov.b64 	%rd100, {%r183, %r188};
	cvt.u16.u32 	%rs81, %r173;
	setp.gt.s32 	%p118, %r130, 27;
	@%p118 bra 	$L__BB5_109;
	and.b16  	%rs183, %rs383, 255;
	setp.eq.s16 	%p119, %rs183, 0;
	and.b16  	%rs184, %rs81, 255;
	setp.eq.s16 	%p120, %rs184, 0;
	or.pred  	%p121, %p119, %p120;
	@%p121 bra 	$L__BB5_108;
	min.s64 	%rd441, %rd100, %rd441;
	mov.b16 	%rs383, 1;
	bra.uni 	$L__BB5_109;
$L__BB5_108:
	setp.eq.s16 	%p122, %rs183, 0;
	selp.b16 	%rs383, %rs81, %rs383, %p122;
	selp.b64 	%rd441, %rd100, %rd441, %p122;
$L__BB5_109:
	cvt.u32.u16 	%r214, %rs383;
	and.b32  	%r195, %r214, 255;
	mov.b32 	%r211, 8;
	mov.b32 	%r212, 31;
	mov.b32 	%r213, -1;
	// begin inline asm
	shfl.sync.down.b32 %r194, %r195, %r211, %r212, %r213;
	// end inline asm
	// begin inline asm
	shfl.sync.down.b32 %r199, %r200, %r211, %r212, %r213;
	// end inline asm
	mov.b64 	{%r205, %r210}, %rd441;
	// begin inline asm
	shfl.sync.down.b32 %r204, %r205, %r211, %r212, %r213;
	// end inline asm
	// begin inline asm
	shfl.sync.down.b32 %r209, %r210, %r211, %r212, %r213;
	// end inline asm
	mov.b64 	%rd104, {%r204, %r209};
	cvt.u16.u32 	%rs84, %r194;
	setp.gt.s32 	%p123, %r130, 23;
	@%p123 bra 	$L__BB5_113;
	and.b16  	%rs187, %rs383, 255;
	setp.eq.s16 	%p124, %rs187, 0;
	and.b16  	%rs188, %rs84, 255;
	setp.eq.s16 	%p125, %rs188, 0;
	or.pred  	%p126, %p124, %p125;
	@%p126 bra 	$L__BB5_112;
	min.s64 	%rd441, %rd104, %rd441;
	mov.b16 	%rs383, 1;
	bra.uni 	$L__BB5_113;
$L__BB5_112:
	setp.eq.s16 	%p127, %rs187, 0;
	selp.b16 	%rs383, %rs84, %rs383, %p127;
	selp.b64 	%rd441, %rd104, %rd441, %p127;
$L__BB5_113:
	cvt.u32.u16 	%r235, %rs383;
	and.b32  	%r216, %r235, 255;
	mov.b32 	%r232, 16;
	mov.b32 	%r233, 31;
	mov.b32 	%r234, -1;
	// begin inline asm
	shfl.sync.down.b32 %r215, %r216, %r232, %r233, %r234;
	// end inline asm
	// begin inline asm
	shfl.sync.down.b32 %r220, %r221, %r232, %r233, %r234;
	// end inline asm
	mov.b64 	{%r226, %r231}, %rd441;
	// begin inline asm
	shfl.sync.down.b32 %r225, %r226, %r232, %r233, %r234;
	// end inline asm
	// begin inline asm
	shfl.sync.down.b32 %r230, %r231, %r232, %r233, %r234;
	// end inline asm
	mov.b64 	%rd108, {%r225, %r230};
	cvt.u16.u32 	%rs87, %r215;
	setp.gt.s32 	%p128, %r130, 15;
	@%p128 bra 	$L__BB5_117;
	and.b16  	%rs191, %rs383, 255;
	setp.eq.s16 	%p129, %rs191, 0;
	and.b16  	%rs192, %rs87, 255;
	setp.eq.s16 	%p130, %rs192, 0;
	or.pred  	%p131, %p129, %p130;
	@%p131 bra 	$L__BB5_116;
	min.s64 	%rd441, %rd108, %rd441;
	mov.b16 	%rs383, 1;
	bra.uni 	$L__BB5_117;
$L__BB5_116:
	setp.eq.s16 	%p132, %rs191, 0;
	selp.b16 	%rs383, %rs87, %rs383, %p132;
	selp.b64 	%rd441, %rd108, %rd441, %p132;
$L__BB5_117:
	setp.ne.s32 	%p133, %r130, 0;
	@%p133 bra 	$L__BB5_119;
	shr.u32 	%r236, %r20, 1;
	and.b32  	%r237, %r236, 496;
	mov.u32 	%r238, _ZZN3cub18CUB_300001_SM_10006detail6reduce28DeviceReduceSingleTileKernelINS2_10policy_hubIN4cuda3std3__45tupleIJblEEEjN6thrust24THRUST_300001_SM_1000_NS8cuda_cub9__find_if7functorIS9_EEE10Policy1000ENSB_12zip_iteratorINS8_IJNSD_26transform_input_iterator_tIbNSI_INS8_IJNSB_6detail15normal_iteratorINSB_10device_ptrIKjEEEESP_EEEEENSK_22tuple_binary_predicateINS7_4lessIjEEEEEENSB_17counting_iteratorIlNSB_11use_defaultESY_SY_EEEEEEEPS9_jSF_S9_S9_NS7_10__identityEEEvT0_T1_T2_T3_T4_T6_E12temp_storage;
	add.s32 	%r239, %r238, %r237;
	st.shared.u8 	[%r239+8], %rs383;
	st.shared.u64 	[%r239+16], %rd441;
$L__BB5_119:
	bar.sync 	0;
	setp.ne.s32 	%p134, %r20, 0;
	@%p134 bra 	$L__BB5_121;
	ld.shared.u8 	%rs195, [_ZZN3cub18CUB_300001_SM_10006detail6reduce28DeviceReduceSingleTileKernelINS2_10policy_hubIN4cuda3std3__45tupleIJblEEEjN6thrust24THRUST_300001_SM_1000_NS8cuda_cub9__find_if7functorIS9_EEE10Policy1000ENSB_12zip_iteratorINS8_IJNSD_26transform_input_iterator_tIbNSI_INS8_IJNSB_6detail15normal_iteratorINSB_10device_ptrIKjEEEESP_EEEEENSK_22tuple_binary_predicateINS7_4lessIjEEEEEENSB_17counting_iteratorIlNSB_11use_defaultESY_SY_EEEEEEEPS9_jSF_S9_S9_NS7_10__identityEEEvT0_T1_T2_T3_T4_T6_E12temp_storage+24];
	ld.shared.u64 	%rd270, [_ZZN3cub18CUB_300001_SM_10006detail6reduce28DeviceReduceSingleTileKernelINS2_10policy_hubIN4cuda3std3__45tupleIJblEEEjN6thrust24THRUST_300001_SM_1000_NS8cuda_cub9__find_if7functorIS9_EEE10Policy1000ENSB_12zip_iteratorINS8_IJNSD_26transform_input_iterator_tIbNSI_INS8_IJNSB_6detail15normal_iteratorINSB_10device_ptrIKjEEEESP_EEEEENSK_22tuple_binary_predicateINS7_4lessIjEEEEEENSB_17counting_iteratorIlNSB_11use_defaultESY_SY_EEEEEEEPS9_jSF_S9_S9_NS7_10__identityEEEvT0_T1_T2_T3_T4_T6_E12temp_storage+32];
	and.b16  	%rs196, %rs383, 255;
	setp.eq.s16 	%p135, %rs196, 0;
	setp.eq.s16 	%p136, %rs195, 0;
	min.s64 	%rd271, %rd270, %rd441;
	selp.b16 	%rs197, %rs383, 1, %p136;
	selp.b16 	%rs198, %rs195, %rs197, %p135;
	and.b16  	%rs199, %rs198, 255;
	selp.b64 	%rd272, %rd441, %rd271, %p136;
	selp.b64 	%rd273, %rd270, %rd272, %p135;
	ld.shared.u8 	%rs200, [_ZZN3cub18CUB_300001_SM_10006detail6reduce28DeviceReduceSingleTileKernelINS2_10policy_hubIN4cuda3std3__45tupleIJblEEEjN6thrust24THRUST_300001_SM_1000_NS8cuda_cub9__find_if7functorIS9_EEE10Policy1000ENSB_12zip_iteratorINS8_IJNSD_26transform_input_iterator_tIbNSI_INS8_IJNSB_6detail15normal_iteratorINSB_10device_ptrIKjEEEESP_EEEEENSK_22tuple_binary_predicateINS7_4lessIjEEEEEENSB_17counting_iteratorIlNSB_11use_defaultESY_SY_EEEEEEEPS9_jSF_S9_S9_NS7_10__identityEEEvT0_T1_T2_T3_T4_T6_E12temp_storage+40];
	ld.shared.u64 	%rd274, [_ZZN3cub18CUB_300001_SM_10006detail6reduce28DeviceReduceSingleTileKernelINS2_10policy_hubIN4cuda3std3__45tupleIJblEEEjN6thrust24THRUST_300001_SM_1000_NS8cuda_cub9__find_if7functorIS9_EEE10Policy1000ENSB_12zip_iteratorINS8_IJNSD_26transform_input_iterator_tIbNSI_INS8_IJNSB_6detail15normal_iteratorINSB_10device_ptrIKjEEEESP_EEEEENSK_22tuple_binary_predicateINS7_4lessIjEEEEEENSB_17counting_iteratorIlNSB_11use_defaultESY_SY_EEEEEEEPS9_jSF_S9_S9_NS7_10__identityEEEvT0_T1_T2_T3_T4_T6_E12temp_storage+48];
	setp.eq.s16 	%p137, %rs199, 0;
	setp.eq.s16 	%p138, %rs200, 0;
	min.s64 	%rd275, %rd274, %rd273;
	selp.b16 	%rs201, %rs198, 1, %p138;
	selp.b16 	%rs202, %rs200, %rs201, %p137;
	and.b16  	%rs203, %rs202, 255;
	selp.b64 	%rd276, %rd273, %rd275, %p138;
	selp.b64 	%rd277, %rd274, %rd276, %p137;
	ld.shared.u8 	%rs204, [_ZZN3cub18CUB_300001_SM_10006detail6reduce28DeviceReduceSingleTileKernelINS2_10policy_hubIN4cuda3std3__45tupleIJblEEEjN6thrust24THRUST_300001_SM_1000_NS8cuda_cub9__find_if7functorIS9_EEE10Policy1000ENSB_12zip_iteratorINS8_IJNSD_26transform_input_iterator_tIbNSI_INS8_IJNSB_6detail15normal_iteratorINSB_10device_ptrIKjEEEESP_EEEEENSK_22tuple_binary_predicateINS7_4lessIjEEEEEENSB_17counting_iteratorIlNSB_11use_defaultESY_SY_EEEEEEEPS9_jSF_S9_S9_NS7_10__identityEEEvT0_T1_T2_T3_T4_T6_E12temp_storage+56];
	ld.shared.u64 	%rd278, [_ZZN3cub18CUB_300001_SM_10006detail6reduce28DeviceReduceSingleTileKernelINS2_10policy_hubIN4cuda3std3__45tupleIJblEEEjN6thrust24THRUST_300001_SM_1000_NS8cuda_cub9__find_if7functorIS9_EEE10Policy1000ENSB_12zip_iteratorINS8_IJNSD_26transform_input_iterator_tIbNSI_INS8_IJNSB_6detail15normal_iteratorINSB_10device_ptrIKjEEEESP_EEEEENSK_22tuple_binary_predicateINS7_4lessIjEEEEEENSB_17counting_iteratorIlNSB_11use_defaultESY_SY_EEEEEEEPS9_jSF_S9_S9_NS7_10__identityEEEvT0_T1_T2_T3_T4_T6_E12temp_storage+64];
	setp.eq.s16 	%p139, %rs203, 0;
	setp.eq.s16 	%p140, %rs204, 0;
	min.s64 	%rd279, %rd278, %rd277;
	selp.b16 	%rs205, %rs202, 1, %p140;
	selp.b16 	%rs206, %rs204, %rs205, %p139;
	and.b16  	%rs207, %rs206, 255;
	selp.b64 	%rd280, %rd277, %rd279, %p140;
	selp.b64 	%rd281, %rd278, %rd280, %p139;
	ld.shared.u8 	%rs208, [_ZZN3cub18CUB_300001_SM_10006detail6reduce28DeviceReduceSingleTileKernelINS2_10policy_hubIN4cuda3std3__45tupleIJblEEEjN6thrust24THRUST_300001_SM_1000_NS8cuda_cub9__find_if7functorIS9_EEE10Policy1000ENSB_12zip_iteratorINS8_IJNSD_26transform_input_iterator_tIbNSI_INS8_IJNSB_6detail15normal_iteratorINSB_10device_ptrIKjEEEESP_EEEEENSK_22tuple_binary_predicateINS7_4lessIjEEEEEENSB_17counting_iteratorIlNSB_11use_defaultESY_SY_EEEEEEEPS9_jSF_S9_S9_NS7_10__identityEEEvT0_T1_T2_T3_T4_T6_E12temp_storage+72];
	ld.shared.u64 	%rd282, [_ZZN3cub18CUB_300001_SM_10006detail6reduce28DeviceReduceSingleTileKernelINS2_10policy_hubIN4cuda3std3__45tupleIJblEEEjN6thrust24THRUST_300001_SM_1000_NS8cuda_cub9__find_if7functorIS9_EEE10Policy1000ENSB_12zip_iteratorINS8_IJNSD_26transform_input_iterator_tIbNSI_INS8_IJNSB_6detail15normal_iteratorINSB_10device_ptrIKjEEEESP_EEEEENSK_22tuple_binary_predicateINS7_4lessIjEEEEEENSB_17counting_iteratorIlNSB_11use_defaultESY_SY_EEEEEEEPS9_jSF_S9_S9_NS7_10__identityEEEvT0_T1_T2_T3_T4_T6_E12temp_storage+80];
	setp.eq.s16 	%p141, %rs207, 0;
	setp.eq.s16 	%p142, %rs208, 0;
	min.s64 	%rd283, %rd282, %rd281;
	selp.b16 	%rs209, %rs206, 1, %p142;
	selp.b16 	%rs210, %rs208, %rs209, %p141;
	and.b16  	%rs211, %rs210, 255;
	selp.b64 	%rd284, %rd281, %rd283, %p142;
	selp.b64 	%rd285, %rd282, %rd284, %p141;
	ld.shared.u8 	%rs212, [_ZZN3cub18CUB_300001_SM_10006detail6reduce28DeviceReduceSingleTileKernelINS2_10policy_hubIN4cuda3std3__45tupleIJblEEEjN6thrust24THRUST_300001_SM_1000_NS8cuda_cub9__find_if7functorIS9_EEE10Policy1000ENSB_12zip_iteratorINS8_IJNSD_26transform_input_iterator_tIbNSI_INS8_IJNSB_6detail15normal_iteratorINSB_10device_ptrIKjEEEESP_EEEEENSK_22tuple_binary_predicateINS7_4lessIjEEEEEENSB_17counting_iteratorIlNSB_11use_defaultESY_SY_EEEEEEEPS9_jSF_S9_S9_NS7_10__identityEEEvT0_T1_T2_T3_T4_T6_E12temp_storage+88];
	ld.shared.u64 	%rd286, [_ZZN3cub18CUB_300001_SM_10006detail6reduce28DeviceReduceSingleTileKernelINS2_10policy_hubIN4cuda3std3__45tupleIJblEEEjN6thrust24THRUST_300001_SM_1000_NS8cuda_cub9__find_if7functorIS9_EEE10Policy1000ENSB_12zip_iteratorINS8_IJNSD_26transform_input_iterator_tIbNSI_INS8_IJNSB_6detail15normal_iteratorINSB_10device_ptrIKjEEEESP_EEEEENSK_22tuple_binary_predicateINS7_4lessIjEEEEEENSB_17counting_iteratorIlNSB_11use_defaultESY_SY_EEEEEEEPS9_jSF_S9_S9_NS7_10__identityEEEvT0_T1_T2_T3_T4_T6_E12temp_storage+96];
	setp.eq.s16 	%p143, %rs211, 0;
	setp.eq.s16 	%p144, %rs212, 0;
	min.s64 	%rd287, %rd286, %rd285;
	selp.b16 	%rs213, %rs210, 1, %p144;
	selp.b16 	%rs214, %rs212, %rs213, %p143;
	and.b16  	%rs215, %rs214, 255;
	selp.b64 	%rd288, %rd285, %rd287, %p144;
	selp.b64 	%rd289, %rd286, %rd288, %p143;
	ld.shared.u8 	%rs216, [_ZZN3cub18CUB_300001_SM_10006detail6reduce28DeviceReduceSingleTileKernelINS2_10policy_hubIN4cuda3std3__45tupleIJblEEEjN6thrust24THRUST_300001_SM_1000_NS8cuda_cub9__find_if7functorIS9_EEE10Policy1000ENSB_12zip_iteratorINS8_IJNSD_26transform_input_iterator_tIbNSI_INS8_IJNSB_6detail15normal_iteratorINSB_10device_ptrIKjEEEESP_EEEEENSK_22tuple_binary_predicateINS7_4lessIjEEEEEENSB_17counting_iteratorIlNSB_11use_defaultESY_SY_EEEEEEEPS9_jSF_S9_S9_NS7_10__identityEEEvT0_T1_T2_T3_T4_T6_E12temp_storage+104];
	ld.shared.u64 	%rd290, [_ZZN3cub18CUB_300001_SM_10006detail6reduce28DeviceReduceSingleTileKernelINS2_10policy_hubIN4cuda3std3__45tupleIJblEEEjN6thrust24THRUST_300001_SM_1000_NS8cuda_cub9__find_if7functorIS9_EEE10Policy1000ENSB_12zip_iteratorINS8_IJNSD_26transform_input_iterator_tIbNSI_INS8_IJNSB_6detail15normal_iteratorINSB_10device_ptrIKjEEEESP_EEEEENSK_22tuple_binary_predicateINS7_4lessIjEEEEEENSB_17counting_iteratorIlNSB_11use_defaultESY_SY_EEEEEEEPS9_jSF_S9_S9_NS7_10__identityEEEvT0_T1_T2_T3_T4_T6_E12temp_storage+112];
	setp.eq.s16 	%p145, %rs215, 0;
	setp.eq.s16 	%p146, %rs216, 0;
	min.s64 	%rd291, %rd290, %rd289;
	selp.b16 	%rs217, %rs214, 1, %p146;
	selp.b16 	%rs218, %rs216, %rs217, %p145;
	and.b16  	%rs219, %rs218, 255;
	selp.b64 	%rd292, %rd289, %rd291, %p146;
	selp.b64 	%rd293, %rd290, %rd292, %p145;
	ld.shared.u8 	%rs220, [_ZZN3cub18CUB_300001_SM_10006detail6reduce28DeviceReduceSingleTileKernelINS2_10policy_hubIN4cuda3std3__45tupleIJblEEEjN6thrust24THRUST_300001_SM_1000_NS8cuda_cub9__find_if7functorIS9_EEE10Policy1000ENSB_12zip_iteratorINS8_IJNSD_26transform_input_iterator_tIbNSI_INS8_IJNSB_6detail15normal_iteratorINSB_10device_ptrIKjEEEESP_EEEEENSK_22tuple_binary_predicateINS7_4lessIjEEEEEENSB_17counting_iteratorIlNSB_11use_defaultESY_SY_EEEEEEEPS9_jSF_S9_S9_NS7_10__identityEEEvT0_T1_T2_T3_T4_T6_E12temp_storage+120];
	ld.shared.u64 	%rd294, [_ZZN3cub18CUB_300001_SM_10006detail6reduce28DeviceReduceSingleTileKernelINS2_10policy_hubIN4cuda3std3__45tupleIJblEEEjN6thrust24THRUST_300001_SM_1000_NS8cuda_cub9__find_if7functorIS9_EEE10Policy1000ENSB_12zip_iteratorINS8_IJNSD_26transform_input_iterator_tIbNSI_INS8_IJNSB_6detail15normal_iteratorINSB_10device_ptrIKjEEEESP_EEEEENSK_22tuple_binary_predicateINS7_4lessIjEEEEEENSB_17counting_iteratorIlNSB_11use_defaultESY_SY_EEEEEEEPS9_jSF_S9_S9_NS7_10__identityEEEvT0_T1_T2_T3_T4_T6_E12temp_storage+128];
	setp.eq.s16 	%p147, %rs219, 0;
	setp.eq.s16 	%p148, %rs220, 0;
	min.s64 	%rd295, %rd294, %rd293;
	selp.b16 	%rs221, %rs218, 1, %p148;
	selp.b16 	%rs383, %rs220, %rs221, %p147;
	selp.b64 	%rd296, %rd293, %rd295, %p148;
	selp.b64 	%rd441, %rd294, %rd296, %p147;
$L__BB5_121:
	mov.u32 	%r509, %tid.x;
	setp.ne.s32 	%p325, %r509, 0;
	@%p325 bra 	$L__BB5_123;
	setp.eq.s16 	%p326, %rs100, 0;
	and.b16  	%rs371, %rs383, 255;
	setp.eq.s16 	%p327, %rs371, 0;
	min.s64 	%rd429, %rd441, %rd117;
	selp.b16 	%rs372, %rs100, 1, %p327;
	selp.b16 	%rs373, %rs383, %rs372, %p326;
	selp.b64 	%rd430, %rd117, %rd429, %p327;
	selp.b64 	%rd431, %rd441, %rd430, %p326;
	st.global.u8 	[%rd1], %rs373;
	st.global.u64 	[%rd1+8], %rd431;
$L__BB5_123:
	ret;

}
	// .globl	_ZN3cub18CUB_300001_SM_10006detail6reduce18DeviceReduceKernelINS2_10policy_hubIN4cuda3std3__45tupleIJblEEEjN6thrust24THRUST_300001_SM_1000_NS8cuda_cub9__find_if7functorIS9_EEE10Policy1000ENSB_12zip_iteratorINS8_IJNSD_26transform_input_iterator_tIbNSI_INS8_IJNSB_6detail15normal_iteratorINSB_10device_ptrIKjEEEESP_EEEEENSK_22tuple_binary_predicateINS7_4lessIjEEEEEENSB_17counting_iteratorIlNSB_11use_defaultESY_SY_EEEEEEEjSF_S9_NS7_10__identityEEEvT0_PT3_T1_NS0_13GridEvenShareIS16_EET2_T4_
.visible .entry _ZN3cub18CUB_300001_SM_10006detail6reduce18DeviceReduceKernelINS2_10policy_hubIN4cuda3std3__45tupleIJblEEEjN6thrust24THRUST_300001_SM_1000_NS8cuda_cub9__find_if7functorIS9_EEE10Policy1000ENSB_12zip_iteratorINS8_IJNSD_26transform_input_iterator_tIbNSI_INS8_IJNSB_6detail15normal_iteratorINSB_10device_ptrIKjEEEESP_EEEEENSK_22tuple_binary_predicateINS7_4lessIjEEEEEENSB_17counting_iteratorIlNSB_11use_defaultESY_SY_EEEEEEEjSF_S9_NS7_10__identityEEEvT0_PT3_T1_NS0_13GridEvenShareIS16_EET2_T4_(
	.param .align 8 .b8 _ZN3cub18CUB_300001_SM_10006detail6reduce18DeviceReduceKernelINS2_10policy_hubIN4cuda3std3__45tupleIJblEEEjN6thrust24THRUST_300001_SM_1000_NS8cuda_cub9__find_if7functorIS9_EEE10Policy1000ENSB_12zip_iteratorINS8_IJNSD_26transform_input_iterator_tIbNSI_INS8_IJNSB_6detail15normal_iteratorINSB_10device_ptrIKjEEEESP_EEEEENSK_22tuple_binary_predicateINS7_4lessIjEEEEEENSB_17counting_iteratorIlNSB_11use_defaultESY_SY_EEEEEEEjSF_S9_NS7_10__identityEEEvT0_PT3_T1_NS0_13GridEvenShareIS16_EET2_T4__param_0[32],
	.param .u64 .ptr .align 1 _ZN3cub18CUB_300001_SM_10006detail6reduce18DeviceReduceKernelINS2_10policy_hubIN4cuda3std3__45tupleIJblEEEjN6thrust24THRUST_300001_SM_1000_NS8cuda_cub9__find_if7functorIS9_EEE10Policy1000ENSB_12zip_iteratorINS8_IJNSD_26transform_input_iterator_tIbNSI_INS8_IJNSB_6detail15normal_iteratorINSB_10device_ptrIKjEEEESP_EEEEENSK_22tuple_binary_predicateINS7_4lessIjEEEEEENSB_17counting_iteratorIlNSB_11use_defaultESY_SY_EEEEEEEjSF_S9_NS7_10__identityEEEvT0_PT3_T1_NS0_13GridEvenShareIS16_EET2_T4__param_1,
	.param .u32 _ZN3cub18CUB_300001_SM_10006detail6reduce18DeviceReduceKernelINS2_10policy_hubIN4cuda3std3__45tupleIJblEEEjN6thrust24THRUST_300001_SM_1000_NS8cuda_cub9__find_if7functorIS9_EEE10Policy1000ENSB_12zip_iteratorINS8_IJNSD_26transform_input_iterator_tIbNSI_INS8_IJNSB_6detail15normal_iteratorINSB_10device_ptrIKjEEEESP_EEEEENSK_22tuple_binary_predicateINS7_4lessIjEEEEEENSB_17counting_iteratorIlNSB_11use_defaultESY_SY_EEEEEEEjSF_S9_NS7_10__identityEEEvT0_PT3_T1_NS0_13GridEvenShareIS16_EET2_T4__param_2,
	.param .align 4 .b8 _ZN3cub18CUB_300001_SM_10006detail6reduce18DeviceReduceKernelINS2_10policy_hubIN4cuda3std3__45tupleIJblEEEjN6thrust24THRUST_300001_SM_1000_NS8cuda_cub9__find_if7functorIS9_EEE10Policy1000ENSB_12zip_iteratorINS8_IJNSD_26transform_input_iterator_tIbNSI_INS8_IJNSB_6detail15normal_iteratorINSB_10device_ptrIKjEEEESP_EEEEENSK_22tuple_binary_predicateINS7_4lessIjEEEEEENSB_17counting_iteratorIlNSB_11use_defaultESY_SY_EEEEEEEjSF_S9_NS7_10__identityEEEvT0_PT3_T1_NS0_13GridEvenShareIS16_EET2_T4__param_3[40],
	.param .align 1 .b8 _ZN3cub18CUB_300001_SM_10006detail6reduce18DeviceReduceKernelINS2_10policy_hubIN4cuda3std3__45tupleIJblEEEjN6thrust24THRUST_300001_SM_1000_NS8cuda_cub9__find_if7functorIS9_EEE10Policy1000ENSB_12zip_iteratorINS8_IJNSD_26transform_input_iterator_tIbNSI_INS8_IJNSB_6detail15normal_iteratorINSB_10device_ptrIKjEEEESP_EEEEENSK_22tuple_binary_predicateINS7_4lessIjEEEEEENSB_17counting_iteratorIlNSB_11use_defaultESY_SY_EEEEEEEjSF_S9_NS7_10__identityEEEvT0_PT3_T1_NS0_13GridEvenShareIS16_EET2_T4__param_4[1],
	.param .align 1 .b8 _ZN3cub18CUB_300001_SM_10006detail6reduce18DeviceReduceKernelINS2_10policy_hubIN4cuda3std3__45tupleIJblEEEjN6thrust24THRUST_300001_SM_1000_NS8cuda_cub9__find_if7functorIS9_EEE10Policy1000ENSB_12zip_iteratorINS8_IJNSD_26transform_input_iterator_tIbNSI_INS8_IJNSB_6detail15normal_iteratorINSB_10device_ptrIKjEEEESP_EEEEENSK_22tuple_binary_predicateINS7_4lessIjEEEEEENSB_17counting_iteratorIlNSB_11use_defaultESY_SY_EEEEEEEjSF_S9_NS7_10__identityEEEvT0_PT3_T1_NS0_13GridEvenShareIS16_EET2_T4__param_5[1]
)
.maxntid 256
{
	.reg .pred 	%p<325>;
	.reg .b16 	%rs<408>;
	.reg .b32 	%r<568>;
	.reg .b64 	%rd<513>;
	// demoted variable
	.shared .align 8 .b8 _ZZN3cub18CUB_300001_SM_10006detail6reduce18DeviceReduceKernelINS2_10policy_hubIN4cuda3std3__45tupleIJblEEEjN6thrust24THRUST_300001_SM_1000_NS8cuda_cub9__find_if7functorIS9_EEE10Policy1000ENSB_12zip_iteratorINS8_IJNSD_26transform_input_iterator_tIbNSI_INS8_IJNSB_6detail15normal_iteratorINSB_10device_ptrIKjEEEESP_EEEEENSK_22tuple_binary_predicateINS7_4lessIjEEEEEENSB_17counting_iteratorIlNSB_11use_defaultESY_SY_EEEEEEEjSF_S9_NS7_10__identityEEEvT0_PT3_T1_NS0_13GridEvenShareIS16_EET2_T4_E12temp_storage[152];
	ld.param.u64 	%rd112, [_ZN3cub18CUB_300001_SM_10006detail6reduce18DeviceReduceKernelINS2_10policy_hubIN4cuda3std3__45tupleIJblEEEjN6thrust24THRUST_300001_SM_1000_NS8cuda_cub9__find_if7functorIS9_EEE10Policy1000ENSB_12zip_iteratorINS8_IJNSD_26transform_input_iterator_tIbNSI_INS8_IJNSB_6detail15normal_iteratorINSB_10device_ptrIKjEEEESP_EEEEENSK_22tuple_binary_predicateINS7_4lessIjEEEEEENSB_17counting_iteratorIlNSB_11use_defaultESY_SY_EEEEEEEjSF_S9_NS7_10__identityEEEvT0_PT3_T1_NS0_13GridEvenShareIS16_EET2_T4__param_0+24];
	ld.param.u32 	%r2, [_ZN3cub18CUB_300001_SM_10006detail6reduce18DeviceReduceKernelINS2_10policy_hubIN4cuda3std3__45tupleIJblEEEjN6thrust24THRUST_300001_SM_1000_NS8cuda_cub9__find_if7functorIS9_EEE10Policy1000ENSB_12zip_iteratorINS8_IJNSD_26transform_input_iterator_tIbNSI_INS8_IJNSB_6detail15normal_iteratorINSB_10device_ptrIKjEEEESP_EEEEENSK_22tuple_binary_predicateINS7_4lessIjEEEEEENSB_17counting_iteratorIlNSB_11use_defaultESY_SY_EEEEEEEjSF_S9_NS7_10__identityEEEvT0_PT3_T1_NS0_13GridEvenShareIS16_EET2_T4__param_3+24];
	ld.param.u32 	%r1, [_ZN3cub18CUB_300001_SM_10006detail6reduce18DeviceReduceKernelINS2_10policy_hubIN4cuda3std3__45tupleIJblEEEjN6thrust24THRUST_300001_SM_1000_NS8cuda_cub9__find_if7functorIS9_EEE10Policy1000ENSB_12zip_iteratorINS8_IJNSD_26transform_input_iterator_tIbNSI_INS8_IJNSB_6detail15normal_iteratorINSB_10device_ptrIKjEEEESP_EEEEENSK_22tuple_binary_predicateINS7_4lessIjEEEEEENSB_17counting_iteratorIlNSB_11use_defaultESY_SY_EEEEEEEjSF_S9_NS7_10__identityEEEvT0_PT3_T1_NS0_13GridEvenShareIS16_EET2_T4__param_3+20];
	ld.param.u64 	%rd111, [_ZN3cub18CUB_300001_SM_10006detail6reduce18DeviceReduceKernelINS2_10policy_hubIN4cuda3std3__45tupleIJblEEEjN6thrust24THRUST_300001_SM_1000_NS8cuda_cub9__find_if7functorIS9_EEE10Policy1000ENSB_12zip_iteratorINS8_IJNSD_26transform_input_iterator_tIbNSI_INS8_IJNSB_6detail15normal_iteratorINSB_10device_ptrIKjEEEESP_EEEEENSK_22tuple_binary_predicateINS7_4lessIjEEEEEENSB_17counting_iteratorIlNSB_11use_defaultESY_SY_EEEEEEEjSF_S9_NS7_10__identityEEEvT0_PT3_T1_NS0_13GridEvenShareIS16_EET2_T4__param_0+8];
	ld.param.u64 	%rd110, [_ZN3cub18CUB_300001_SM_10006detail6reduce18DeviceReduceKernelINS2_10policy_hubIN4cuda3std3__45tupleIJblEEEjN6thrust24THRUST_300001_SM_1000_NS8cuda_cub9__find_if7functorIS9_EEE10Policy1000ENSB_12zip_iteratorINS8_IJNSD_26transform_input_iterator_tIbNSI_INS8_IJNSB_6detail15normal_iteratorINSB_10device_ptrIKjEEEESP_EEEEENSK_22tuple_binary_predicateINS7_4lessIjEEEEEENSB_17counting_iteratorIlNSB_11use_defaultESY_SY_EEEEEEEjSF_S9_NS7_10__identityEEEvT0_PT3_T1_NS0_13GridEvenShareIS16_EET2_T4__param_0];
	cvta.to.global.u64 	%rd1, %rd110;
	cvta.to.global.u64 	%rd2, %rd111;
	mov.u32 	%r3, %ctaid.x;
	shl.b32 	%r4, %r3, 10;
	sub.s32 	%r5, %r1, %r4;
	setp.gt.u32 	%p1, %r5, 1023;
	@%p1 bra 	$L__BB6_78;
	mov.u32 	%r6, %tid.x;
	setp.ge.u32 	%p148, %r6, %r5;
	mov.b16 	%rs377, 0;
	mov.b64 	%rd482, 0;
	mov.u32 	%r555, %r6;
	@%p148 bra 	$L__BB6_3;
	add.s32 	%r269, %r4, %r6;
	cvt.u64.u32 	%rd298, %r269;
	mul.wide.u32 	%rd299, %r269, 4;
	add.s64 	%rd300, %rd1, %rd299;
	add.s64 	%rd301, %rd2, %rd299;
	add.s64 	%rd482, %rd112, %rd298;
	ld.global.u32 	%r270, [%rd300];
	ld.global.u32 	%r271, [%rd301];
	setp.lt.u32 	%p149, %r270, %r271;
	selp.u16 	%rs377, 1, 0, %p149;
	add.s32 	%r555, %r6, 256;
$L__BB6_3:
	setp.ge.u32 	%p150, %r555, %r5;
	@%p150 bra 	$L__BB6_16;
	not.b32 	%r272, %r555;
	add.s32 	%r9, %r1, %r272;
	sub.s32 	%r273, %r9, %r4;
	shr.u32 	%r274, %r273, 8;
	add.s32 	%r10, %r274, 1;
	and.b32  	%r11, %r10, 7;
	setp.lt.u32 	%p151, %r273, 1792;
	@%p151 bra 	$L__BB6_8;
	add.s32 	%r554, %r555, 1024;
	add.s32 	%r553, %r555, %r4;
	and.b32  	%r275, %r10, 33554424;
	neg.s32 	%r552, %r275;
$L__BB6_6:
	.pragma "nounroll";
	cvt.u64.u32 	%rd303, %r553;
	mul.wide.u32 	%rd304, %r553, 4;
	add.s64 	%rd305, %rd1, %rd304;
	add.s64 	%rd306, %rd2, %rd304;
	add.s64 	%rd307, %rd112, %rd303;
	ld.global.u32 	%r276, [%rd305];
	ld.global.u32 	%r277, [%rd306];
	setp.lt.u32 	%p152, %r276, %r277;
	selp.u16 	%rs222, 1, 0, %p152;
	and.b16  	%rs223, %rs377, 255;
	setp.ne.s16 	%p154, %rs223, 0;
	and.pred  	%p155, %p154, %p152;
	min.s64 	%rd308, %rd307, %rd482;
	setp.eq.s16 	%p156, %rs223, 0;
	selp.b64 	%rd309, %rd307, %rd482, %p156;
	selp.b16 	%rs224, %rs222, %rs377, %p156;
	selp.b64 	%rd310, %rd308, %rd309, %p155;
	selp.b16 	%rs225, 1, %rs224, %p155;
	and.b16  	%rs226, %rs225, 255;
	add.s32 	%r278, %r553, 256;
	cvt.u64.u32 	%rd311, %r278;
	mul.wide.u32 	%rd312, %r278, 4;
	add.s64 	%rd313, %rd1, %rd312;
	add.s64 	%rd314, %rd2, %rd312;
	add.s64 	%rd315, %rd112, %rd311;
	ld.global.u32 	%r279, [%rd313];
	ld.global.u32 	%r280, [%rd314];
	setp.lt.u32 	%p157, %r279, %r280;
	selp.u16 	%rs227, 1, 0, %p157;
	setp.ne.s16 	%p159, %rs226, 0;
	and.pred  	%p160, %p159, %p157;
	min.s64 	%rd316, %rd315, %rd310;
	setp.eq.s16 	%p161, %rs226, 0;
	selp.b64 	%rd317, %rd315, %rd310, %p161;
	selp.b16 	%rs228, %rs227, %rs225, %p161;
	selp.b64 	%rd318, %rd316, %rd317, %p160;
	selp.b16 	%rs229, 1, %rs228, %p160;
	and.b16  	%rs230, %rs229, 255;
	add.s32 	%r281, %r553, 512;
	cvt.u64.u32 	%rd319, %r281;
	mul.wide.u32 	%rd320, %r281, 4;
	add.s64 	%rd321, %rd1, %rd320;
	add.s64 	%rd322, %rd2, %rd320;
	add.s64 	%rd323, %rd112, %rd319;
	ld.global.u32 	%r282, [%rd321];
	ld.global.u32 	%r283, [%rd322];
	setp.lt.u32 	%p162, %r282, %r283;
	selp.u16 	%rs231, 1, 0, %p162;
	setp.ne.s16 	%p164, %rs230, 0;
	and.pred  	%p165, %p164, %p162;
	min.s64 	%rd324, %rd323, %rd318;
	setp.eq.s16 	%p166, %rs230, 0;
	selp.b64 	%rd325, %rd323, %rd318, %p166;
	selp.b16 	%rs232, %rs231, %rs229, %p166;
	selp.b64 	%rd326, %rd324, %rd325, %p165;
	selp.b16 	%rs233, 1, %rs232, %p165;
	and.b16  	%rs234, %rs233, 255;
	add.s32 	%r284, %r553, 768;
	cvt.u64.u32 	%rd327, %r284;
	mul.wide.u32 	%rd328, %r284, 4;
	add.s64 	%rd329, %rd1, %rd328;
	add.s64 	%rd330, %rd2, %rd328;
	add.s64 	%rd331, %rd112, %rd327;
	ld.global.u32 	%r285, [%rd329];
	ld.global.u32 	%r286, [%rd330];
	setp.lt.u32 	%p167, %r285, %r286;
	selp.u16 	%rs235, 1, 0, %p167;
	setp.ne.s16 	%p169, %rs234, 0;
	and.pred  	%p170, %p169, %p167;
	min.s64 	%rd332, %rd331, %rd326;
	setp.eq.s16 	%p171, %rs234, 0;
	selp.b64 	%rd333, %rd331, %rd326, %p171;
	selp.b16 	%rs236, %rs235, %rs233, %p171;
	selp.b64 	%rd334, %rd332, %rd333, %p170;
	selp.b16 	%rs237, 1, %rs236, %p170;
	and.b16  	%rs238, %rs237, 255;
	add.s32 	%r287, %r553, 1024;
	cvt.u64.u32 	%rd335, %r287;
	mul.wide.u32 	%rd336, %r287, 4;
	add.s64 	%rd337, %rd1, %rd336;
	add.s64 	%rd338, %rd2, %rd336;
	add.s64 	%rd339, %rd112, %rd335;
	ld.global.u32 	%r288, [%rd337];
	ld.global.u32 	%r289, [%rd338];
	setp.lt.u32 	%p172, %r288, %r289;
	selp.u16 	%rs239, 1, 0, %p172;
	setp.ne.s16 	%p174, %rs238, 0;
	and.pred  	%p175, %p174, %p172;
	min.s64 	%rd340, %rd339, %rd334;
	setp.eq.s16 	%p176, %rs238, 0;
	selp.b64 	%rd341, %rd339, %rd334, %p176;
	selp.b16 	%rs240, %rs239, %rs237, %p176;
	selp.b64 	%rd342, %rd340, %rd341, %p175;
	selp.b16 	%rs241, 1, %rs240, %p175;
	and.b16  	%rs242, %rs241, 255;
	add.s32 	%r290, %r553, 1280;
	cvt.u64.u32 	%rd343, %r290;
	mul.wide.u32 	%rd344, %r290, 4;
	add.s64 	%rd345, %rd1, %rd344;
	add.s64 	%rd346, %rd2, %rd344;
	add.s64 	%rd347, %rd112, %rd343;
	ld.global.u32 	%r291, [%rd345];
	ld.global.u32 	%r292, [%rd346];
	setp.lt.u32 	%p177, %r291, %r292;
	selp.u16 	%rs243, 1, 0, %p177;
	setp.ne.s16 	%p179, %rs242, 0;
	and.pred  	%p180, %p179, %p177;
	min.s64 	%rd348, %rd347, %rd342;
	setp.eq.s16 	%p181, %rs242, 0;
	selp.b64 	%rd349, %rd347, %rd342, %p181;
	selp.b16 	%rs244, %rs243, %rs241, %p181;
	selp.b64 	%rd350, %rd348, %rd349, %p180;
	selp.b16 	%rs245, 1, %rs244, %p180;
	and.b16  	%rs246, %rs245, 255;
	add.s32 	%r293, %r553, 1536;
	cvt.u64.u32 	%rd351, %r293;
	mul.wide.u32 	%rd352, %r293, 4;
	add.s64 	%rd353, %rd1, %rd352;
	add.s64 	%rd354, %rd2, %rd352;
	add.s64 	%rd355, %rd112, %rd351;
	ld.global.u32 	%r294, [%rd353];
	ld.global.u32 	%r295, [%rd354];
	setp.lt.u32 	%p182, %r294, %r295;
	selp.u16 	%rs247, 1, 0, %p182;
	setp.ne.s16 	%p184, %rs246, 0;
	and.pred  	%p185, %p184, %p182;
	min.s64 	%rd356, %rd355, %rd350;
	setp.eq.s16 	%p186, %rs246, 0;
	selp.b64 	%rd357, %rd355, %rd350, %p186;
	selp.b16 	%rs248, %rs247, %rs245, %p186;
	selp.b64 	%rd358, %rd356, %rd357, %p185;
	selp.b16 	%rs249, 1, %rs248, %p185;
	and.b16  	%rs250, %rs249, 255;
	add.s32 	%r296, %r553, 1792;
	cvt.u64.u32 	%rd359, %r296;
	mul.wide.u32 	%rd360, %r296, 4;
	add.s64 	%rd361, %rd1, %rd360;
	add.s64 	%rd362, %rd2, %rd360;
	add.s64 	%rd363, %rd112, %rd359;
	ld.global.u32 	%r297, [%rd361];
	ld.global.u32 	%r298, [%rd362];
	setp.lt.u32 	%p187, %r297, %r298;
	selp.u16 	%rs251, 1, 0, %p187;
	setp.ne.s16 	%p189, %rs250, 0;
	and.pred  	%p190, %p189, %p187;
	min.s64 	%rd364, %rd363, %rd358;
	setp.eq.s16 	%p191, %rs250, 0;
	selp.b64 	%rd365, %rd363, %rd358, %p191;
	selp.b16 	%rs252, %rs251, %rs249, %p191;
	selp.b64 	%rd482, %rd364, %rd365, %p190;
	selp.b16 	%rs377, 1, %rs252, %p190;
	add.s32 	%r554, %r554, 2048;
	add.s32 	%r553, %r553, 2048;
	add.s32 	%r552, %r552, 8;
	setp.ne.s32 	%p192, %r552, 0;
	@%p192 bra 	$L__BB6_6;
	add.s32 	%r555, %r554, -1024;
$L__BB6_8:
	setp.eq.s32 	%p193, %r11, 0;
	@%p193 bra 	$L__BB6_16;
	setp.lt.u32 	%p194, %r11, 4;
	@%p194 bra 	$L__BB6_11;
	add.s32 	%r299, %r4, %r555;
	cvt.u64.u32 	%rd367, %r299;
	mul.wide.u32 	%rd368, %r299, 4;
	add.s64 	%rd369, %rd1, %rd368;
	add.s64 	%rd370, %rd2, %rd368;
	add.s64 	%rd371, %rd112, %rd367;
	ld.global.u32 	%r300, [%rd369];
	ld.global.u32 	%r301, [%rd370];
	setp.lt.u32 	%p195, %r300, %r301;
	selp.u16 	%rs254, 1, 0, %p195;
	and.b16  	%rs255, %rs377, 255;
	setp.ne.s16 	%p197, %rs255, 0;
	and.pred  	%p198, %p197, %p195;
	min.s64 	%rd372, %rd371, %rd482;
	setp.eq.s16 	%p199, %rs255, 0;
	selp.b64 	%rd373, %rd371, %rd482, %p199;
	selp.b16 	%rs256, %rs254, %rs377, %p199;
	selp.b64 	%rd374, %rd372, %rd373, %p198;
	selp.b16 	%rs257, 1, %rs256, %p198;
	and.b16  	%rs258, %rs257, 255;
	add.s32 	%r302, %r299, 256;
	cvt.u64.u32 	%rd375, %r302;
	mul.wide.u32 	%rd376, %r302, 4;
	add.s64 	%rd377, %rd1, %rd376;
	add.s64 	%rd378, %rd2, %rd376;
	add.s64 	%rd379, %rd112, %rd375;
	ld.global.u32 	%r303, [%rd377];
	ld.global.u32 	%r304, [%rd378];
	setp.lt.u32 	%p200, %r303, %r304;
	selp.u16 	%rs259, 1, 0, %p200;
	setp.ne.s16 	%p202, %rs258, 0;
	and.pred  	%p203, %p202, %p200;
	min.s64 	%rd380, %rd379, %rd374;
	setp.eq.s16 	%p204, %rs258, 0;
	selp.b64 	%rd381, %rd379, %rd374, %p204;
	selp.b16 	%rs260, %rs259, %rs257, %p204;
	selp.b64 	%rd382, %rd380, %rd381, %p203;
	selp.b16 	%rs261, 1, %rs260, %p203;
	and.b16  	%rs262, %rs261, 255;
	add.s32 	%r305, %r299, 512;
	cvt.u64.u32 	%rd383, %r305;
	mul.wide.u32 	%rd384, %r305, 4;
	add.s64 	%rd385, %rd1, %rd384;
	add.s64 	%rd386, %rd2, %rd384;
	add.s64 	%rd387, %rd112, %rd383;
	ld.global.u32 	%r306, [%rd385];
	ld.global.u32 	%r307, [%rd386];
	setp.lt.u32 	%p205, %r306, %r307;
	selp.u16 	%rs263, 1, 0, %p205;
	setp.ne.s16 	%p207, %rs262, 0;
	and.pred  	%p208, %p207, %p205;
	min.s64 	%rd388, %rd387, %rd382;
	setp.eq.s16 	%p209, %rs262, 0;
	selp.b64 	%rd389, %rd387, %rd382, %p209;
	selp.b16 	%rs264, %rs263, %rs261, %p209;
	selp.b64 	%rd390, %rd388, %rd389, %p208;
	selp.b16 	%rs265, 1, %rs264, %p208;
	and.b16  	%rs266, %rs265, 255;
	add.s32 	%r308, %r299, 768;
	cvt.u64.u32 	%rd391, %r308;
	mul.wide.u32 	%rd392, %r308, 4;
	add.s64 	%rd393, %rd1, %rd392;
	add.s64 	%rd394, %rd2, %rd392;
	add.s64 	%rd395, %rd112, %rd391;
	ld.global.u32 	%r309, [%rd393];
	ld.global.u32 	%r310, [%rd394];
	setp.lt.u32 	%p210, %r309, %r310;
	selp.u16 	%rs267, 1, 0, %p210;
	setp.ne.s16 	%p212, %rs266, 0;
	and.pred  	%p213, %p212, %p210;
	min.s64 	%rd396, %rd395, %rd390;
	setp.eq.s16 	%p214, %rs266, 0;
	selp.b64 	%rd397, %rd395, %rd390, %p214;
	selp.b16 	%rs268, %rs267, %rs265, %p214;
	selp.b64 	%rd482, %rd396, %rd397, %p213;
	selp.b16 	%rs377, 1, %rs268, %p213;
	add.s32 	%r555, %r555, 1024;
$L__BB6_11:
	and.b32  	%r311, %r10, 3;
	setp.eq.s32 	%p215, %r311, 0;
	@%p215 bra 	$L__BB6_16;
	setp.eq.s32 	%p216, %r311, 1;
	@%p216 bra 	$L__BB6_14;
	add.s32 	%r312, %r4, %r555;
	cvt.u64.u32 	%rd399, %r312;
	mul.wide.u32 	%rd400, %r312, 4;
	add.s64 	%rd401, %rd1, %rd400;
	add.s64 	%rd402, %rd2, %rd400;
	add.s64 	%rd403, %rd112, %rd399;
	ld.global.u32 	%r313, [%rd401];
	ld.global.u32 	%r314, [%rd402];
	setp.lt.u32 	%p217, %r313, %r314;
	selp.u16 	%rs270, 1, 0, %p217;
	and.b16  	%rs271, %rs377, 255;
	setp.ne.s16 	%p219, %rs271, 0;
	and.pred  	%p220, %p219, %p217;
	min.s64 	%rd404, %rd403, %rd482;
	setp.eq.s16 	%p221, %rs271, 0;
	selp.b64 	%rd405, %rd403, %rd482, %p221;
	selp.b16 	%rs272, %rs270, %rs377, %p221;
	selp.b64 	%rd406, %rd404, %rd405, %p220;
	selp.b16 	%rs273, 1, %rs272, %p220;
	and.b16  	%rs274, %rs273, 255;
	add.s32 	%r315, %r312, 256;
	cvt.u64.u32 	%rd407, %r315;
	mul.wide.u32 	%rd408, %r315, 4;
	add.s64 	%rd409, %rd1, %rd408;
	add.s64 	%rd410, %rd2, %rd408;
	add.s64 	%rd411, %rd112, %rd407;
	ld.global.u32 	%r316, [%rd409];
	ld.global.u32 	%r317, [%rd410];
	setp.lt.u32 	%p222, %r316, %r317;
	selp.u16 	%rs275, 1, 0, %p222;
	setp.ne.s16 	%p224, %rs274, 0;
	and.pred  	%p225, %p224, %p222;
	min.s64 	%rd412, %rd411, %rd406;
	setp.eq.s16 	%p226, %rs274, 0;
	selp.b64 	%rd413, %rd411, %rd406, %p226;
	selp.b16 	%rs276, %rs275, %rs273, %p226;
	selp.b64 	%rd482, %rd412, %rd413, %p225;
	selp.b16 	%rs377, 1, %rs276, %p225;
	add.s32 	%r555, %r555, 512;
$L__BB6_14:
	and.b32  	%r318, %r9, 256;
	setp.ne.s32 	%p227, %r318, 0;
	@%p227 bra 	$L__BB6_16;
	add.s32 	%r319, %r4, %r555;
	cvt.u64.u32 	%rd414, %r319;
	mul.wide.u32 	%rd415, %r319, 4;
	add.s64 	%rd416, %rd1, %rd415;
	add.s64 	%rd417, %rd2, %rd415;
	add.s64 	%rd418, %rd112, %rd414;
	ld.global.u32 	%r320, [%rd416];
	ld.global.u32 	%r321, [%rd417];
	setp.lt.u32 	%p228, %r320, %r321;
	selp.u16 	%rs277, 1, 0, %p228;
	and.b16  	%rs278, %rs377, 255;
	setp.ne.s16 	%p230, %rs278, 0;
	and.pred  	%p231, %p230, %p228;
	min.s64 	%rd419, %rd418, %rd482;
	setp.eq.s16 	%p232, %rs278, 0;
	selp.b64 	%rd420, %rd418, %rd482, %p232;
	selp.b16 	%rs279, %rs277, %rs377, %p232;
	selp.b64 	%rd482, %rd419, %rd420, %p231;
	selp.b16 	%rs377, 1, %rs279, %p231;
$L__BB6_16:
	setp.lt.u32 	%p233, %r5, 256;
	@%p233 bra 	$L__BB6_41;
	// begin inline asm
	mov.u32 %r440, %laneid;
	// end inline asm
	cvt.u32.u16 	%r461, %rs377;
	and.b32  	%r442, %r461, 255;
	mov.b32 	%r458, 1;
	mov.b32 	%r459, 31;
	mov.b32 	%r460, -1;
	// begin inline asm
	shfl.sync.down.b32 %r441, %r442, %r458, %r459, %r460;
	// end inline asm
	// begin inline asm
	shfl.sync.down.b32 %r446, %r447, %r458, %r459, %r460;
	// end inline asm
	mov.b64 	{%r452, %r457}, %rd482;
	// begin inline asm
	shfl.sync.down.b32 %r451, %r452, %r458, %r459, %r460;
	// end inline asm
	// begin inline asm
	shfl.sync.down.b32 %r456, %r457, %r458, %r459, %r460;
	// end inline asm
	mov.b64 	%rd18, {%r451, %r456};
	cvt.u16.u32 	%rs15, %r441;
	setp.gt.s32 	%p283, %r440, 30;
	@%p283 bra 	$L__BB6_21;
	and.b16  	%rs321, %rs377, 255;
	setp.eq.s16 	%p284, %rs321, 0;
	and.b16  	%rs322, %rs15, 255;
	setp.eq.s16 	%p285, %rs322, 0;
	or.pred  	%p286, %p284, %p285;
	@%p286 bra 	$L__BB6_20;
	min.s64 	%rd482, %rd18, %rd482;
	mov.b16 	%rs377, 1;
	bra.uni 	$L__BB6_21;
$L__BB6_20:
	setp.eq.s16 	%p287, %rs321, 0;
	selp.b64 	%rd482, %rd18, %rd482, %p287;
	selp.b16 	%rs377, %rs15, %rs377, %p287;
$L__BB6_21:
	cvt.u32.u16 	%r482, %rs377;
	and.b32  	%r463, %r482, 255;
	mov.b32 	%r479, 2;
	mov.b32 	%r480, 31;
	mov.b32 	%r481, -1;
	// begin inline asm
	shfl.sync.down.b32 %r462, %r463, %r479, %r480, %r481;
	// end inline asm
	// begin inline asm
	shfl.sync.down.b32 %r467, %r468, %r479, %r480, %r481;
	// end inline asm
	mov.b64 	{%r473, %r478}, %rd482;
	// begin inline asm
	shfl.sync.down.b32 %r472, %r473, %r479, %r480, %r481;
	// end inline asm
	// begin inline asm
	shfl.sync.down.b32 %r477, %r478, %r479, %r480, %r481;
	// end inline asm
	mov.b64 	%rd22, {%r472, %r477};
	cvt.u16.u32 	%rs18, %r462;
	setp.gt.s32 	%p288, %r440, 29;
	@%p288 bra 	$L__BB6_25;
	and.b16  	%rs325, %rs377, 255;
	setp.eq.s16 	%p289, %rs325, 0;
	and.b16  	%rs326, %rs18, 255;
	setp.eq.s16 	%p290, %rs326, 0;
	or.pred  	%p291, %p289, %p290;
	@%p291 bra 	$L__BB6_24;
	min.s64 	%rd482, %rd22, %rd482;
	mov.b16 	%rs377, 1;
	bra.uni 	$L__BB6_25;
$L__BB6_24:
	setp.eq.s16 	%p292, %rs325, 0;
	selp.b64 	%rd482, %rd22, %rd482, %p292;
	selp.b16 	%rs377, %rs18, %rs377, %p292;
$L__BB6_25:
	cvt.u32.u16 	%r503, %rs377;
	and.b32  	%r484, %r503, 255;
	mov.b32 	%r500, 4;
	mov.b32 	%r501, 31;
	mov.b32 	%r502, -1;
	// begin inline asm
	shfl.sync.down.b32 %r483, %r484, %r500, %r501, %r502;
	// end inline asm
	// begin inline asm
	shfl.sync.down.b32 %r488, %r489, %r500, %r501, %r502;
	// end inline asm
	mov.b64 	{%r494, %r499}, %rd482;
	// begin inline asm
	shfl.sync.down.b32 %r493, %r494, %r500, %r501, %r502;
	// end inline asm
	// begin inline asm
	shfl.sync.down.b32 %r498, %r499, %r500, %r501, %r502;
	// end inline asm
	mov.b64 	%rd26, {%r493, %r498};
	cvt.u16.u32 	%rs21, %r483;
	setp.gt.s32 	%p293, %r440, 27;
	@%p293 bra 	$L__BB6_29;
	and.b16  	%rs329, %rs377, 255;
	setp.eq.s16 	%p294, %rs329, 0;
	and.b16  	%rs330, %rs21, 255;
	setp.eq.s16 	%p295, %rs330, 0;
	or.pred  	%p296, %p294, %p295;
	@%p296 bra 	$L__BB6_28;
	min.s64 	%rd482, %rd26, %rd482;
	mov.b16 	%rs377, 1;
	bra.uni 	$L__BB6_29;
$L__BB6_28:
	setp.eq.s16 	%p297, %rs329, 0;
	selp.b64 	%rd482, %rd26, %rd482, %p297;
	selp.b16 	%rs377, %rs21, %rs377, %p297;
$L__BB6_29:
	cvt.u32.u16 	%r524, %rs377;
	and.b32  	%r505, %r524, 255;
	mov.b32 	%r521, 8;
	mov.b32 	%r522, 31;
	mov.b32 	%r523, -1;
	// begin inline asm
	shfl.sync.down.b32 %r504, %r505, %r521, %r522, %r523;
	// end inline asm
	// begin inline asm
	shfl.sync.down.b32 %r509, %r510, %r521, %r522, %r523;
	// end inline asm
	mov.b64 	{%r515, %r520}, %rd482;
	// begin inline asm
	shfl.sync.down.b32 %r514, %r515, %r521, %r522, %r523;
	// end inline asm
	// begin inline asm
	shfl.sync.down.b32 %r519, %r520, %r521, %r522, %r523;
	// end inline asm
	mov.b64 	%rd30, {%r514, %r519};
	cvt.u16.u32 	%rs24, %r504;
	setp.gt.s32 	%p298, %r440, 23;
	@%p298 bra 	$L__BB6_33;
	and.b16  	%rs333, %rs377, 255;
	setp.eq.s16 	%p299, %rs333, 0;
	and.b16  	%rs334, %rs24, 255;
	setp.eq.s16 	%p300, %rs334, 0;
	or.pred  	%p301, %p299, %p300;
	@%p301 bra 	$L__BB6_32;
	min.s64 	%rd482, %rd30, %rd482;
	mov.b16 	%rs377, 1;
	bra.uni 	$L__BB6_33;
$L__BB6_32:
	setp.eq.s16 	%p302, %rs333, 0;
	selp.b16 	%rs377, %rs24, %rs377, %p302;
	selp.b64 	%rd482, %rd30, %rd482, %p302;
$L__BB6_33:
	cvt.u32.u16 	%r545, %rs377;
	and.b32  	%r526, %r545, 255;
	mov.b32 	%r542, 16;
	mov.b32 	%r543, 31;
	mov.b32 	%r544, -1;
	// begin inline asm
	shfl.sync.down.b32 %r525, %r526, %r542, %r543, %r544;
	// end inline asm
	// begin inline asm
	shfl.sync.down.b32 %r530, %r531, %r542, %r543, %r544;
	// end inline asm
	mov.b64 	{%r536, %r541}, %rd482;
	// begin inline asm
	shfl.sync.down.b32 %r535, %r536, %r542, %r543, %r544;
	// end inline asm
	// begin inline asm
	shfl.sync.down.b32 %r540, %r541, %r542, %r543, %r544;
	// end inline asm
	mov.b64 	%rd34, {%r535, %r540};
	cvt.u16.u32 	%rs27, %r525;
	setp.gt.s32 	%p303, %r440, 15;
	@%p303 bra 	$L__BB6_37;
	and.b16  	%rs337, %rs377, 255;
	setp.eq.s16 	%p304, %rs337, 0;
	and.b16  	%rs338, %rs27, 255;
	setp.eq.s16 	%p305, %rs338, 0;
	or.pred  	%p306, %p304, %p305;
	@%p306 bra 	$L__BB6_36;
	min.s64 	%rd482, %rd34, %rd482;
	mov.b16 	%rs377, 1;
	bra.uni 	$L__BB6_37;
$L__BB6_36:
	setp.eq.s16 	%p307, %rs337, 0;
	selp.b16 	%rs377, %rs27, %rs377, %p307;
	selp.b64 	%rd482, %rd34, %rd482, %p307;
$L__BB6_37:
	setp.ne.s32 	%p308, %r440, 0;
	@%p308 bra 	$L__BB6_39;
	shr.u32 	%r546, %r6, 1;
	and.b32  	%r547, %r546, 496;
	mov.u32 	%r548, _ZZN3cub18CUB_300001_SM_10006detail6reduce18DeviceReduceKernelINS2_10policy_hubIN4cuda3std3__45tupleIJblEEEjN6thrust24THRUST_300001_SM_1000_NS8cuda_cub9__find_if7functorIS9_EEE10Policy1000ENSB_12zip_iteratorINS8_IJNSD_26transform_input_iterator_tIbNSI_INS8_IJNSB_6detail15normal_iteratorINSB_10device_ptrIKjEEEESP_EEEEENSK_22tuple_binary_predicateINS7_4lessIjEEEEEENSB_17counting_iteratorIlNSB_11use_defaultESY_SY_EEEEEEEjSF_S9_NS7_10__identityEEEvT0_PT3_T1_NS0_13GridEvenShareIS16_EET2_T4_E12temp_storage;
	add.s32 	%r549, %r548, %r547;
	st.shared.u8 	[%r549+8], %rs377;
	st.shared.u64 	[%r549+16], %rd482;
$L__BB6_39:
	bar.sync 	0;
	setp.ne.s32 	%p309, %r6, 0;
	@%p309 bra 	$L__BB6_119;
	ld.shared.u8 	%rs341, [_ZZN3cub18CUB_300001_SM_10006detail6reduce18DeviceReduceKernelINS2_10policy_hubIN4cuda3std3__45tupleIJblEEEjN6thrust24THRUST_300001_SM_1000_NS8cuda_cub9__find_if7functorIS9_EEE10Policy1000ENSB_12zip_iteratorINS8_IJNSD_26transform_input_iterator_tIbNSI_INS8_IJNSB_6detail15normal_iteratorINSB_10device_ptrIKjEEEESP_EEEEENSK_22tuple_binary_predicateINS7_4lessIjEEEEEENSB_17counting_iteratorIlNSB_11use_defaultESY_SY_EEEEEEEjSF_S9_NS7_10__identityEEEvT0_PT3_T1_NS0_13GridEvenShareIS16_EET2_T4_E12temp_storage+24];
	ld.shared.u64 	%rd442, [_ZZN3cub18CUB_300001_SM_10006detail6reduce18DeviceReduceKernelINS2_10policy_hubIN4cuda3std3__45tupleIJblEEEjN6thrust24THRUST_300001_SM_1000_NS8cuda_cub9__find_if7functorIS9_EEE10Policy1000ENSB_12zip_iteratorINS8_IJNSD_26transform_input_iterator_tIbNSI_INS8_IJNSB_6detail15normal_iteratorINSB_10device_ptrIKjEEEESP_EEEEENSK_22tuple_binary_predicateINS7_4lessIjEEEEEENSB_17counting_iteratorIlNSB_11use_defaultESY_SY_EEEEEEEjSF_S9_NS7_10__identityEEEvT0_PT3_T1_NS0_13GridEvenShareIS16_EET2_T4_E12temp_storage+32];
	and.b16  	%rs342, %rs377, 255;
	setp.eq.s16 	%p310, %rs342, 0;
	setp.eq.s16 	%p311, %rs341, 0;
	min.s64 	%rd443, %rd442, %rd482;
	selp.b16 	%rs343, %rs377, 1, %p311;
	selp.b16 	%rs344, %rs341, %rs343, %p310;
	and.b16  	%rs345, %rs344, 255;
	selp.b64 	%rd444, %rd482, %rd443, %p311;
	selp.b64 	%rd445, %rd442, %rd444, %p310;
	ld.shared.u8 	%rs346, [_ZZN3cub18CUB_300001_SM_10006detail6reduce18DeviceReduceKernelINS2_10policy_hubIN4cuda3std3__45tupleIJblEEEjN6thrust24THRUST_300001_SM_1000_NS8cuda_cub9__find_if7functorIS9_EEE10Policy1000ENSB_12zip_iteratorINS8_IJNSD_26transform_input_iterator_tIbNSI_INS8_IJNSB_6detail15normal_iteratorINSB_10device_ptrIKjEEEESP_EEEEENSK_22tuple_binary_predicateINS7_4lessIjEEEEEENSB_17counting_iteratorIlNSB_11use_defaultESY_SY_EEEEEEEjSF_S9_NS7_10__identityEEEvT0_PT3_T1_NS0_13GridEvenShareIS16_EET2_T4_E12temp_storage+40];
	ld.shared.u64 	%rd446, [_ZZN3cub18CUB_300001_SM_10006detail6reduce18DeviceReduceKernelINS2_10policy_hubIN4cuda3std3__45tupleIJblEEEjN6thrust24THRUST_300001_SM_1000_NS8cuda_cub9__find_if7functorIS9_EEE10Policy1000ENSB_12zip_iteratorINS8_IJNSD_26transform_input_iterator_tIbNSI_INS8_IJNSB_6detail15normal_iteratorINSB_10device_ptrIKjEEEESP_EEEEENSK_22tuple_binary_predicateINS7_4lessIjEEEEEENSB_17counting_iteratorIlNSB_11use_defaultESY_SY_EEEEEEEjSF_S9_NS7_10__identityEEEvT0_PT3_T1_NS0_13GridEvenShareIS16_EET2_T4_E12temp_storage+48];
	setp.eq.s16 	%p312, %rs345, 0;
	setp.eq.s16 	%p313, %rs346, 0;
	min.s64 	%rd447, %rd446, %rd445;
	selp.b16 	%rs347, %rs344, 1, %p313;
	selp.b16 	%rs348, %rs346, %rs347, %p312;
	and.b16  	%rs349, %rs348, 255;
	selp.b64 	%rd448, %rd445, %rd447, %p313;
	selp.b64 	%rd449, %rd446, %rd448, %p312;
	ld.shared.u8 	%rs350, [_ZZN3cub18CUB_300001_SM_10006detail6reduce18DeviceReduceKernelINS2_10policy_hubIN4cuda3std3__45tupleIJblEEEjN6thrust24THRUST_300001_SM_1000_NS8cuda_cub9__find_if7functorIS9_EEE10Policy1000ENSB_12zip_iteratorINS8_IJNSD_26transform_input_iterator_tIbNSI_INS8_IJNSB_6detail15normal_iteratorINSB_10device_ptrIKjEEEESP_EEEEENSK_22tuple_binary_predicateINS7_4lessIjEEEEEENSB_17counting_iteratorIlNSB_11use_defaultESY_SY_EEEEEEEjSF_S9_NS7_10__identityEEEvT0_PT3_T1_NS0_13GridEvenShareIS16_EET2_T4_E12temp_storage+56];
	ld.shared.u64 	%rd450, [_ZZN3cub18CUB_300001_SM_10006detail6reduce18DeviceReduceKernelINS2_10policy_hubIN4cuda3std3__45tupleIJblEEEjN6thrust24THRUST_300001_SM_1000_NS8cuda_cub9__find_if7functorIS9_EEE10Policy1000ENSB_12zip_iteratorINS8_IJNSD_26transform_input_iterator_tIbNSI_INS8_IJNSB_6detail15normal_iteratorINSB_10device_ptrIKjEEEESP_EEEEENSK_22tuple_binary_predicateINS7_4lessIjEEEEEENSB_17counting_iteratorIlNSB_11use_defaultESY_SY_EEEEEEEjSF_S9_NS7_10__identityEEEvT0_PT3_T1_NS0_13GridEvenShareIS16_EET2_T4_E12temp_storage+64];
	setp.eq.s16 	%p314, %rs349, 0;
	setp.eq.s16 	%p315, %rs350, 0;
	min.s64 	%rd451, %rd450, %rd449;
	selp.b16 	%rs351, %rs348, 1, %p315;
	selp.b16 	%rs352, %rs350, %rs351, %p314;
	and.b16  	%rs353, %rs352, 255;
	selp.b64 	%rd452, %rd449, %rd451, %p315;
	selp.b64 	%rd453, %rd450, %rd452, %p314;
	ld.shared.u8 	%rs354, [_ZZN3cub18CUB_300001_SM_10006detail6reduce18DeviceReduceKernelINS2_10policy_hubIN4cuda3std3__45tupleIJblEEEjN6thrust24THRUST_300001_SM_1000_NS8cuda_cub9__find_if7functorIS9_EEE10Policy1000ENSB_12zip_iteratorINS8_IJNSD_26transform_input_iterator_tIbNSI_INS8_IJNSB_6detail15normal_iteratorINSB_10device_ptrIKjEEEESP_EEEEENSK_22tuple_binary_predicateINS7_4lessIjEEEEEENSB_17counting_iteratorIlNSB_11use_defaultESY_SY_EEEEEEEjSF_S9_NS7_10__identityEEEvT0_PT3_T1_NS0_13GridEvenShareIS16_EET2_T4_E12temp_storage+72];
	ld.shared.u64 	%rd454, [_ZZN3cub18CUB_300001_SM_10006detail6reduce18DeviceReduceKernelINS2_10policy_hubIN4cuda3std3__45tupleIJblEEEjN6thrust24THRUST_300001_SM_1000_NS8cuda_cub9__find_if7functorIS9_EEE10Policy1000ENSB_12zip_iteratorINS8_IJNSD_26transform_input_iterator_tIbNSI_INS8_IJNSB_6detail15normal_iteratorINSB_10device_ptrIKjEEEESP_EEEEENSK_22tuple_binary_predicateINS7_4lessIjEEEEEENSB_17counting_iteratorIlNSB_11use_defaultESY_SY_EEEEEEEjSF_S9_NS7_10__identityEEEvT0_PT3_T1_NS0_13GridEvenShareIS16_EET2_T4_E12temp_storage+80];
	setp.eq.s16 	%p316, %rs353, 0;
	setp.eq.s16 	%p317, %rs354, 0;
	min.s64 	%rd455, %rd454, %rd453;
	selp.b16 	%rs355, %rs352, 1, %p317;
	selp.b16 	%rs356, %rs354, %rs355, %p316;
	and.b16  	%rs357, %rs356, 255;
	selp.b64 	%rd456, %rd453, %rd455, %p317;
	selp.b64 	%rd457, %rd454, %rd456, %p316;
	ld.shared.u8 	%rs358, [_ZZN3cub18CUB_300001_SM_10006detail6reduce18DeviceReduceKernelINS2_10policy_hubIN4cuda3std3__45tupleIJblEEEjN6thrust24THRUST_300001_SM_1000_NS8cuda_cub9__find_if7functorIS9_EEE10Policy1000ENSB_12zip_iteratorINS8_IJNSD_26transform_input_iterator_tIbNSI_INS8_IJNSB_6detail15normal_iteratorINSB_10device_ptrIKjEEEESP_EEEEENSK_22tuple_binary_predicateINS7_4lessIjEEEEEENSB_17counting_iteratorIlNSB_11use_defaultESY_SY_EEEEEEEjSF_S9_NS7_10__identityEEEvT0_PT3_T1_NS0_13GridEvenShareIS16_EET2_T4_E12temp_storage+88];
	ld.shared.u64 	%rd458, [_ZZN3cub18CUB_300001_SM_10006detail6reduce18DeviceReduceKernelINS2_10policy_hubIN4cuda3std3__45tupleIJblEEEjN6thrust24THRUST_300001_SM_1000_NS8cuda_cub9__find_if7functorIS9_EEE10Policy1000ENSB_12zip_iteratorINS8_IJNSD_26transform_input_iterator_tIbNSI_INS8_IJNSB_6detail15normal_iteratorINSB_10device_ptrIKjEEEESP_EEEEENSK_22tuple_binary_predicateINS7_4lessIjEEEEEENSB_17counting_iteratorIlNSB_11use_defaultESY_SY_EEEEEEEjSF_S9_NS7_10__identityEEEvT0_PT3_T1_NS0_13GridEvenShareIS16_EET2_T4_E12temp_storage+96];
	setp.eq.s16 	%p318, %rs357, 0;
	setp.eq.s16 	%p319, %rs358, 0;
	min.s64 	%rd459, %rd458, %rd457;
	selp.b16 	%rs359, %rs356, 1, %p319;
	selp.b16 	%rs360, %rs358, %rs359, %p318;
	and.b16  	%rs361, %rs360, 255;
	selp.b64 	%rd460, %rd457, %rd459, %p319;
	selp.b64 	%rd461, %rd458, %rd460, %p318;
	ld.shared.u8 	%rs362, [_ZZN3cub18CUB_300001_SM_10006detail6reduce18DeviceReduceKernelINS2_10policy_hubIN4cuda3std3__45tupleIJblEEEjN6thrust24THRUST_300001_SM_1000_NS8cuda_cub9__find_if7functorIS9_EEE10Policy1000ENSB_12zip_iteratorINS8_IJNSD_26transform_input_iterator_tIbNSI_INS8_IJNSB_6detail15normal_iteratorINSB_10device_ptrIKjEEEESP_EEEEENSK_22tuple_binary_predicateINS7_4lessIjEEEEEENSB_17counting_iteratorIlNSB_11use_defaultESY_SY_EEEEEEEjSF_S9_NS7_10__identityEEEvT0_PT3_T1_NS0_13GridEvenShareIS16_EET2_T4_E12temp_storage+104];
	ld.shared.u64 	%rd462, [_ZZN3cub18CUB_300001_SM_10006detail6reduce18DeviceReduceKernelINS2_10policy_hubIN4cuda3std3__45tupleIJblEEEjN6thrust24THRUST_300001_SM_1000_NS8cuda_cub9__find_if7functorIS9_EEE10Policy1000ENSB_12zip_iteratorINS8_IJNSD_26transform_input_iterator_tIbNSI_INS8_IJNSB_6detail15normal_iteratorINSB_10device_ptrIKjEEEESP_EEEEENSK_22tuple_binary_predicateINS7_4lessIjEEEEEENSB_17counting_iteratorIlNSB_11use_defaultESY_SY_EEEEEEEjSF_S9_NS7_10__identityEEEvT0_PT3_T1_NS0_13GridEvenShareIS16_EET2_T4_E12temp_storage+112];
	setp.eq.s16 	%p320, %rs361, 0;
	setp.eq.s16 	%p321, %rs362, 0;
	min.s64 	%rd463, %rd462, %rd461;
	selp.b16 	%rs363, %rs360, 1, %p321;
	selp.b16 	%rs364, %rs362, %rs363, %p320;
	and.b16  	%rs365, %rs364, 255;
	selp.b64 	%rd464, %rd461, %rd463, %p321;
	selp.b64 	%rd465, %rd462, %rd464, %p320;
	ld.shared.u8 	%rs366, [_ZZN3cub18CUB_300001_SM_10006detail6reduce18DeviceReduceKernelINS2_10policy_hubIN4cuda3std3__45tupleIJblEEEjN6thrust24THRUST_300001_SM_1000_NS8cuda_cub9__find_if7functorIS9_EEE10Policy1000ENSB_12zip_iteratorINS8_IJNSD_26transform_input_iterator_tIbNSI_INS8_IJNSB_6detail15normal_iteratorINSB_10device_ptrIKjEEEESP_EEEEENSK_22tuple_binary_predicateINS7_4lessIjEEEEEENSB_17counting_iteratorIlNSB_11use_defaultESY_SY_EEEEEEEjSF_S9_NS7_10__identityEEEvT0_PT3_T1_NS0_13GridEvenShareIS16_EET2_T4_E12temp_storage+120];
	ld.shared.u64 	%rd466, [_ZZN3cub18CUB_300001_SM_10006detail6reduce18DeviceReduceKernelINS2_10policy_hubIN4cuda3std3__45tupleIJblEEEjN6thrust24THRUST_300001_SM_1000_NS8cuda_cub9__find_if7functorIS9_EEE10Policy1000ENSB_12zip_iteratorINS8_IJNSD_26transform_input_iterator_tIbNSI_INS8_IJNSB_6detail15normal_iteratorINSB_10device_ptrIKjEEEESP_EEEEENSK_22tuple_binary_predicateINS7_4lessIjEEEEEENSB_17counting_iteratorIlNSB_11use_defaultESY_SY_EEEEEEEjSF_S9_NS7_10__identityEEEvT0_PT3_T1_NS0_13GridEvenShareIS16_EET2_T4_E12temp_storage+128];
	setp.eq.s16 	%p322, %rs365, 0;
	setp.eq.s16 	%p323, %rs366, 0;
	min.s64 	%rd467, %rd466, %rd465;
	selp.b16 	%rs367, %rs364, 1, %p323;
	selp.b16 	%rs377, %rs366, %rs367, %p322;
	selp.b64 	%rd468, %rd465, %rd467, %p323;
	selp.b64 	%rd482, %rd466, %rd468, %p322;
	bra.uni 	$L__BB6_119;
$L__BB6_41:
	// begin inline asm
	mov.u32 %r322, %laneid;
	// end inline asm
	and.b32  	%r343, %r6, 992;
	add.s32 	%r344, %r343, 32;
	setp.gt.u32 	%p234, %r344, %r5;
	not.b32 	%r345, %r343;
	add.s32 	%r346, %r5, %r345;
	selp.b32 	%r341, %r346, 31, %p234;
	cvt.u32.u16 	%r347, %rs377;
	and.b32  	%r324, %r347, 255;
	mov.b32 	%r340, 1;
	mov.b32 	%r342, -1;
	// begin inline asm
	shfl.sync.down.b32 %r323, %r324, %r340, %r341, %r342;
	// end inline asm
	// begin inline asm
	shfl.sync.down.b32 %r328, %r329, %r340, %r341, %r342;
	// end inline asm
	mov.b64 	{%r334, %r339}, %rd482;
	// begin inline asm
	shfl.sync.down.b32 %r333, %r334, %r340, %r341, %r342;
	// end inline asm
	// begin inline asm
	shfl.sync.down.b32 %r338, %r339, %r340, %r341, %r342;
	// end inline asm
	mov.b64 	%rd39, {%r333, %r338};
	cvt.u16.u32 	%rs31, %r323;
	setp.ge.s32 	%p235, %r322, %r341;
	@%p235 bra 	$L__BB6_45;
	and.b16  	%rs280, %rs377, 255;
	setp.eq.s16 	%p236, %rs280, 0;
	and.b16  	%rs281, %rs31, 255;
	setp.eq.s16 	%p237, %rs281, 0;
	or.pred  	%p238, %p236, %p237;
	@%p238 bra 	$L__BB6_44;
	min.s64 	%rd482, %rd39, %rd482;
	mov.b16 	%rs377, 1;
	bra.uni 	$L__BB6_45;
$L__BB6_44:
	setp.eq.s16 	%p239, %rs280, 0;
	selp.b16 	%rs377, %rs31, %rs377, %p239;
	selp.b64 	%rd482, %rd39, %rd482, %p239;
$L__BB6_45:
	cvt.u32.u16 	%r368, %rs377;
	and.b32  	%r349, %r368, 255;
	mov.b32 	%r365, 2;
	mov.b32 	%r367, -1;
	// begin inline asm
	shfl.sync.down.b32 %r348, %r349, %r365, %r341, %r367;
	// end inline asm
	// begin inline asm
	shfl.sync.down.b32 %r353, %r354, %r365, %r341, %r367;
	// end inline asm
	mov.b64 	{%r359, %r364}, %rd482;
	// begin inline asm
	shfl.sync.down.b32 %r358, %r359, %r365, %r341, %r367;
	// end inline asm
	// begin inline asm
	shfl.sync.down.b32 %r363, %r364, %r365, %r341, %r367;
	// end inline asm
	mov.b64 	%rd43, {%r358, %r363};
	cvt.u16.u32 	%rs34, %r348;
	add.s32 	%r369, %r322, 2;
	setp.gt.s32 	%p240, %r369, %r341;
	@%p240 bra 	$L__BB6_49;
	and.b16  	%rs284, %rs377, 255;
	setp.eq.s16 	%p241, %rs284, 0;
	and.b16  	%rs285, %rs34, 255;
	setp.eq.s16 	%p242, %rs285, 0;
	or.pred  	%p243, %p241, %p242;
	@%p243 bra 	$L__BB6_48;
	min.s64 	%rd482, %rd43, %rd482;
	mov.b16 	%rs377, 1;
	bra.uni 	$L__BB6_49;
$L__BB6_48:
	setp.eq.s16 	%p244, %rs284, 0;
	selp.b16 	%rs377, %rs34, %rs377, %p244;
	selp.b64 	%rd482, %rd43, %rd482, %p244;
$L__BB6_49:
	cvt.u32.u16 	%r390, %rs377;
	and.b32  	%r371, %r390, 255;
	mov.b32 	%r387, 4;
	mov.b32 	%r389, -1;
	// begin inline asm
	shfl.sync.down.b32 %r370, %r371, %r387, %r341, %r389;
	// end inline asm
	// begin inline asm
	shfl.sync.down.b32 %r375, %r376, %r387, %r341, %r389;
	// end inline asm
	mov.b64 	{%r381, %r386}, %rd482;
	// begin inline asm
	shfl.sync.down.b32 %r380, %r381, %r387, %r341, %r389;
	// end inline asm
	// begin inline asm
	shfl.sync.down.b32 %r385, %r386, %r387, %r341, %r389;
	// end inline asm
	mov.b64 	%rd47, {%r380, %r385};
	cvt.u16.u32 	%rs37, %r370;
	add.s32 	%r391, %r322, 4;
	setp.gt.s32 	%p245, %r391, %r341;
	@%p245 bra 	$L__BB6_53;
	and.b16  	%rs288, %rs377, 255;
	setp.eq.s16 	%p246, %rs288, 0;
	and.b16  	%rs289, %rs37, 255;
	setp.eq.s16 	%p247, %rs289, 0;
	or.pred  	%p248, %p246, %p247;
	@%p248 bra 	$L__BB6_52;
	min.s64 	%rd482, %rd47, %rd482;
	mov.b16 	%rs377, 1;
	bra.uni 	$L__BB6_53;
$L__BB6_52:
	setp.eq.s16 	%p249, %rs288, 0;
	selp.b16 	%rs377, %rs37, %rs377, %p249;
	selp.b64 	%rd482, %rd47, %rd482, %p249;
$L__BB6_53:
	cvt.u32.u16 	%r412, %rs377;
	and.b32  	%r393, %r412, 255;
	mov.b32 	%r409, 8;
	mov.b32 	%r411, -1;
	// begin inline asm
	shfl.sync.down.b32 %r392, %r393, %r409, %r341, %r411;
	// end inline asm
	// begin inline asm
	shfl.sync.down.b32 %r397, %r398, %r409, %r341, %r411;
	// end inline asm
	mov.b64 	{%r403, %r408}, %rd482;
	// begin inline asm
	shfl.sync.down.b32 %r402, %r403, %r409, %r341, %r411;
	// end inline asm
	// begin inline asm
	shfl.sync.down.b32 %r407, %r408, %r409, %r341, %r411;
	// end inline asm
	mov.b64 	%rd51, {%r402, %r407};
	cvt.u16.u32 	%rs40, %r392;
	add.s32 	%r413, %r322, 8;
	setp.gt.s32 	%p250, %r413, %r341;
	@%p250 bra 	$L__BB6_57;
	and.b16  	%rs292, %rs377, 255;
	setp.eq.s16 	%p251, %rs292, 0;
	and.b16  	%rs293, %rs40, 255;
	setp.eq.s16 	%p252, %rs293, 0;
	or.pred  	%p253, %p251, %p252;
	@%p253 bra 	$L__BB6_56;
	min.s64 	%rd482, %rd51, %rd482;
	mov.b16 	%rs377, 1;
	bra.uni 	$L__BB6_57;
$L__BB6_56:
	setp.eq.s16 	%p254, %rs292, 0;
	selp.b16 	%rs377, %rs40, %rs377, %p254;
	selp.b64 	%rd482, %rd51, %rd482, %p254;
$L__BB6_57:
	cvt.u32.u16 	%r434, %rs377;
	and.b32  	%r415, %r434, 255;
	mov.b32 	%r431, 16;
	mov.b32 	%r433, -1;
	// begin inline asm
	shfl.sync.down.b32 %r414, %r415, %r431, %r341, %r433;
	// end inline asm
	// begin inline asm
	shfl.sync.down.b32 %r419, %r420, %r431, %r341, %r433;
	// end inline asm
	mov.b64 	{%r425, %r430}, %rd482;
	// begin inline asm
	shfl.sync.down.b32 %r424, %r425, %r431, %r341, %r433;
	// end inline asm
	// begin inline asm
	shfl.sync.down.b32 %r429, %r430, %r431, %r341, %r433;
	// end inline asm
	mov.b64 	%rd55, {%r424, %r429};
	cvt.u16.u32 	%rs43, %r414;
	add.s32 	%r435, %r322, 16;
	setp.gt.s32 	%p255, %r435, %r341;
	@%p255 bra 	$L__BB6_61;
	and.b16  	%rs296, %rs377, 255;
	setp.eq.s16 	%p256, %rs296, 0;
	and.b16  	%rs297, %rs43, 255;
	setp.eq.s16 	%p257, %rs297, 0;
	or.pred  	%p258, %p256, %p257;
	@%p258 bra 	$L__BB6_60;
	min.s64 	%rd482, %rd55, %rd482;
	mov.b16 	%rs377, 1;
	bra.uni 	$L__BB6_61;
$L__BB6_60:
	setp.eq.s16 	%p259, %rs296, 0;
	selp.b16 	%rs377, %rs43, %rs377, %p259;
	selp.b64 	%rd482, %rd55, %rd482, %p259;
$L__BB6_61:
	setp.ne.s32 	%p260, %r322, 0;
	@%p260 bra 	$L__BB6_63;
	shr.u32 	%r436, %r6, 1;
	and.b32  	%r437, %r436, 496;
	mov.u32 	%r438, _ZZN3cub18CUB_300001_SM_10006detail6reduce18DeviceReduceKernelINS2_10policy_hubIN4cuda3std3__45tupleIJblEEEjN6thrust24THRUST_300001_SM_1000_NS8cuda_cub9__find_if7functorIS9_EEE10Policy1000ENSB_12zip_iteratorINS8_IJNSD_26transform_input_iterator_tIbNSI_INS8_IJNSB_6detail15normal_iteratorINSB_10device_ptrIKjEEEESP_EEEEENSK_22tuple_binary_predicateINS7_4lessIjEEEEEENSB_17counting_iteratorIlNSB_11use_defaultESY_SY_EEEEEEEjSF_S9_NS7_10__identityEEEvT0_PT3_T1_NS0_13GridEvenShareIS16_EET2_T4_E12temp_storage;
	add.s32 	%r439, %r438, %r437;
	st.shared.u8 	[%r439+8], %rs377;
	st.shared.u64 	[%r439+16], %rd482;
$L__BB6_63:
	bar.sync 	0;
	setp.ne.s32 	%p261, %r6, 0;
	@%p261 bra 	$L__BB6_119;
	setp.lt.u32 	%p262, %r5, 33;
	@%p262 bra 	$L__BB6_66;
	ld.shared.u8 	%rs300, [_ZZN3cub18CUB_300001_SM_10006detail6reduce18DeviceReduceKernelINS2_10policy_hubIN4cuda3std3__45tupleIJblEEEjN6thrust24THRUST_300001_SM_1000_NS8cuda_cub9__find_if7functorIS9_EEE10Policy1000ENSB_12zip_iteratorINS8_IJNSD_26transform_input_iterator_tIbNSI_INS8_IJNSB_6detail15normal_iteratorINSB_10device_ptrIKjEEEESP_EEEEENSK_22tuple_binary_predicateINS7_4lessIjEEEEEENSB_17counting_iteratorIlNSB_11use_defaultESY_SY_EEEEEEEjSF_S9_NS7_10__identityEEEvT0_PT3_T1_NS0_13GridEvenShareIS16_EET2_T4_E12temp_storage+24];
	ld.shared.u64 	%rd421, [_ZZN3cub18CUB_300001_SM_10006detail6reduce18DeviceReduceKernelINS2_10policy_hubIN4cuda3std3__45tupleIJblEEEjN6thrust24THRUST_300001_SM_1000_NS8cuda_cub9__find_if7functorIS9_EEE10Policy1000ENSB_12zip_iteratorINS8_IJNSD_26transform_input_iterator_tIbNSI_INS8_IJNSB_6detail15normal_iteratorINSB_10device_ptrIKjEEEESP_EEEEENSK_22tuple_binary_predicateINS7_4lessIjEEEEEENSB_17counting_iteratorIlNSB_11use_defaultESY_SY_EEEEEEEjSF_S9_NS7_10__identityEEEvT0_PT3_T1_NS0_13GridEvenShareIS16_EET2_T4_E12temp_storage+32];
	and.b16  	%rs301, %rs377, 255;
	setp.eq.s16 	%p263, %rs301, 0;
	setp.eq.s16 	%p264, %rs300, 0;
	min.s64 	%rd422, %rd421, %rd482;
	selp.b16 	%rs302, %rs377, 1, %p264;
	selp.b16 	%rs377, %rs300, %rs302, %p263;
	selp.b64 	%rd423, %rd482, %rd422, %p264;
	selp.b64 	%rd482, %rd421, %rd423, %p263;
$L__BB6_66:
	setp.lt.u32 	%p265, %r5, 65;
	@%p265 bra 	$L__BB6_68;
	ld.shared.u8 	%rs303, [_ZZN3cub18CUB_300001_SM_10006detail6reduce18DeviceReduceKernelINS2_10policy_hubIN4cuda3std3__45tupleIJblEEEjN6thrust24THRUST_300001_SM_1000_NS8cuda_cub9__find_if7functorIS9_EEE10Policy1000ENSB_12zip_iteratorINS8_IJNSD_26transform_input_iterator_tIbNSI_INS8_IJNSB_6detail15normal_iteratorINSB_10device_ptrIKjEEEESP_EEEEENSK_22tuple_binary_predicateINS7_4lessIjEEEEEENSB_17counting_iteratorIlNSB_11use_defaultESY_SY_EEEEEEEjSF_S9_NS7_10__identityEEEvT0_PT3_T1_NS0_13GridEvenShareIS16_EET2_T4_E12temp_storage+40];
	ld.shared.u64 	%rd424, [_ZZN3cub18CUB_300001_SM_10006detail6reduce18DeviceReduceKernelINS2_10policy_hubIN4cuda3std3__45tupleIJblEEEjN6thrust24THRUST_300001_SM_1000_NS8cuda_cub9__find_if7functorIS9_EEE10Policy1000ENSB_12zip_iteratorINS8_IJNSD_26transform_input_iterator_tIbNSI_INS8_IJNSB_6detail15normal_iteratorINSB_10device_ptrIKjEEEESP_EEEEENSK_22tuple_binary_predicateINS7_4lessIjEEEEEENSB_17counting_iteratorIlNSB_11use_defaultESY_SY_EEEEEEEjSF_S9_NS7_10__identityEEEvT0_PT3_T1_NS0_13GridEvenShareIS16_EET2_T4_E12temp_storage+48];
	and.b16  	%rs304, %rs377, 255;
	setp.eq.s16 	%p266, %rs304, 0;
	setp.eq.s16 	%p267, %rs303, 0;
	min.s64 	%rd425, %rd424, %rd482;
	selp.b16 	%rs305, %rs377, 1, %p267;
	selp.b16 	%rs377, %rs303, %rs305, %p266;
	selp.b64 	%rd426, %rd482, %rd425, %p267;
	selp.b64 	%rd482, %rd424, %rd426, %p266;
$L__BB6_68:
	setp.lt.u32 	%p268, %r5, 97;
	@%p268 bra 	$L__BB6_70;
	ld.shared.u8 	%rs306, [_ZZN3cub18CUB_300001_SM_10006detail6reduce18DeviceReduceKernelINS2_10policy_hubIN4cuda3std3__45tupleIJblEEEjN6thrust24THRUST_300001_SM_1000_NS8cuda_cub9__find_if7functorIS9_EEE10Policy1000ENSB_12zip_iteratorINS8_IJNSD_26transform_input_iterator_tIbNSI_INS8_IJNSB_6detail15normal_iteratorINSB_10device_ptrIKjEEEESP_EEEEENSK_22tuple_binary_predicateINS7_4lessIjEEEEEENSB_17counting_iteratorIlNSB_11use_defaultESY_SY_EEEEEEEjSF_S9_NS7_10__identityEEEvT0_PT3_T1_NS0_13GridEvenShareIS16_EET2_T4_E12temp_storage+56];
	ld.shared.u64 	%rd427, [_ZZN3cub18CUB_300001_SM_10006detail6reduce18DeviceReduceKernelINS2_10policy_hubIN4cuda3std3__45tupleIJblEEEjN6thrust24THRUST_300001_SM_1000_NS8cuda_cub9__find_if7functorIS9_EEE10Policy1000ENSB_12zip_iteratorINS8_IJNSD_26transform_input_iterator_tIbNSI_INS8_IJNSB_6detail15normal_iteratorINSB_10device_ptrIKjEEEESP_EEEEENSK_22tuple_binary_predicateINS7_4lessIjEEEEEENSB_17counting_iteratorIlNSB_11use_defaultESY_SY_EEEEEEEjSF_S9_NS7_10__identityEEEvT0_PT3_T1_NS0_13GridEvenShareIS16_EET2_T4_E12temp_storage+64];
	and.b16  	%rs307, %rs377, 255;
	setp.eq.s16 	%p269, %rs307, 0;
	setp.eq.s16 	%p270, %rs306, 0;
	min.s64 	%rd428, %rd427, %rd482;
	selp.b16 	%rs308, %rs377, 1, %p270;
	selp.b16 	%rs377, %rs306, %rs308, %p269;
	selp.b64 	%rd429, %rd482, %rd428, %p270;
	selp.b64 	%rd482, %rd427, %rd429, %p269;
$L__BB6_70:
	setp.lt.u32 	%p271, %r5, 129;
	@%p271 bra 	$L__BB6_72;
	ld.shared.u8 	%rs309, [_ZZN3cub18CUB_300001_SM_10006detail6reduce18DeviceReduceKernelINS2_10policy_hubIN4cuda3std3__45tupleIJblEEEjN6thrust24THRUST_300001_SM_1000_NS8cuda_cub9__find_if7functorIS9_EEE10Policy1000ENSB_12zip_iteratorINS8_IJNSD_26transform_input_iterator_tIbNSI_INS8_IJNSB_6detail15normal_iteratorINSB_10device_ptrIKjEEEESP_EEEEENSK_22tuple_binary_predicateINS7_4lessIjEEEEEENSB_17counting_iteratorIlNSB_11use_defaultESY_SY_EEEEEEEjSF_S9_NS7_10__identityEEEvT0_PT3_T1_NS0_13GridEvenShareIS16_EET2_T4_E12temp_storage+72];
	ld.shared.u64 	%rd430, [_ZZN3cub18CUB_300001_SM_10006detail6reduce18DeviceReduceKernelINS2_10policy_hubIN4cuda3std3__45tupleIJblEEEjN6thrust24THRUST_300001_SM_1000_NS8cuda_cub9__find_if7functorIS9_EEE10Policy1000ENSB_12zip_iteratorINS8_IJNSD_26transform_input_iterator_tIbNSI_INS8_IJNSB_6detail15normal_iteratorINSB_10device_ptrIKjEEEESP_EEEEENSK_22tuple_binary_predicateINS7_4lessIjEEEEEENSB_17counting_iteratorIlNSB_11use_defaultESY_SY_EEEEEEEjSF_S9_NS7_10__identityEEEvT0_PT3_T1_NS0_13GridEvenShareIS16_EET2_T4_E12temp_storage+80];
	and.b16  	%rs310, %rs377, 255;
	setp.eq.s16 	%p272, %rs310, 0;
	setp.eq.s16 	%p273, %rs309, 0;
	min.s64 	%rd431, %rd430, %rd482;
	selp.b16 	%rs311, %rs377, 1, %p273;
	selp.b16 	%rs377, %rs309, %rs311, %p272;
	selp.b64 	%rd432, %rd482, %rd431, %p273;
	selp.b64 	%rd482, %rd430, %rd432, %p272;
$L__BB6_72:
	setp.lt.u32 	%p274, %r5, 161;
	@%p274 bra 	$L__BB6_74;
	ld.shared.u8 	%rs312, [_ZZN3cub18CUB_300001_SM_10006detail6reduce18DeviceReduceKernelINS2_10policy_hubIN4cuda3std3__45tupleIJblEEEjN6thrust24THRUST_300001_SM_1000_NS8cuda_cub9__find_if7functorIS9_EEE10Policy1000ENSB_12zip_iteratorINS8_IJNSD_26transform_input_iterator_tIbNSI_INS8_IJNSB_6detail15normal_iteratorINSB_10device_ptrIKjEEEESP_EEEEENSK_22tuple_binary_predicateINS7_4lessIjEEEEEENSB_17counting_iteratorIlNSB_11use_defaultESY_SY_EEEEEEEjSF_S9_NS7_10__identityEEEvT0_PT3_T1_NS0_13GridEvenShareIS16_EET2_T4_E12temp_storage+88];
	ld.shared.u64 	%rd433, [_ZZN3cub18CUB_300001_SM_10006detail6reduce18DeviceReduceKernelINS2_10policy_hubIN4cuda3std3__45tupleIJblEEEjN6thrust24THRUST_300001_SM_1000_NS8cuda_cub9__find_if7functorIS9_EEE10Policy1000ENSB_12zip_iteratorINS8_IJNSD_26transform_input_iterator_tIbNSI_INS8_IJNSB_6detail15normal_iteratorINSB_10device_ptrIKjEEEESP_EEEEENSK_22tuple_binary_predicateINS7_4lessIjEEEEEENSB_17counting_iteratorIlNSB_11use_defaultESY_SY_EEEEEEEjSF_S9_NS7_10__identityEEEvT0_PT3_T1_NS0_13GridEvenShareIS16_EET2_T4_E12temp_storage+96];
	and.b16  	%rs313, %rs377, 255;
	setp.eq.s16 	%p275, %rs313, 0;
	setp.eq.s16 	%p276, %rs312, 0;
	min.s64 	%rd434, %rd433, %rd482;
	selp.b16 	%rs314, %rs377, 1, %p276;
	selp.b16 	%rs377, %rs312, %rs314, %p275;
	selp.b64 	%rd435, %rd482, %rd434, %p276;
	selp.b64 	%rd482, %rd433, %rd435, %p275;
$L__BB6_74:
	setp.lt.u32 	%p277, %r5, 193;
	@%p277 bra 	$L__BB6_76;
	ld.shared.u8 	%rs315, [_ZZN3cub18CUB_300001_SM_10006detail6reduce18DeviceReduceKernelINS2_10policy_hubIN4cuda3std3__45tupleIJblEEEjN6thrust24THRUST_300001_SM_1000_NS8cuda_cub9__find_if7functorIS9_EEE10Policy1000ENSB_12zip_iteratorINS8_IJNSD_26transform_input_iterator_tIbNSI_INS8_IJNSB_6detail15normal_iteratorINSB_10device_ptrIKjEEEESP_EEEEENSK_22tuple_binary_predicateINS7_4lessIjEEEEEENSB_17counting_iteratorIlNSB_11use_defaultESY_SY_EEEEEEEjSF_S9_NS7_10__identityEEEvT0_PT3_T1_NS0_13GridEvenShareIS16_EET2_T4_E12temp_storage+104];
	ld.shared.u64 	%rd436, [_ZZN3cub18CUB_300001_SM_10006detail6reduce18DeviceReduceKernelINS2_10policy_hubIN4cuda3std3__45tupleIJblEEEjN6thrust24THRUST_300001_SM_1000_NS8cuda_cub9__find_if7functorIS9_EEE10Policy1000ENSB_12zip_iteratorINS8_IJNSD_26transform_input_iterator_tIbNSI_INS8_IJNSB_6detail15normal_iteratorINSB_10device_ptrIKjEEEESP_EEEEENSK_22tuple_binary_predicateINS7_4lessIjEEEEEENSB_17counting_iteratorIlNSB_11use_defaultESY_SY_EEEEEEEjSF_S9_NS7_10__identityEEEvT0_PT3_T1_NS0_13GridEvenShareIS16_EET2_T4_E12temp_storage+112];
	and.b16  	%rs316, %rs377, 255;
	setp.eq.s16 	%p278, %rs316, 0;
	setp.eq.s16 	%p279, %rs315, 0;
	min.s64 	%rd437, %rd436, %rd482;
	selp.b16 	%rs317, %rs377, 1, %p279;
	selp.b16 	%rs377, %rs315, %rs317, %p278;
	selp.b64 	%rd438, %rd482, %rd437, %p279;
	selp.b64 	%rd482, %rd436, %rd438, %p278;
$L__BB6_76:
	setp.lt.u32 	%p280, %r5, 225;
	@%p280 bra 	$L__BB6_119;
	ld.shared.u8 	%rs318, [_ZZN3cub18CUB_300001_SM_10006detail6reduce18DeviceReduceKernelINS2_10policy_hubIN4cuda3std3__45tupleIJblEEEjN6thrust24THRUST_300001_SM_1000_NS8cuda_cub9__find_if7functorIS9_EEE10Policy1000ENSB_12zip_iteratorINS8_IJNSD_26transform_input_iterator_tIbNSI_INS8_IJNSB_6detail15normal_iteratorINSB_10device_ptrIKjEEEESP_EEEEENSK_22tuple_binary_predicateINS7_4lessIjEEEEEENSB_17counting_iteratorIlNSB_11use_defaultESY_SY_EEEEEEEjSF_S9_NS7_10__identityEEEvT0_PT3_T1_NS0_13GridEvenShareIS16_EET2_T4_E12temp_storage+120];
	ld.shared.u64 	%rd439, [_ZZN3cub18CUB_300001_SM_10006detail6reduce18DeviceReduceKernelINS2_10policy_hubIN4cuda3std3__45tupleIJblEEEjN6thrust24THRUST_300001_SM_1000_NS8cuda_cub9__find_if7functorIS9_EEE10Policy1000ENSB_12zip_iteratorINS8_IJNSD_26transform_input_iterator_tIbNSI_INS8_IJNSB_6detail15normal_iteratorINSB_10device_ptrIKjEEEESP_EEEEENSK_22tuple_binary_predicateINS7_4lessIjEEEEEENSB_17counting_iteratorIlNSB_11use_defaultESY_SY_EEEEEEEjSF_S9_NS7_10__identityEEEvT0_PT3_T1_NS0_13GridEvenShareIS16_EET2_T4_E12temp_storage+128];
	and.b16  	%rs319, %rs377, 255;
	setp.eq.s16 	%p281, %rs319, 0;
	setp.eq.s16 	%p282, %rs318, 0;
	min.s64 	%rd440, %rd439, %rd482;
	selp.b16 	%rs320, %rs377, 1, %p282;
	selp.b16 	%rs377, %rs318, %rs320, %p281;
	selp.b64 	%rd441, %rd482, %rd440, %p282;
	selp.b64 	%rd482, %rd439, %rd441, %p281;
	bra.uni 	$L__BB6_119;
$L__BB6_78:
	mov.u32 	%r30, %tid.x;
	cvt.u64.u32 	%rd114, %r4;
	add.s64 	%rd115, %rd112, %rd114;
	cvt.u64.u32 	%rd116, %r30;
	add.s64 	%rd117, %rd116, %rd114;
	shl.b64 	%rd118, %rd117, 2;
	add.s64 	%rd119, %rd1, %rd118;
	add.s64 	%rd120, %rd2, %rd118;
	ld.global.u32 	%r71, [%rd119];
	ld.global.u32 	%r72, [%rd120];
	setp.lt.u32 	%p2, %r71, %r72;
	add.s32 	%r73, %r30, 256;
	cvt.u64.u32 	%rd121, %r73;
	ld.global.u32 	%r74, [%rd119+1024];
	ld.global.u32 	%r76, [%rd120+1024];
	setp.lt.u32 	%p3, %r74, %r76;
	add.s32 	%r78, %r30, 512;
	cvt.u64.u32 	%rd122, %r78;
	add.s64 	%rd123, %rd115, %rd122;
	ld.global.u32 	%r79, [%rd119+2048];
	ld.global.u32 	%r80, [%rd120+2048];
	setp.lt.u32 	%p4, %r79, %r80;
	add.s64 	%rd124, %rd123, 256;
	ld.global.u32 	%r81, [%rd119+3072];
	ld.global.u32 	%r82, [%rd120+3072];
	setp.lt.u32 	%p6, %r81, %r82;
	or.pred  	%p8, %p2, %p3;
	selp.b64 	%rd125, %rd116, %rd121, %p2;
	add.s64 	%rd126, %rd115, %rd125;
	min.s64 	%rd127, %rd123, %rd126;
	selp.b64 	%rd128, %rd127, %rd126, %p4;
	or.pred  	%p9, %p8, %p4;
	selp.b64 	%rd129, %rd128, %rd123, %p8;
	min.s64 	%rd130, %rd124, %rd129;
	selp.b64 	%rd131, %rd130, %rd129, %p6;
	or.pred  	%p10, %p9, %p6;
	selp.u16 	%rs377, 1, 0, %p10;
	selp.b64 	%rd482, %rd131, %rd124, %p9;
	shl.b32 	%r31, %r2, 10;
	setp.lt.u32 	%p11, %r5, %r31;
	@%p11 bra 	$L__BB6_95;
	add.s32 	%r84, %r30, %r31;
	add.s32 	%r85, %r84, %r4;
	add.s32 	%r559, %r85, 1024;
	not.b32 	%r86, %r30;
	add.s32 	%r87, %r86, %r1;
	sub.s32 	%r88, %r87, %r31;
	sub.s32 	%r558, %r88, %r4;
	mov.b32 	%r560, 0;
	mov.u32 	%r561, %r4;
$L__BB6_80:
	shl.b32 	%r38, %r2, 10;
	add.s32 	%r561, %r561, %r38;
	add.s32 	%r89, %r1, -1024;
	setp.gt.u32 	%p12, %r561, %r89;
	@%p12 bra 	$L__BB6_82;
	add.s32 	%r90, %r30, %r561;
	cvt.u64.u32 	%rd132, %r90;
	mul.wide.u32 	%rd133, %r90, 4;
	add.s64 	%rd134, %rd1, %rd133;
	add.s64 	%rd135, %rd2, %rd133;
	add.s64 	%rd136, %rd112, %rd132;
	ld.global.u32 	%r91, [%rd134];
	ld.global.u32 	%r92, [%rd135];
	setp.lt.u32 	%p13, %r91, %r92;
	add.s64 	%rd137, %rd136, 256;
	ld.global.u32 	%r93, [%rd134+1024];
	ld.global.u32 	%r94, [%rd135+1024];
	setp.lt.u32 	%p14, %r93, %r94;
	selp.u16 	%rs99, 1, 0, %p14;
	add.s64 	%rd138, %rd136, 512;
	ld.global.u32 	%r95, [%rd134+2048];
	ld.global.u32 	%r96, [%rd135+2048];
	setp.lt.u32 	%p15, %r95, %r96;
	selp.u16 	%rs100, 1, 0, %p15;
	add.s64 	%rd139, %rd136, 768;
	ld.global.u32 	%r97, [%rd134+3072];
	ld.global.u32 	%r98, [%rd135+3072];
	setp.lt.u32 	%p16, %r97, %r98;
	selp.u16 	%rs101, 1, 0, %p16;
	and.b16  	%rs102, %rs377, 255;
	setp.eq.s16 	%p17, %rs102, 0;
	selp.u16 	%rs103, 1, 0, %p13;
	min.s64 	%rd140, %rd136, %rd482;
	selp.b16 	%rs104, 1, %rs377, %p13;
	selp.b64 	%rd141, %rd140, %rd482, %p13;
	selp.b16 	%rs105, %rs103, %rs104, %p17;
	and.b16  	%rs106, %rs105, 255;
	selp.b64 	%rd142, %rd136, %rd141, %p17;
	setp.eq.s16 	%p18, %rs106, 0;
	min.s64 	%rd143, %rd137, %rd142;
	selp.b16 	%rs107, 1, %rs105, %p14;
	selp.b64 	%rd144, %rd143, %rd142, %p14;
	selp.b16 	%rs108, %rs99, %rs107, %p18;
	and.b16  	%rs109, %rs108, 255;
	selp.b64 	%rd145, %rd137, %rd144, %p18;
	setp.eq.s16 	%p19, %rs109, 0;
	min.s64 	%rd146, %rd138, %rd145;
	selp.b16 	%rs110, 1, %rs108, %p15;
	selp.b64 	%rd147, %rd146, %rd145, %p15;
	selp.b16 	%rs111, %rs100, %rs110, %p19;
	and.b16  	%rs112, %rs111, 255;
	selp.b64 	%rd148, %rd138, %rd147, %p19;
	setp.eq.s16 	%p20, %rs112, 0;
	min.s64 	%rd149, %rd139, %rd148;
	selp.b16 	%rs113, 1, %rs111, %p16;
	selp.b64 	%rd150, %rd149, %rd148, %p16;
	selp.b16 	%rs377, %rs101, %rs113, %p20;
	selp.b64 	%rd482, %rd139, %rd150, %p20;
	sub.s32 	%r99, %r1, %r561;
	shl.b32 	%r100, %r2, 10;
	setp.lt.u32 	%p21, %r99, %r100;
	add.s32 	%r560, %r560, 1;
	add.s32 	%r559, %r559, %r100;
	sub.s32 	%r558, %r558, %r100;
	@%p21 bra 	$L__BB6_95;
	bra.uni 	$L__BB6_80;
$L__BB6_82:
	setp.le.u32 	%p22, %r1, %r561;
	sub.s32 	%r101, %r1, %r561;
	setp.ge.s32 	%p23, %r30, %r101;
	or.pred  	%p24, %p22, %p23;
	@%p24 bra 	$L__BB6_95;
	not.b32 	%r103, %r30;
	add.s32 	%r43, %r1, %r103;
	add.s32 	%r104, %r38, %r4;
	sub.s32 	%r105, %r43, %r104;
	mul.lo.s32 	%r106, %r2, %r560;
	shl.b32 	%r107, %r106, 10;
	sub.s32 	%r108, %r105, %r107;
	shr.u32 	%r109, %r108, 8;
	add.s32 	%r44, %r109, 1;
	and.b32  	%r45, %r44, 7;
	setp.lt.u32 	%p25, %r108, 1792;
	mov.u32 	%r566, %r30;
	@%p25 bra 	$L__BB6_87;
	or.b32  	%r564, %r30, 1024;
	shr.u32 	%r110, %r558, 8;
	add.s32 	%r111, %r110, 1;
	and.b32  	%r112, %r111, 33554424;
	neg.s32 	%r562, %r112;
$L__BB6_85:
	.pragma "nounroll";
	add.s32 	%r113, %r559, -1024;
	cvt.u64.u32 	%rd152, %r113;
	mul.wide.u32 	%rd153, %r113, 4;
	add.s64 	%rd154, %rd1, %rd153;
	add.s64 	%rd155, %rd2, %rd153;
	add.s64 	%rd156, %rd112, %rd152;
	ld.global.u32 	%r114, [%rd154];
	ld.global.u32 	%r115, [%rd155];
	setp.lt.u32 	%p26, %r114, %r115;
	selp.u16 	%rs115, 1, 0, %p26;
	and.b16  	%rs116, %rs377, 255;
	setp.ne.s16 	%p28, %rs116, 0;
	and.pred  	%p29, %p28, %p26;
	min.s64 	%rd157, %rd156, %rd482;
	setp.eq.s16 	%p30, %rs116, 0;
	selp.b16 	%rs117, %rs115, %rs377, %p30;
	selp.b64 	%rd158, %rd156, %rd482, %p30;
	selp.b16 	%rs118, 1, %rs117, %p29;
	and.b16  	%rs119, %rs118, 255;
	selp.b64 	%rd159, %rd157, %rd158, %p29;
	add.s32 	%r116, %r559, -768;
	cvt.u64.u32 	%rd160, %r116;
	mul.wide.u32 	%rd161, %r116, 4;
	add.s64 	%rd162, %rd1, %rd161;
	add.s64 	%rd163, %rd2, %rd161;
	add.s64 	%rd164, %rd112, %rd160;
	ld.global.u32 	%r117, [%rd162];
	ld.global.u32 	%r118, [%rd163];
	setp.lt.u32 	%p31, %r117, %r118;
	selp.u16 	%rs120, 1, 0, %p31;
	setp.ne.s16 	%p33, %rs119, 0;
	and.pred  	%p34, %p33, %p31;
	min.s64 	%rd165, %rd164, %rd159;
	setp.eq.s16 	%p35, %rs119, 0;
	selp.b16 	%rs121, %rs120, %rs118, %p35;
	selp.b64 	%rd166, %rd164, %rd159, %p35;
	selp.b16 	%rs122, 1, %rs121, %p34;
	and.b16  	%rs123, %rs122, 255;
	selp.b64 	%rd167, %rd165, %rd166, %p34;
	add.s32 	%r119, %r559, -512;
	cvt.u64.u32 	%rd168, %r119;
	mul.wide.u32 	%rd169, %r119, 4;
	add.s64 	%rd170, %rd1, %rd169;
	add.s64 	%rd171, %rd2, %rd169;
	add.s64 	%rd172, %rd112, %rd168;
	ld.global.u32 	%r120, [%rd170];
	ld.global.u32 	%r121, [%rd171];
	setp.lt.u32 	%p36, %r120, %r121;
	selp.u16 	%rs124, 1, 0, %p36;
	setp.ne.s16 	%p38, %rs123, 0;
	and.pred  	%p39, %p38, %p36;
	min.s64 	%rd173, %rd172, %rd167;
	setp.eq.s16 	%p40, %rs123, 0;
	selp.b16 	%rs125, %rs124, %rs122, %p40;
	selp.b64 	%rd174, %rd172, %rd167, %p40;
	selp.b16 	%rs126, 1, %rs125, %p39;
	and.b16  	%rs127, %rs126, 255;
	selp.b64 	%rd175, %rd173, %rd174, %p39;
	add.s32 	%r122, %r559, 768;
	add.s32 	%r123, %r559, -256;
	cvt.u64.u32 	%rd176, %r123;
	mul.wide.u32 	%rd177, %r123, 4;
	add.s64 	%rd178, %rd1, %rd177;
	add.s64 	%rd179, %rd2, %rd177;
	add.s64 	%rd180, %rd112, %rd176;
	ld.global.u32 	%r124, [%rd178];
	ld.global.u32 	%r125, [%rd179];
	setp.lt.u32 	%p41, %r124, %r125;
	selp.u16 	%rs128, 1, 0, %p41;
	setp.ne.s16 	%p43, %rs127, 0;
	and.pred  	%p44, %p43, %p41;
	min.s64 	%rd181, %rd180, %rd175;
	setp.eq.s16 	%p45, %rs127, 0;
	selp.b16 	%rs129, %rs128, %rs126, %p45;
	selp.b64 	%rd182, %rd180, %rd175, %p45;
	selp.b16 	%rs130, 1, %rs129, %p44;
	and.b16  	%rs131, %rs130, 255;
	selp.b64 	%rd183, %rd181, %rd182, %p44;
	cvt.u64.u32 	%rd184, %r559;
	mul.wide.u32 	%rd185, %r559, 4;
	add.s64 	%rd186, %rd1, %rd185;
	add.s64 	%rd187, %rd2, %rd185;
	add.s64 	%rd188, %rd112, %rd184;
	ld.global.u32 	%r126, [%rd186];
	ld.global.u32 	%r127, [%rd187];
	setp.lt.u32 	%p46, %r126, %r127;
	selp.u16 	%rs132, 1, 0, %p46;
	setp.ne.s16 	%p48, %rs131, 0;
	and.pred  	%p49, %p48, %p46;
	min.s64 	%rd189, %rd188, %rd183;
	setp.eq.s16 	%p50, %rs131, 0;
	selp.b16 	%rs133, %rs132, %rs130, %p50;
	selp.b64 	%rd190, %rd188, %rd183, %p50;
	selp.b16 	%rs134, 1, %rs133, %p49;
	and.b16  	%rs135, %rs134, 255;
	selp.b64 	%rd191, %rd189, %rd190, %p49;
	add.s32 	%r128, %r559, 256;
	cvt.u64.u32 	%rd192, %r128;
	mul.wide.u32 	%rd193, %r128, 4;
	add.s64 	%rd194, %rd1, %rd193;
	add.s64 	%rd195, %rd2, %rd193;
	add.s64 	%rd196, %rd112, %rd192;
	ld.global.u32 	%r129, [%rd194];
	ld.global.u32 	%r130, [%rd195];
	setp.lt.u32 	%p51, %r129, %r130;
	selp.u16 	%rs136, 1, 0, %p51;
	setp.ne.s16 	%p53, %rs135, 0;
	and.pred  	%p54, %p53, %p51;
	min.s64 	%rd197, %rd196, %rd191;
	setp.eq.s16 	%p55, %rs135, 0;
	selp.b16 	%rs137, %rs136, %rs134, %p55;
	selp.b64 	%rd198, %rd196, %rd191, %p55;
	selp.b16 	%rs138, 1, %rs137, %p54;
	and.b16  	%rs139, %rs138, 255;
	selp.b64 	%rd199, %rd197, %rd198, %p54;
	add.s32 	%r131, %r559, 512;
	cvt.u64.u32 	%rd200, %r131;
	mul.wide.u32 	%rd201, %r131, 4;
	add.s64 	%rd202, %rd1, %rd201;
	add.s64 	%rd203, %rd2, %rd201;
	add.s64 	%rd204, %rd112, %rd200;
	ld.global.u32 	%r132, [%rd202];
	ld.global.u32 	%r133, [%rd203];
	setp.lt.u32 	%p56, %r132, %r133;
	selp.u16 	%rs140, 1, 0, %p56;
	setp.ne.s16 	%p58, %rs139, 0;
	and.pred  	%p59, %p58, %p56;
	min.s64 	%rd205, %rd204, %rd199;
	setp.eq.s16 	%p60, %rs139, 0;
	selp.b16 	%rs141, %rs140, %rs138, %p60;
	selp.b64 	%rd206, %rd204, %rd199, %p60;
	selp.b16 	%rs142, 1, %rs141, %p59;
	and.b16  	%rs143, %rs142, 255;
	selp.b64 	%rd207, %rd205, %rd206, %p59;
	cvt.u64.u32 	%rd208, %r122;
	mul.wide.u32 	%rd209, %r122, 4;
	add.s64 	%rd210, %rd1, %rd209;
	add.s64 	%rd211, %rd2, %rd209;
	add.s64 	%rd212, %rd112, %rd208;
	ld.global.u32 	%r134, [%rd210];
	ld.global.u32 	%r135, [%rd211];
	setp.lt.u32 	%p61, %r134, %r135;
	selp.u16 	%rs144, 1, 0, %p61;
	setp.ne.s16 	%p63, %rs143, 0;
	and.pred  	%p64, %p63, %p61;
	min.s64 	%rd213, %rd212, %rd207;
	setp.eq.s16 	%p65, %rs143, 0;
	selp.b16 	%rs145, %rs144, %rs142, %p65;
	selp.b64 	%rd214, %rd212, %rd207, %p65;
	selp.b16 	%rs377, 1, %rs145, %p64;
	selp.b64 	%rd482, %rd213, %rd214, %p64;
	add.s32 	%r564, %r564, 2048;
	add.s32 	%r559, %r559, 2048;
	add.s32 	%r562, %r562, 8;
	setp.ne.s32 	%p66, %r562, 0;
	@%p66 bra 	$L__BB6_85;
	add.s32 	%r566, %r564, -1024;
$L__BB6_87:
	setp.eq.s32 	%p67, %r45, 0;
	@%p67 bra 	$L__BB6_95;
	setp.lt.u32 	%p68, %r45, 4;
	@%p68 bra 	$L__BB6_90;
	add.s32 	%r136, %r566, %r561;
	cvt.u64.u32 	%rd216, %r136;
	mul.wide.u32 	%rd217, %r136, 4;
	add.s64 	%rd218, %rd1, %rd217;
	add.s64 	%rd219, %rd2, %rd217;
	add.s64 	%rd220, %rd112, %rd216;
	ld.global.u32 	%r137, [%rd218];
	ld.global.u32 	%r138, [%rd219];
	setp.lt.u32 	%p69, %r137, %r138;
	selp.u16 	%rs147, 1, 0, %p69;
	and.b16  	%rs148, %rs377, 255;
	setp.ne.s16 	%p71, %rs148, 0;
	and.pred  	%p72, %p71, %p69;
	min.s64 	%rd221, %rd220, %rd482;
	setp.eq.s16 	%p73, %rs148, 0;
	selp.b16 	%rs149, %rs147, %rs377, %p73;
	selp.b64 	%rd222, %rd220, %rd482, %p73;
	selp.b16 	%rs150, 1, %rs149, %p72;
	and.b16  	%rs151, %rs150, 255;
	selp.b64 	%rd223, %rd221, %rd222, %p72;
	add.s32 	%r139, %r136, 256;
	cvt.u64.u32 	%rd224, %r139;
	mul.wide.u32 	%rd225, %r139, 4;
	add.s64 	%rd226, %rd1, %rd225;
	add.s64 	%rd227, %rd2, %rd225;
	add.s64 	%rd228, %rd112, %rd224;
	ld.global.u32 	%r140, [%rd226];
	ld.global.u32 	%r141, [%rd227];
	setp.lt.u32 	%p74, %r140, %r141;
	selp.u16 	%rs152, 1, 0, %p74;
	setp.ne.s16 	%p76, %rs151, 0;
	and.pred  	%p77, %p76, %p74;
	min.s64 	%rd229, %rd228, %rd223;
	setp.eq.s16 	%p78, %rs151, 0;
	selp.b16 	%rs153, %rs152, %rs150, %p78;
	selp.b64 	%rd230, %rd228, %rd223, %p78;
	selp.b16 	%rs154, 1, %rs153, %p77;
	and.b16  	%rs155, %rs154, 255;
	selp.b64 	%rd231, %rd229, %rd230, %p77;
	add.s32 	%r142, %r136, 512;
	cvt.u64.u32 	%rd232, %r142;
	mul.wide.u32 	%rd233, %r142, 4;
	add.s64 	%rd234, %rd1, %rd233;
	add.s64 	%rd235, %rd2, %rd233;
	add.s64 	%rd236, %rd112, %rd232;
	ld.global.u32 	%r143, [%rd234];
	ld.global.u32 	%r144, [%rd235];
	setp.lt.u32 	%p79, %r143, %r144;
	selp.u16 	%rs156, 1, 0, %p79;
	setp.ne.s16 	%p81, %rs155, 0;
	and.pred  	%p82, %p81, %p79;
	min.s64 	%rd237, %rd236, %rd231;
	setp.eq.s16 	%p83, %rs155, 0;
	selp.b16 	%rs157, %rs156, %rs154, %p83;
	selp.b64 	%rd238, %rd236, %rd231, %p83;
	selp.b16 	%rs158, 1, %rs157, %p82;
	and.b16  	%rs159, %rs158, 255;
	selp.b64 	%rd239, %rd237, %rd238, %p82;
	add.s32 	%r145, %r136, 768;
	cvt.u64.u32 	%rd240, %r145;
	mul.wide.u32 	%rd241, %r145, 4;
	add.s64 	%rd242, %rd1, %rd241;
	add.s64 	%rd243, %rd2, %rd241;
	add.s64 	%rd244, %rd112, %rd240;
	ld.global.u32 	%r146, [%rd242];
	ld.global.u32 	%r147, [%rd243];
	setp.lt.u32 	%p84, %r146, %r147;
	selp.u16 	%rs160, 1, 0, %p84;
	setp.ne.s16 	%p86, %rs159, 0;
	and.pred  	%p87, %p86, %p84;
	min.s64 	%rd245, %rd244, %rd239;
	setp.eq.s16 	%p88, %rs159, 0;
	selp.b16 	%rs161, %rs160, %rs158, %p88;
	selp.b64 	%rd246, %rd244, %rd239, %p88;
	selp.b16 	%rs377, 1, %rs161, %p87;
	selp.b64 	%rd482, %rd245, %rd246, %p87;
	add.s32 	%r566, %r566, 1024;
$L__BB6_90:
	and.b32  	%r148, %r44, 3;
	setp.eq.s32 	%p89, %r148, 0;
	@%p89 bra 	$L__BB6_95;
	setp.eq.s32 	%p90, %r148, 1;
	@%p90 bra 	$L__BB6_93;
	add.s32 	%r149, %r566, %r561;
	cvt.u64.u32 	%rd248, %r149;
	mul.wide.u32 	%rd249, %r149, 4;
	add.s64 	%rd250, %rd1, %rd249;
	add.s64 	%rd251, %rd2, %rd249;
	add.s64 	%rd252, %rd112, %rd248;
	ld.global.u32 	%r150, [%rd250];
	ld.global.u32 	%r151, [%rd251];
	setp.lt.u32 	%p91, %r150, %r151;
	selp.u16 	%rs163, 1, 0, %p91;
	and.b16  	%rs164, %rs377, 255;
	setp.ne.s16 	%p93, %rs164, 0;
	and.pred  	%p94, %p93, %p91;
	min.s64 	%rd253, %rd252, %rd482;
	setp.eq.s16 	%p95, %rs164, 0;
	selp.b16 	%rs165, %rs163, %rs377, %p95;
	selp.b64 	%rd254, %rd252, %rd482, %p95;
	selp.b16 	%rs166, 1, %rs165, %p94;
	and.b16  	%rs167, %rs166, 255;
	selp.b64 	%rd255, %rd253, %rd254, %p94;
	add.s32 	%r152, %r149, 256;
	cvt.u64.u32 	%rd256, %r152;
	mul.wide.u32 	%rd257, %r152, 4;
	add.s64 	%rd258, %rd1, %rd257;
	add.s64 	%rd259, %rd2, %rd257;
	add.s64 	%rd260, %rd112, %rd256;
	ld.global.u32 	%r153, [%rd258];
	ld.global.u32 	%r154, [%rd259];
	setp.lt.u32 	%p96, %r153, %r154;
	selp.u16 	%rs168, 1, 0, %p96;
	setp.ne.s16 	%p98, %rs167, 0;
	and.pred  	%p99, %p98, %p96;
	min.s64 	%rd261, %rd260, %rd255;
	setp.eq.s16 	%p100, %rs167, 0;
	selp.b16 	%rs169, %rs168, %rs166, %p100;
	selp.b64 	%rd262, %rd260, %rd255, %p100;
	selp.b16 	%rs377, 1, %rs169, %p99;
	selp.b64 	%rd482, %rd261, %rd262, %p99;
	add.s32 	%r566, %r566, 512;
$L__BB6_93:
	and.b32  	%r155, %r43, 256;
	setp.ne.s32 	%p101, %r155, 0;
	@%p101 bra 	$L__BB6_95;
	add.s32 	%r156, %r566, %r561;
	cvt.u64.u32 	%rd263, %r156;
	mul.wide.u32 	%rd264, %r156, 4;
	add.s64 	%rd265, %rd1, %rd264;
	add.s64 	%rd266, %rd2, %rd264;
	add.s64 	%rd267, %rd112, %rd263;
	ld.global.u32 	%r157, [%rd265];
	ld.global.u32 	%r158, [%rd266];
	setp.lt.u32 	%p102, %r157, %r158;
	selp.u16 	%rs170, 1, 0, %p102;
	and.b16  	%rs171, %rs377, 255;
	setp.ne.s16 	%p104, %rs171, 0;
	and.pred  	%p105, %p104, %p102;
	min.s64 	%rd268, %rd267, %rd482;
	setp.eq.s16 	%p106, %rs171, 0;
	selp.b16 	%rs172, %rs170, %rs377, %p106;
	selp.b64 	%rd269, %rd267, %rd482, %p106;
	selp.b16 	%rs377, 1, %rs172, %p105;
	selp.b64 	%rd482, %rd268, %rd269, %p105;
$L__BB6_95:
	// begin inline asm
	mov.u32 %r159, %laneid;
	// end inline asm
	cvt.u32.u16 	%r180, %rs377;
	and.b32  	%r161, %r180, 255;
	mov.b32 	%r177, 1;
	mov.b32 	%r178, 31;
	mov.b32 	%r179, -1;
	// begin inline asm
	shfl.sync.down.b32 %r160, %r161, %r177, %r178, %r179;
	// end inline asm
	// begin inline asm
	shfl.sync.down.b32 %r165, %r166, %r177, %r178, %r179;
	// end inline asm
	mov.b64 	{%r171, %r176}, %rd482;
	// begin inline asm
	shfl.sync.down.b32 %r170, %r171, %r177, %r178, %r179;
	// end inline asm
	// begin inline asm
	shfl.sync.down.b32 %r175, %r176, %r177, %r178, %r179;
	// end inline asm
	mov.b64 	%rd88, {%r170, %r175};
	cvt.u16.u32 	%rs74, %r160;
	setp.gt.s32 	%p107, %r159, 30;
	@%p107 bra 	$L__BB6_99;
	and.b16  	%rs173, %rs377, 255;
	setp.eq.s16 	%p108, %rs173, 0;
	and.b16  	%rs174, %rs74, 255;
	setp.eq.s16 	%p109, %rs174, 0;
	or.pred  	%p110, %p108, %p109;
	@%p110 bra 	$L__BB6_98;
	min.s64 	%rd482, %rd88, %rd482;
	mov.b16 	%rs377, 1;
	bra.uni 	$L__BB6_99;
$L__BB6_98:
	setp.eq.s16 	%p111, %rs173, 0;
	selp.b16 	%rs377, %rs74, %rs377, %p111;
	selp.b64 	%rd482, %rd88, %rd482, %p111;
$L__BB6_99:
	cvt.u32.u16 	%r201, %rs377;
	and.b32  	%r182, %r201, 255;
	mov.b32 	%r198, 2;
	mov.b32 	%r199, 31;
	mov.b32 	%r200, -1;
	// begin inline asm
	shfl.sync.down.b32 %r181, %r182, %r198, %r199, %r200;
	// end inline asm
	// begin inline asm
	shfl.sync.down.b32 %r186, %r187, %r198, %r199, %r200;
	// end inline asm
	mov.b64 	{%r192, %r197}, %rd482;
	// begin inline asm
	shfl.sync.down.b32 %r191, %r192, %r198, %r199, %r200;
	// end inline asm
	// begin inline asm
	shfl.sync.down.b32 %r196, %r197, %r198, %r199, %r200;
	// end inline asm
	mov.b64 	%rd92, {%r191, %r196};
	cvt.u16.u32 	%rs77, %r181;
	setp.gt.s32 	%p112, %r159, 29;
	@%p112 bra 	$L__BB6_103;
	and.b16  	%rs177, %rs377, 255;
	setp.eq.s16 	%p113, %rs177, 0;
	and.b16  	%rs178, %rs77, 255;
	setp.eq.s16 	%p114, %rs178, 0;
	or.pred  	%p115, %p113, %p114;
	@%p115 bra 	$L__BB6_102;
	min.s64 	%rd482, %rd92, %rd482;
	mov.b16 	%rs377, 1;
	bra.uni 	$L__BB6_103;
$L__BB6_102:
	setp.eq.s16 	%p116, %rs177, 0;
	selp.b16 	%rs377, %rs77, %rs377, %p116;
	selp.b64 	%rd482, %rd92, %rd482, %p116;
$L__BB6_103:
	cvt.u32.u16 	%r222, %rs377;
	and.b32  	%r203, %r222, 255;
	mov.b32 	%r219, 4;
	mov.b32 	%r220, 31;
	mov.b32 	%r221, -1;
	// begin inline asm
	shfl.sync.down.b32 %r202, %r203, %r219, %r220, %r221;
	// end inline asm
	// begin inline asm
	shfl.sync.down.b32 %r207, %r208, %r219, %r220, %r221;
	// end inline asm
	mov.b64 	{%r213, %r218}, %rd482;
	// begin inline asm
	shfl.sync.down.b32 %r212, %r213, %r219, %r220, %r221;
	// end inline asm
	// begin inline asm
	shfl.sync.down.b32 %r217, %r218, %r219, %r220, %r221;
	// end inline asm
	mov.b64 	%rd96, {%r212, %r217};
	cvt.u16.u32 	%rs80, %r202;
	setp.gt.s32 	%p117, %r159, 27;
	@%p117 bra 	$L__BB6_107;
	and.b16  	%rs181, %rs377, 255;
	setp.eq.s16 	%p118, %rs181, 0;
	and.b16  	%rs182, %rs80, 255;
	setp.eq.s16 	%p119, %rs182, 0;
	or.pred  	%p120, %p118, %p119;
	@%p120 bra 	$L__BB6_106;
	min.s64 	%rd482, %rd96, %rd482;
	mov.b16 	%rs377, 1;
	bra.uni 	$L__BB6_107;
$L__BB6_106:
	setp.eq.s16 	%p121, %rs181, 0;
	selp.b16 	%rs377, %rs80, %rs377, %p121;
	selp.b64 	%rd482, %rd96, %rd482, %p121;
$L__BB6_107:
	cvt.u32.u16 	%r243, %rs377;
	and.b32  	%r224, %r243, 255;
	mov.b32 	%r240, 8;
	mov.b32 	%r241, 31;
	mov.b32 	%r242, -1;
	// begin inline asm
	shfl.sync.down.b32 %r223, %r224, %r240, %r241, %r242;
	// end inline asm
	// begin inline asm
	shfl.sync.down.b32 %r228, %r229, %r240, %r241, %r242;
	// end inline asm
	mov.b64 	{%r234, %r239}, %rd482;
	// begin inline asm
	shfl.sync.down.b32 %r233, %r234, %r240, %r241, %r242;
	// end inline asm
	// begin inline asm
	shfl.sync.down.b32 %r238, %r239, %r240, %r241, %r242;
	// end inline asm
	mov.b64 	%rd100, {%r233, %r238};
	cvt.u16.u32 	%rs83, %r223;
	setp.gt.s32 	%p122, %r159, 23;
	@%p122 bra 	$L__BB6_111;
	and.b16  	%rs185, %rs377, 255;
	setp.eq.s16 	%p123, %rs185, 0;
	and.b16  	%rs186, %rs83, 255;
	setp.eq.s16 	%p124, %rs186, 0;
	or.pred  	%p125, %p123, %p124;
	@%p125 bra 	$L__BB6_110;
	min.s64 	%rd482, %rd100, %rd482;
	mov.b16 	%rs377, 1;
	bra.uni 	$L__BB6_111;
$L__BB6_110:
	setp.eq.s16 	%p126, %rs185, 0;
	selp.b16 	%rs377, %rs83, %rs377, %p126;
	selp.b64 	%rd482, %rd100, %rd482, %p126;
$L__BB6_111:
	cvt.u32.u16 	%r264, %rs377;
	and.b32  	%r245, %r264, 255;
	mov.b32 	%r261, 16;
	mov.b32 	%r262, 31;
	mov.b32 	%r263, -1;
	// begin inline asm
	shfl.sync.down.b32 %r244, %r245, %r261, %r262, %r263;
	// end inline asm
	// begin inline asm
	shfl.sync.down.b32 %r249, %r250, %r261, %r262, %r263;
	// end inline asm
	mov.b64 	{%r255, %r260}, %rd482;
	// begin inline asm
	shfl.sync.down.b32 %r254, %r255, %r261, %r262, %r263;
	// end inline asm
	// begin inline asm
	shfl.sync.down.b32 %r259, %r260, %r261, %r262, %r263;
	// end inline asm
	mov.b64 	%rd104, {%r254, %r259};
	cvt.u16.u32 	%rs86, %r244;
	setp.gt.s32 	%p127, %r159, 15;
	@%p127 bra 	$L__BB6_115;
	and.b16  	%rs189, %rs377, 255;
	setp.eq.s16 	%p128, %rs189, 0;
	and.b16  	%rs190, %rs86, 255;
	setp.eq.s16 	%p129, %rs190, 0;
	or.pred  	%p130, %p128, %p129;
	@%p130 bra 	$L__BB6_114;
	min.s64 	%rd482, %rd104, %rd482;
	mov.b16 	%rs377, 1;
	bra.uni 	$L__BB6_115;
$L__BB6_114:
	setp.eq.s16 	%p131, %rs189, 0;
	selp.b16 	%rs377, %rs86, %rs377, %p131;
	selp.b64 	%rd482, %rd104, %rd482, %p131;
$L__BB6_115:
	setp.ne.s32 	%p132, %r159, 0;
	@%p132 bra 	$L__BB6_117;
	shr.u32 	%r265, %r30, 1;
	and.b32  	%r266, %r265, 496;
	mov.u32 	%r267, _ZZN3cub18CUB_300001_SM_10006detail6reduce18DeviceReduceKernelINS2_10policy_hubIN4cuda3std3__45tupleIJblEEEjN6thrust24THRUST_300001_SM_1000_NS8cuda_cub9__find_if7functorIS9_EEE10Policy1000ENSB_12zip_iteratorINS8_IJNSD_26transform_input_iterator_tIbNSI_INS8_IJNSB_6detail15normal_iteratorINSB_10device_ptrIKjEEEESP_EEEEENSK_22tuple_binary_predicateINS7_4lessIjEEEEEENSB_17counting_iteratorIlNSB_11use_defaultESY_SY_EEEEEEEjSF_S9_NS7_10__identityEEEvT0_PT3_T1_NS0_13GridEvenShareIS16_EET2_T4_E12temp_storage;
	add.s32 	%r268, %r267, %r266;
	st.shared.u8 	[%r268+8], %rs377;
	st.shared.u64 	[%r268+16], %rd482;
$L__BB6_117:
	bar.sync 	0;
	setp.ne.s32 	%p133, %r30, 0;
	@%p133 bra 	$L__BB6_119;
	ld.shared.u8 	%rs193, [_ZZN3cub18CUB_300001_SM_10006detail6reduce18DeviceReduceKernelINS2_10policy_hubIN4cuda3std3__45tupleIJblEEEjN6thrust24THRUST_300001_SM_1000_NS8cuda_cub9__find_if7functorIS9_EEE10Policy1000ENSB_12zip_iteratorINS8_IJNSD_26transform_input_iterator_tIbNSI_INS8_IJNSB_6detail15normal_iteratorINSB_10device_ptrIKjEEEESP_EEEEENSK_22tuple_binary_predicateINS7_4lessIjEEEEEENSB_17counting_iteratorIlNSB_11use_defaultESY_SY_EEEEEEEjSF_S9_NS7_10__identityEEEvT0_PT3_T1_NS0_13GridEvenShareIS16_EET2_T4_E12temp_storage+24];
	ld.shared.u64 	%rd270, [_ZZN3cub18CUB_300001_SM_10006detail6reduce18DeviceReduceKernelINS2_10policy_hubIN4cuda3std3__45tupleIJblEEEjN6thrust24THRUST_300001_SM_1000_NS8cuda_cub9__find_if7functorIS9_EEE10Policy1000ENSB_12zip_iteratorINS8_IJNSD_26transform_input_iterator_tIbNSI_INS8_IJNSB_6detail15normal_iteratorINSB_10device_ptrIKjEEEESP_EEEEENSK_22tuple_binary_predicateINS7_4lessIjEEEEEENSB_17counting_iteratorIlNSB_11use_defaultESY_SY_EEEEEEEjSF_S9_NS7_10__identityEEEvT0_PT3_T1_NS0_13GridEvenShareIS16_EET2_T4_E12temp_storage+32];
	and.b16  	%rs194, %rs377, 255;
	setp.eq.s16 	%p134, %rs194, 0;
	setp.eq.s16 	%p135, %rs193, 0;
	min.s64 	%rd271, %rd270, %rd482;
	selp.b16 	%rs195, %rs377, 1, %p135;
	selp.b16 	%rs196, %rs193, %rs195, %p134;
	and.b16  	%rs197, %rs196, 255;
	selp.b64 	%rd272, %rd482, %rd271, %p135;
	selp.b64 	%rd273, %rd270, %rd272, %p134;
	ld.shared.u8 	%rs198, [_ZZN3cub18CUB_300001_SM_10006detail6reduce18DeviceReduceKernelINS2_10policy_hubIN4cuda3std3__45tupleIJblEEEjN6thrust24THRUST_300001_SM_1000_NS8cuda_cub9__find_if7functorIS9_EEE10Policy1000ENSB_12zip_iteratorINS8_IJNSD_26transform_input_iterator_tIbNSI_INS8_IJNSB_6detail15normal_iteratorINSB_10device_ptrIKjEEEESP_EEEEENSK_22tuple_binary_predicateINS7_4lessIjEEEEEENSB_17counting_iteratorIlNSB_11use_defaultESY_SY_EEEEEEEjSF_S9_NS7_10__identityEEEvT0_PT3_T1_NS0_13GridEvenShareIS16_EET2_T4_E12temp_storage+40];
	ld.shared.u64 	%rd274, [_ZZN3cub18CUB_300001_SM_10006detail6reduce18DeviceReduceKernelINS2_10policy_hubIN4cuda3std3__45tupleIJblEEEjN6thrust24THRUST_300001_SM_1000_NS8cuda_cub9__find_if7functorIS9_EEE10Policy1000ENSB_12zip_iteratorINS8_IJNSD_26transform_input_iterator_tIbNSI_INS8_IJNSB_6detail15normal_iteratorINSB_10device_ptrIKjEEEESP_EEEEENSK_22tuple_binary_predicateINS7_4lessIjEEEEEENSB_17counting_iteratorIlNSB_11use_defaultESY_SY_EEEEEEEjSF_S9_NS7_10__identityEEEvT0_PT3_T1_NS0_13GridEvenShareIS16_EET2_T4_E12temp_storage+48];
	setp.eq.s16 	%p136, %rs197, 0;
	setp.eq.s16 	%p137, %rs198, 0;
	min.s64 	%rd275, %rd274, %rd273;
	selp.b16 	%rs199, %rs196, 1, %p137;
	selp.b16 	%rs200, %rs198, %rs199, %p136;
	and.b16  	%rs201, %rs200, 255;
	selp.b64 	%rd276, %rd273, %rd275, %p137;
	selp.b64 	%rd277, %rd274, %rd276, %p136;
	ld.shared.u8 	%rs202, [_ZZN3cub18CUB_300001_SM_10006detail6reduce18DeviceReduceKernelINS2_10policy_hubIN4cuda3std3__45tupleIJblEEEjN6thrust24THRUST_300001_SM_1000_NS8cuda_cub9__find_if7functorIS9_EEE10Policy1000ENSB_12zip_iteratorINS8_IJNSD_26transform_input_iterator_tIbNSI_INS8_IJNSB_6detail15normal_iteratorINSB_10device_ptrIKjEEEESP_EEEEENSK_22tuple_binary_predicateINS7_4lessIjEEEEEENSB_17counting_iteratorIlNSB_11use_defaultESY_SY_EEEEEEEjSF_S9_NS7_10__identityEEEvT0_PT3_T1_NS0_13GridEvenShareIS16_EET2_T4_E12temp_storage+56];
	ld.shared.u64 	%rd278, [_ZZN3cub18CUB_300001_SM_10006detail6reduce18DeviceReduceKernelINS2_10policy_hubIN4cuda3std3__45tupleIJblEEEjN6thrust24THRUST_300001_SM_1000_NS8cuda_cub9__find_if7functorIS9_EEE10Policy1000ENSB_12zip_iteratorINS8_IJNSD_26transform_input_iterator_tIbNSI_INS8_IJNSB_6detail15normal_iteratorINSB_10device_ptrIKjEEEESP_EEEEENSK_22tuple_binary_predicateINS7_4lessIjEEEEEENSB_17counting_iteratorIlNSB_11use_defaultESY_SY_EEEEEEEjSF_S9_NS7_10__identityEEEvT0_PT3_T1_NS0_13GridEvenShareIS16_EET2_T4_E12temp_storage+64];
	setp.eq.s16 	%p138, %rs201, 0;
	setp.eq.s16 	%p139, %rs202, 0;
	min.s64 	%rd279, %rd278, %rd277;
	selp.b16 	%rs203, %rs200, 1, %p139;
	selp.b16 	%rs204, %rs202, %rs203, %p138;
	and.b16  	%rs205, %rs204, 255;
	selp.b64 	%rd280, %rd277, %rd279, %p139;
	selp.b64 	%rd281, %rd278, %rd280, %p138;
	ld.shared.u8 	%rs206, [_ZZN3cub18CUB_300001_SM_10006detail6reduce18DeviceReduceKernelINS2_10policy_hubIN4cuda3std3__45tupleIJblEEEjN6thrust24THRUST_300001_SM_1000_NS8cuda_cub9__find_if7functorIS9_EEE10Policy1000ENSB_12zip_iteratorINS8_IJNSD_26transform_input_iterator_tIbNSI_INS8_IJNSB_6detail15normal_iteratorINSB_10device_ptrIKjEEEESP_EEEEENSK_22tuple_binary_predicateINS7_4lessIjEEEEEENSB_17counting_iteratorIlNSB_11use_defaultESY_SY_EEEEEEEjSF_S9_NS7_10__identityEEEvT0_PT3_T1_NS0_13GridEvenShareIS16_EET2_T4_E12temp_storage+72];
	ld.shared.u64 	%rd282, [_ZZN3cub18CUB_300001_SM_10006detail6reduce18DeviceReduceKernelINS2_10policy_hubIN4cuda3std3__45tupleIJblEEEjN6thrust24THRUST_300001_SM_1000_NS8cuda_cub9__find_if7functorIS9_EEE10Policy1000ENSB_12zip_iteratorINS8_IJNSD_26transform_input_iterator_tIbNSI_INS8_IJNSB_6detail15normal_iteratorINSB_10device_ptrIKjEEEESP_EEEEENSK_22tuple_binary_predicateINS7_4lessIjEEEEEENSB_17counting_iteratorIlNSB_11use_defaultESY_SY_EEEEEEEjSF_S9_NS7_10__identityEEEvT0_PT3_T1_NS0_13GridEvenShareIS16_EET2_T4_E12temp_storage+80];
	setp.eq.s16 	%p140, %rs205, 0;
	setp.eq.s16 	%p141, %rs206, 0;
	min.s64 	%rd283, %rd282, %rd281;
	selp.b16 	%rs207, %rs204, 1, %p141;
	selp.b16 	%rs208, %rs206, %rs207, %p140;
	and.b16  	%rs209, %rs208, 255;
	selp.b64 	%rd284, %rd281, %rd283, %p141;
	selp.b64 	%rd285, %rd282, %rd284, %p140;
	ld.shared.u8 	%rs210, [_ZZN3cub18CUB_300001_SM_10006detail6reduce18DeviceReduceKernelINS2_10policy_hubIN4cuda3std3__45tupleIJblEEEjN6thrust24THRUST_300001_SM_1000_NS8cuda_cub9__find_if7functorIS9_EEE10Policy1000ENSB_12zip_iteratorINS8_IJNSD_26transform_input_iterator_tIbNSI_INS8_IJNSB_6detail15normal_iteratorINSB_10device_ptrIKjEEEESP_EEEEENSK_22tuple_binary_predicateINS7_4lessIjEEEEEENSB_17counting_iteratorIlNSB_11use_defaultESY_SY_EEEEEEEjSF_S9_NS7_10__identityEEEvT0_PT3_T1_NS0_13GridEvenShareIS16_EET2_T4_E12temp_storage+88];
	ld.shared.u64 	%rd286, [_ZZN3cub18CUB_300001_SM_10006detail6reduce18DeviceReduceKernelINS2_10policy_hubIN4cuda3std3__45tupleIJblEEEjN6thrust24THRUST_300001_SM_1000_NS8cuda_cub9__find_if7functorIS9_EEE10Policy1000ENSB_12zip_iteratorINS8_IJNSD_26transform_input_iterator_tIbNSI_INS8_IJNSB_6detail15normal_iteratorINSB_10device_ptrIKjEEEESP_EEEEENSK_22tuple_binary_predicateINS7_4lessIjEEEEEENSB_17counting_iteratorIlNSB_11use_defaultESY_SY_EEEEEEEjSF_S9_NS7_10__identityEEEvT0_PT3_T1_NS0_13GridEvenShareIS16_EET2_T4_E12temp_storage+96];
	setp.eq.s16 	%p142, %rs209, 0;
	setp.eq.s16 	%p143, %rs210, 0;
	min.s64 	%rd287, %rd286, %rd285;
	selp.b16 	%rs211, %rs208, 1, %p143;
	selp.b16 	%rs212, %rs210, %rs211, %p142;
	and.b16  	%rs213, %rs212, 255;
	selp.b64 	%rd288, %rd285, %rd287, %p143;
	selp.b64 	%rd289, %rd286, %rd288, %p142;
	ld.shared.u8 	%rs214, [_ZZN3cub18CUB_300001_SM_10006detail6reduce18DeviceReduceKernelINS2_10policy_hubIN4cuda3std3__45tupleIJblEEEjN6thrust24THRUST_300001_SM_1000_NS8cuda_cub9__find_if7functorIS9_EEE10Policy1000ENSB_12zip_iteratorINS8_IJNSD_26transform_input_iterator_tIbNSI_INS8_IJNSB_6detail15normal_iteratorINSB_10device_ptrIKjEEEESP_EEEEENSK_22tuple_binary_predicateINS7_4lessIjEEEEEENSB_17counting_iteratorIlNSB_11use_defaultESY_SY_EEEEEEEjSF_S9_NS7_10__identityEEEvT0_PT3_T1_NS0_13GridEvenShareIS16_EET2_T4_E12temp_storage+104];
	ld.shared.u64 	%rd290, [_ZZN3cub18CUB_300001_SM_10006detail6reduce18DeviceReduceKernelINS2_10policy_hubIN4cuda3std3__45tupleIJblEEEjN6thrust24THRUST_300001_SM_1000_NS8cuda_cub9__find_if7functorIS9_EEE10Policy1000ENSB_12zip_iteratorINS8_IJNSD_26transform_input_iterator_tIbNSI_INS8_IJNSB_6detail15normal_iteratorINSB_10device_ptrIKjEEEESP_EEEEENSK_22tuple_binary_predicateINS7_4lessIjEEEEEENSB_17counting_iteratorIlNSB_11use_defaultESY_SY_EEEEEEEjSF_S9_NS7_10__identityEEEvT0_PT3_T1_NS0_13GridEvenShareIS16_EET2_T4_E12temp_storage+112];
	setp.eq.s16 	%p144, %rs213, 0;
	setp.eq.s16 	%p145, %rs214, 0;
	min.s64 	%rd291, %rd290, %rd289;
	selp.b16 	%rs215, %rs212, 1, %p145;
	selp.b16 	%rs216, %rs214, %rs215, %p144;
	and.b16  	%rs217, %rs216, 255;
	selp.b64 	%rd292, %rd289, %rd291, %p145;
	selp.b64 	%rd293, %rd290, %rd292, %p144;
	ld.shared.u8 	%rs218, [_ZZN3cub18CUB_300001_SM_10006detail6reduce18DeviceReduceKernelINS2_10policy_hubIN4cuda3std3__45tupleIJblEEEjN6thrust24THRUST_300001_SM_1000_NS8cuda_cub9__find_if7functorIS9_EEE10Policy1000ENSB_12zip_iteratorINS8_IJNSD_26transform_input_iterator_tIbNSI_INS8_IJNSB_6detail15normal_iteratorINSB_10device_ptrIKjEEEESP_EEEEENSK_22tuple_binary_predicateINS7_4lessIjEEEEEENSB_17counting_iteratorIlNSB_11use_defaultESY_SY_EEEEEEEjSF_S9_NS7_10__identityEEEvT0_PT3_T1_NS0_13GridEvenShareIS16_EET2_T4_E12temp_storage+120];
	ld.shared.u64 	%rd294, [_ZZN3cub18CUB_300001_SM_10006detail6reduce18DeviceReduceKernelINS2_10policy_hubIN4cuda3std3__45tupleIJblEEEjN6thrust24THRUST_300001_SM_1000_NS8cuda_cub9__find_if7functorIS9_EEE10Policy1000ENSB_12zip_iteratorINS8_IJNSD_26transform_input_iterator_tIbNSI_INS8_IJNSB_6detail15normal_iteratorINSB_10device_ptrIKjEEEESP_EEEEENSK_22tuple_binary_predicateINS7_4lessIjEEEEEENSB_17counting_iteratorIlNSB_11use_defaultESY_SY_EEEEEEEjSF_S9_NS7_10__identityEEEvT0_PT3_T1_NS0_13GridEvenShareIS16_EET2_T4_E12temp_storage+128];
	setp.eq.s16 	%p146, %rs217, 0;
	setp.eq.s16 	%p147, %rs218, 0;
	min.s64 	%rd295, %rd294, %rd293;
	selp.b16 	%rs219, %rs216, 1, %p147;
	selp.b16 	%rs377, %rs218, %rs219, %p146;
	selp.b64 	%rd296, %rd293, %rd295, %p147;
	selp.b64 	%rd482, %rd294, %rd296, %p146;
$L__BB6_119:
	mov.u32 	%r550, %tid.x;
	setp.ne.s32 	%p324, %r550, 0;
	@%p324 bra 	$L__BB6_121;
	ld.param.u64 	%rd472, [_ZN3cub18CUB_300001_SM_10006detail6reduce18DeviceReduceKernelINS2_10policy_hubIN4cuda3std3__45tupleIJblEEEjN6thrust24THRUST_300001_SM_1000_NS8cuda_cub9__find_if7functorIS9_EEE10Policy1000ENSB_12zip_iteratorINS8_IJNSD_26transform_input_iterator_tIbNSI_INS8_IJNSB_6detail15normal_iteratorINSB_10device_ptrIKjEEEESP_EEEEENSK_22tuple_binary_predicateINS7_4lessIjEEEEEENSB_17counting_iteratorIlNSB_11use_defaultESY_SY_EEEEEEEjSF_S9_NS7_10__identityEEEvT0_PT3_T1_NS0_13GridEvenShareIS16_EET2_T4__param_1];
	cvta.to.global.u64 	%rd469, %rd472;
	mul.wide.u32 	%rd470, %r3, 16;
	add.s64 	%rd471, %rd469, %rd470;
	st.global.u8 	[%rd471], %rs377;
	st.global.u64 	[%rd471+8], %rd482;
$L__BB6_121:
	ret;

}
	// .globl	_ZN3cub18CUB_300001_SM_10006detail6reduce28DeviceReduceSingleTileKernelINS2_10policy_hubIN4cuda3std3__45tupleIJblEEEjN6thrust24THRUST_300001_SM_1000_NS8cuda_cub9__find_if7functorIS9_EEE10Policy1000EPS9_SI_iSF_S9_S9_NS7_10__identityEEEvT0_T1_T2_T3_T4_T6_
.visible .entry _ZN3cub18CUB_300001_SM_10006detail6reduce28DeviceReduceSingleTileKernelINS2_10policy_hubIN4cuda3std3__45tupleIJblEEEjN6thrust24THRUST_300001_SM_1000_NS8cuda_cub9__find_if7functorIS9_EEE10Policy1000EPS9_SI_iSF_S9_S9_NS7_10__identityEEEvT0_T1_T2_T3_T4_T6_(
	.param .u64 .ptr .align 1 _ZN3cub18CUB_300001_SM_10006detail6reduce28DeviceReduceSingleTileKernelINS2_10policy_hubIN4cuda3std3__45tupleIJblEEEjN6thrust24THRUST_300001_SM_1000_NS8cuda_cub9__find_if7functorIS9_EEE10Policy1000EPS9_SI_iSF_S9_S9_NS7_10__identityEEEvT0_T1_T2_T3_T4_T6__param_0,
	.param .u64 .ptr .align 1 _ZN3cub18CUB_300001_SM_10006detail6reduce28DeviceReduceSingleTileKernelINS2_10policy_hubIN4cuda3std3__45tupleIJblEEEjN6thrust24THRUST_300001_SM_1000_NS8cuda_cub9__find_if7functorIS9_EEE10Policy1000EPS9_SI_iSF_S9_S9_NS7_10__identityEEEvT0_T1_T2_T3_T4_T6__param_1,
	.param .u32 _ZN3cub18CUB_300001_SM_10006detail6reduce28DeviceReduceSingleTileKernelINS2_10policy_hubIN4cuda3std3__45tupleIJblEEEjN6thrust24THRUST_300001_SM_1000_NS8cuda_cub9__find_if7functorIS9_EEE10Policy1000EPS9_SI_iSF_S9_S9_NS7_10__identityEEEvT0_T1_T2_T3_T4_T6__param_2,
	.param .align 1 .b8 _ZN3cub18CUB_300001_SM_10006detail6reduce28DeviceReduceSingleTileKernelINS2_10policy_hubIN4cuda3std3__45tupleIJblEEEjN6thrust24THRUST_300001_SM_1000_NS8cuda_cub9__find_if7functorIS9_EEE10Policy1000EPS9_SI_iSF_S9_S9_NS7_10__identityEEEvT0_T1_T2_T3_T4_T6__param_3[1],
	.param .align 8 .b8 _ZN3cub18CUB_300001_SM_10006detail6reduce28DeviceReduceSingleTileKernelINS2_10policy_hubIN4cuda3std3__45tupleIJblEEEjN6thrust24THRUST_300001_SM_1000_NS8cuda_cub9__find_if7functorIS9_EEE10Policy1000EPS9_SI_iSF_S9_S9_NS7_10__identityEEEvT0_T1_T2_T3_T4_T6__param_4[16],
	.param .align 1 .b8 _ZN3cub18CUB_300001_SM_10006detail6reduce28DeviceReduceSingleTileKernelINS2_10policy_hubIN4cuda3std3__45tupleIJblEEEjN6thrust24THRUST_300001_SM_1000_NS8cuda_cub9__find_if7functorIS9_EEE10Policy1000EPS9_SI_iSF_S9_S9_NS7_10__identityEEEvT0_T1_T2_T3_T4_T6__param_5[1]
)
.maxntid 256
.minnctapersm 1
{
	.reg .pred 	%p<188>;
	.reg .b16 	%rs<340>;
	.reg .b32 	%r<406>;
	.reg .b64 	%rd<359>;
	// demoted variable
	.shared .align 8 .b8 _ZZN3cub18CUB_300001_SM_10006detail6reduce28DeviceReduceSingleTileKernelINS2_10policy_hubIN4cuda3std3__45tupleIJblEEEjN6thrust24THRUST_300001_SM_1000_NS8cuda_cub9__find_if7functorIS9_EEE10Policy1000EPS9_SI_iSF_S9_S9_NS7_10__identityEEEvT0_T1_T2_T3_T4_T6_E12temp_storage[152];
	ld.param.u64 	%rd106, [_ZN3cub18CUB_300001_SM_10006detail6reduce28DeviceReduceSingleTileKernelINS2_10policy_hubIN4cuda3std3__45tupleIJblEEEjN6thrust24THRUST_300001_SM_1000_NS8cuda_cub9__find_if7functorIS9_EEE10Policy1000EPS9_SI_iSF_S9_S9_NS7_10__identityEEEvT0_T1_T2_T3_T4_T6__param_4+8];
	ld.param.u64 	%rd105, [_ZN3cub18CUB_300001_SM_10006detail6reduce28DeviceReduceSingleTileKernelINS2_10policy_hubIN4cuda3std3__45tupleIJblEEEjN6thrust24THRUST_300001_SM_1000_NS8cuda_cub9__find_if7functorIS9_EEE10Policy1000EPS9_SI_iSF_S9_S9_NS7_10__identityEEEvT0_T1_T2_T3_T4_T6__param_0];
	ld.param.u64 	%rd107, [_ZN3cub18CUB_300001_SM_10006detail6reduce28DeviceReduceSingleTileKernelINS2_10policy_hubIN4cuda3std3__45tupleIJblEEEjN6thrust24THRUST_300001_SM_1000_NS8cuda_cub9__find_if7functorIS9_EEE10Policy1000EPS9_SI_iSF_S9_S9_NS7_10__identityEEEvT0_T1_T2_T3_T4_T6__param_1];
	ld.param.u32 	%r38, [_ZN3cub18CUB_300001_SM_10006detail6reduce28DeviceReduceSingleTileKernelINS2_10policy_hubIN4cuda3std3__45tupleIJblEEEjN6thrust24THRUST_300001_SM_1000_NS8cuda_cub9__find_if7functorIS9_EEE10Policy1000EPS9_SI_iSF_S9_S9_NS7_10__identityEEEvT0_T1_T2_T3_T4_T6__param_2];
	ld.param.u8 	%rs82, [_ZN3cub18CUB_300001_SM_10006detail6reduce28DeviceReduceSingleTileKernelINS2_10policy_hubIN4cuda3std3__45tupleIJblEEEjN6thrust24THRUST_300001_SM_1000_NS8cuda_cub9__find_if7functorIS9_EEE10Policy1000EPS9_SI_iSF_S9_S9_NS7_10__identityEEEvT0_T1_T2_T3_T4_T6__param_4];
	cvta.to.global.u64 	%rd1, %rd107;
	setp.ne.s32 	%p1, %r38, 0;
	@%p1 bra 	$L__BB7_3;
	mov.u32 	%r392, %tid.x;
	setp.ne.s32 	%p187, %r392, 0;
	@%p187 bra 	$L__BB7_112;
	st.global.u8 	[%rd1], %rs82;
	st.global.u64 	[%rd1+8], %rd106;
	bra.uni 	$L__BB7_112;
$L__BB7_3:
	setp.gt.s32 	%p2, %r38, 1023;
	@%p2 bra 	$L__BB7_74;
	mov.u32 	%r1, %tid.x;
	setp.ge.s32 	%p77, %r1, %r38;
	mov.b16 	%rs311, 0;
	mov.b64 	%rd329, 0;
	mov.u32 	%r396, %r1;
	@%p77 bra 	$L__BB7_6;
	mul.wide.u32 	%rd234, %r1, 16;
	add.s64 	%rd231, %rd105, %rd234;
	// begin inline asm
	ld.global.nc.u64 %rd230, [%rd231];
	// end inline asm
	add.s64 	%rd233, %rd231, 8;
	// begin inline asm
	ld.global.nc.u64 %rd329, [%rd233];
	// end inline asm
	cvt.u16.u64 	%rs311, %rd230;
	add.s32 	%r396, %r1, 256;
$L__BB7_6:
	setp.ge.s32 	%p78, %r396, %r38;
	@%p78 bra 	$L__BB7_12;
	not.b32 	%r158, %r396;
	add.s32 	%r4, %r38, %r158;
	and.b32  	%r159, %r4, 768;
	setp.eq.s32 	%p79, %r159, 768;
	@%p79 bra 	$L__BB7_10;
	mul.wide.u32 	%rd236, %r396, 16;
	add.s64 	%rd323, %rd105, %rd236;
	shr.u32 	%r160, %r4, 8;
	add.s32 	%r161, %r160, 1;
	and.b32  	%r162, %r161, 3;
	neg.s32 	%r394, %r162;
$L__BB7_9:
	.pragma "nounroll";
	// begin inline asm
	ld.global.nc.u64 %rd237, [%rd323];
	// end inline asm
	add.s64 	%rd240, %rd323, 8;
	// begin inline asm
	ld.global.nc.u64 %rd239, [%rd240];
	// end inline asm
	cvt.u16.u64 	%rs190, %rd237;
	and.b16  	%rs191, %rs190, 255;
	and.b16  	%rs192, %rs311, 255;
	setp.eq.s16 	%p80, %rs192, 0;
	setp.eq.s16 	%p81, %rs191, 0;
	min.s64 	%rd241, %rd239, %rd329;
	selp.b64 	%rd242, %rd329, %rd241, %p81;
	selp.b64 	%rd329, %rd239, %rd242, %p80;
	selp.b16 	%rs193, %rs311, 1, %p81;
	selp.b16 	%rs311, %rs190, %rs193, %p80;
	add.s32 	%r396, %r396, 256;
	add.s64 	%rd323, %rd323, 4096;
	add.s32 	%r394, %r394, 1;
	setp.ne.s32 	%p82, %r394, 0;
	@%p82 bra 	$L__BB7_9;
$L__BB7_10:
	setp.lt.u32 	%p83, %r4, 768;
	@%p83 bra 	$L__BB7_12;
$L__BB7_11:
	mul.wide.s32 	%rd259, %r396, 16;
	add.s64 	%rd244, %rd105, %rd259;
	// begin inline asm
	ld.global.nc.u64 %rd243, [%rd244];
	// end inline asm
	add.s64 	%rd246, %rd244, 8;
	// begin inline asm
	ld.global.nc.u64 %rd245, [%rd246];
	// end inline asm
	cvt.u16.u64 	%rs194, %rd243;
	and.b16  	%rs195, %rs194, 255;
	and.b16  	%rs196, %rs311, 255;
	setp.eq.s16 	%p84, %rs196, 0;
	setp.eq.s16 	%p85, %rs195, 0;
	min.s64 	%rd260, %rd245, %rd329;
	selp.b64 	%rd261, %rd329, %rd260, %p85;
	selp.b64 	%rd262, %rd245, %rd261, %p84;
	selp.b16 	%rs197, %rs311, 1, %p85;
	selp.b16 	%rs198, %rs194, %rs197, %p84;
	and.b16  	%rs199, %rs198, 255;
	add.s64 	%rd248, %rd244, 4096;
	// begin inline asm
	ld.global.nc.u64 %rd247, [%rd248];
	// end inline asm
	add.s64 	%rd250, %rd244, 4104;
	// begin inline asm
	ld.global.nc.u64 %rd249, [%rd250];
	// end inline asm
	cvt.u16.u64 	%rs200, %rd247;
	and.b16  	%rs201, %rs200, 255;
	setp.eq.s16 	%p86, %rs199, 0;
	setp.eq.s16 	%p87, %rs201, 0;
	min.s64 	%rd263, %rd249, %rd262;
	selp.b64 	%rd264, %rd262, %rd263, %p87;
	selp.b64 	%rd265, %rd249, %rd264, %p86;
	selp.b16 	%rs202, %rs198, 1, %p87;
	selp.b16 	%rs203, %rs200, %rs202, %p86;
	and.b16  	%rs204, %rs203, 255;
	add.s64 	%rd252, %rd244, 8192;
	// begin inline asm
	ld.global.nc.u64 %rd251, [%rd252];
	// end inline asm
	add.s64 	%rd254, %rd244, 8200;
	// begin inline asm
	ld.global.nc.u64 %rd253, [%rd254];
	// end inline asm
	cvt.u16.u64 	%rs205, %rd251;
	and.b16  	%rs206, %rs205, 255;
	setp.eq.s16 	%p88, %rs204, 0;
	setp.eq.s16 	%p89, %rs206, 0;
	min.s64 	%rd266, %rd253, %rd265;
	selp.b64 	%rd267, %rd265, %rd266, %p89;
	selp.b64 	%rd268, %rd253, %rd267, %p88;
	selp.b16 	%rs207, %rs203, 1, %p89;
	selp.b16 	%rs208, %rs205, %rs207, %p88;
	and.b16  	%rs209, %rs208, 255;
	add.s64 	%rd256, %rd244, 12288;
	// begin inline asm
	ld.global.nc.u64 %rd255, [%rd256];
	// end inline asm
	add.s64 	%rd258, %rd244, 12296;
	// begin inline asm
	ld.global.nc.u64 %rd257, [%rd258];
	// end inline asm
	cvt.u16.u64 	%rs210, %rd255;
	and.b16  	%rs211, %rs210, 255;
	setp.eq.s16 	%p90, %rs209, 0;
	setp.eq.s16 	%p91, %rs211, 0;
	min.s64 	%rd269, %rd257, %rd268;
	selp.b64 	%rd270, %rd268, %rd269, %p91;
	selp.b64 	%rd329, %rd257, %rd270, %p90;
	selp.b16 	%rs212, %rs208, 1, %p91;
	selp.b16 	%rs311, %rs210, %rs212, %p90;
	add.s32 	%r396, %r396, 1024;
	setp.lt.s32 	%p92, %r396, %r38;
	@%p92 bra 	$L__BB7_11;
$L__BB7_12:
	setp.lt.s32 	%p93, %r38, 256;
	@%p93 bra 	$L__BB7_37;
	// begin inline asm
	mov.u32 %r281, %laneid;
	// end inline asm
	cvt.u32.u16 	%r302, %rs311;
	and.b32  	%r283, %r302, 255;
	mov.b32 	%r299, 1;
	mov.b32 	%r300, 31;
	mov.b32 	%r301, -1;
	// begin inline asm
	shfl.sync.down.b32 %r282, %r283, %r299, %r300, %r301;
	// end inline asm
	// begin inline asm
	shfl.sync.down.b32 %r287, %r288, %r299, %r300, %r301;
	// end inline asm
	mov.b64 	{%r293, %r298}, %rd329;
	// begin inline asm
	shfl.sync.down.b32 %r292, %r293, %r299, %r300, %r301;
	// end inline asm
	// begin inline asm
	shfl.sync.down.b32 %r297, %r298, %r299, %r300, %r301;
	// end inline asm
	mov.b64 	%rd14, {%r292, %r297};
	cvt.u16.u32 	%rs10, %r282;
	setp.gt.s32 	%p143, %r281, 30;
	@%p143 bra 	$L__BB7_17;
	and.b16  	%rs254, %rs311, 255;
	setp.eq.s16 	%p144, %rs254, 0;
	and.b16  	%rs255, %rs10, 255;
	setp.eq.s16 	%p145, %rs255, 0;
	or.pred  	%p146, %p144, %p145;
	@%p146 bra 	$L__BB7_16;
	min.s64 	%rd329, %rd14, %rd329;
	mov.b16 	%rs311, 1;
	bra.uni 	$L__BB7_17;
$L__BB7_16:
	setp.eq.s16 	%p147, %rs254, 0;
	selp.b64 	%rd329, %rd14, %rd329, %p147;
	selp.b16 	%rs311, %rs10, %rs311, %p147;
$L__BB7_17:
	cvt.u32.u16 	%r323, %rs311;
	and.b32  	%r304, %r323, 255;
	mov.b32 	%r320, 2;
	mov.b32 	%r321, 31;
	mov.b32 	%r322, -1;
	// begin inline asm
	shfl.sync.down.b32 %r303, %r304, %r320, %r321, %r322;
	// end inline asm
	// begin inline asm
	shfl.sync.down.b32 %r308, %r309, %r320, %r321, %r322;
	// end inline asm
	mov.b64 	{%r314, %r319}, %rd329;
	// begin inline asm
	shfl.sync.down.b32 %r313, %r314, %r320, %r321, %r322;
	// end inline asm
	// begin inline asm
	shfl.sync.down.b32 %r318, %r319, %r320, %r321, %r322;
	// end inline asm
	mov.b64 	%rd18, {%r313, %r318};
	cvt.u16.u32 	%rs13, %r303;
	setp.gt.s32 	%p148, %r281, 29;
	@%p148 bra 	$L__BB7_21;
	and.b16  	%rs258, %rs311, 255;
	setp.eq.s16 	%p149, %rs258, 0;
	and.b16  	%rs259, %rs13, 255;
	setp.eq.s16 	%p150, %rs259, 0;
	or.pred  	%p151, %p149, %p150;
	@%p151 bra 	$L__BB7_20;
	min.s64 	%rd329, %rd18, %rd329;
	mov.b16 	%rs311, 1;
	bra.uni 	$L__BB7_21;
$L__BB7_20:
	setp.eq.s16 	%p152, %rs258, 0;
	selp.b64 	%rd329, %rd18, %rd329, %p152;
	selp.b16 	%rs311, %rs13, %rs311, %p152;
$L__BB7_21:
	cvt.u32.u16 	%r344, %rs311;
	and.b32  	%r325, %r344, 255;
	mov.b32 	%r341, 4;
	mov.b32 	%r342, 31;
	mov.b32 	%r343, -1;
	// begin inline asm
	shfl.sync.down.b32 %r324, %r325, %r341, %r342, %r343;
	// end inline asm
	// begin inline asm
	shfl.sync.down.b32 %r329, %r330, %r341, %r342, %r343;
	// end inline asm
	mov.b64 	{%r335, %r340}, %rd329;
	// begin inline asm
	shfl.sync.down.b32 %r334, %r335, %r341, %r342, %r343;
	// end inline asm
	// begin inline asm
	shfl.sync.down.b32 %r339, %r340, %r341, %r342, %r343;
	// end inline asm
	mov.b64 	%rd22, {%r334, %r339};
	cvt.u16.u32 	%rs16, %r324;
	setp.gt.s32 	%p153, %r281, 27;
	@%p153 bra 	$L__BB7_25;
	and.b16  	%rs262, %rs311, 255;
	setp.eq.s16 	%p154, %rs262, 0;
	and.b16  	%rs263, %rs16, 255;
	setp.eq.s16 	%p155, %rs263, 0;
	or.pred  	%p156, %p154, %p155;
	@%p156 bra 	$L__BB7_24;
	min.s64 	%rd329, %rd22, %rd329;
	mov.b16 	%rs311, 1;
	bra.uni 	$L__BB7_25;
$L__BB7_24:
	setp.eq.s16 	%p157, %rs262, 0;
	selp.b64 	%rd329, %rd22, %rd329, %p157;
	selp.b16 	%rs311, %rs16, %rs311, %p157;
$L__BB7_25:
	cvt.u32.u16 	%r365, %rs311;
	and.b32  	%r346, %r365, 255;
	mov.b32 	%r362, 8;
	mov.b32 	%r363, 31;
	mov.b32 	%r364, -1;
	// begin inline asm
	shfl.sync.down.b32 %r345, %r346, %r362, %r363, %r364;
	// end inline asm
	// begin inline asm
	shfl.sync.down.b32 %r350, %r351, %r362, %r363, %r364;
	// end inline asm
	mov.b64 	{%r356, %r361}, %rd329;
	// begin inline asm
	shfl.sync.down.b32 %r355, %r356, %r362, %r363, %r364;
	// end inline asm
	// begin inline asm
	shfl.sync.down.b32 %r360, %r361, %r362, %r363, %r364;
	// end inline asm
	mov.b64 	%rd26, {%r355, %r360};
	cvt.u16.u32 	%rs19, %r345;
	setp.gt.s32 	%p158, %r281, 23;
	@%p158 bra 	$L__BB7_29;
	and.b16  	%rs266, %rs311, 255;
	setp.eq.s16 	%p159, %rs266, 0;
	and.b16  	%rs267, %rs19, 255;
	setp.eq.s16 	%p160, %rs267, 0;
	or.pred  	%p161, %p159, %p160;
	@%p161 bra 	$L__BB7_28;
	min.s64 	%rd329, %rd26, %rd329;
	mov.b16 	%rs311, 1;
	bra.uni 	$L__BB7_29;
$L__BB7_28:
	setp.eq.s16 	%p162, %rs266, 0;
	selp.b64 	%rd329, %rd26, %rd329, %p162;
	selp.b16 	%rs311, %rs19, %rs311, %p162;
$L__BB7_29:
	cvt.u32.u16 	%r386, %rs311;
	and.b32  	%r367, %r386, 255;
	mov.b32 	%r383, 16;
	mov.b32 	%r384, 31;
	mov.b32 	%r385, -1;
	// begin inline asm
	shfl.sync.down.b32 %r366, %r367, %r383, %r384, %r385;
	// end inline asm
	// begin inline asm
	shfl.sync.down.b32 %r371, %r372, %r383, %r384, %r385;
	// end inline asm
	mov.b64 	{%r377, %r382}, %rd329;
	// begin inline asm
	shfl.sync.down.b32 %r376, %r377, %r383, %r384, %r385;
	// end inline asm
	// begin inline asm
	shfl.sync.down.b32 %r381, %r382, %r383, %r384, %r385;
	// end inline asm
	mov.b64 	%rd30, {%r376, %r381};
	cvt.u16.u32 	%rs22, %r366;
	setp.gt.s32 	%p163, %r281, 15;
	@%p163 bra 	$L__BB7_33;
	and.b16  	%rs270, %rs311, 255;
	setp.eq.s16 	%p164, %rs270, 0;
	and.b16  	%rs271, %rs22, 255;
	setp.eq.s16 	%p165, %rs271, 0;
	or.pred  	%p166, %p164, %p165;
	@%p166 bra 	$L__BB7_32;
	min.s64 	%rd329, %rd30, %rd329;
	mov.b16 	%rs311, 1;
	bra.uni 	$L__BB7_33;
$L__BB7_32:
	setp.eq.s16 	%p167, %rs270, 0;
	selp.b64 	%rd329, %rd30, %rd329, %p167;
	selp.b16 	%rs311, %rs22, %rs311, %p167;
$L__BB7_33:
	setp.ne.s32 	%p168, %r281, 0;
	@%p168 bra 	$L__BB7_35;
	shr.u32 	%r387, %r1, 1;
	and.b32  	%r388, %r387, 496;
	mov.u32 	%r389, _ZZN3cub18CUB_300001_SM_10006detail6reduce28DeviceReduceSingleTileKernelINS2_10policy_hubIN4cuda3std3__45tupleIJblEEEjN6thrust24THRUST_300001_SM_1000_NS8cuda_cub9__find_if7functorIS9_EEE10Policy1000EPS9_SI_iSF_S9_S9_NS7_10__identityEEEvT0_T1_T2_T3_T4_T6_E12temp_storage;
	add.s32 	%r390, %r389, %r388;
	st.shared.u8 	[%r390+8], %rs311;
	st.shared.u64 	[%r390+16], %rd329;
$L__BB7_35:
	bar.sync 	0;
	setp.ne.s32 	%p169, %r1, 0;
	@%p169 bra 	$L__BB7_110;
	ld.shared.u8 	%rs274, [_ZZN3cub18CUB_300001_SM_10006detail6reduce28DeviceReduceSingleTileKernelINS2_10policy_hubIN4cuda3std3__45tupleIJblEEEjN6thrust24THRUST_300001_SM_1000_NS8cuda_cub9__find_if7functorIS9_EEE10Policy1000EPS9_SI_iSF_S9_S9_NS7_10__identityEEEvT0_T1_T2_T3_T4_T6_E12temp_storage+24];
	ld.shared.u64 	%rd292, [_ZZN3cub18CUB_300001_SM_10006detail6reduce28DeviceReduceSingleTileKernelINS2_10policy_hubIN4cuda3std3__45tupleIJblEEEjN6thrust24THRUST_300001_SM_1000_NS8cuda_cub9__find_if7functorIS9_EEE10Policy1000EPS9_SI_iSF_S9_S9_NS7_10__identityEEEvT0_T1_T2_T3_T4_T6_E12temp_storage+32];
	and.b16  	%rs275, %rs311, 255;
	setp.eq.s16 	%p170, %rs275, 0;
	setp.eq.s16 	%p171, %rs274, 0;
	min.s64 	%rd293, %rd292, %rd329;
	selp.b64 	%rd294, %rd329, %rd293, %p171;
	selp.b64 	%rd295, %rd292, %rd294, %p170;
	selp.b16 	%rs276, %rs311, 1, %p171;
	selp.b16 	%rs277, %rs274, %rs276, %p170;
	and.b16  	%rs278, %rs277, 255;
	ld.shared.u8 	%rs279, [_ZZN3cub18CUB_300001_SM_10006detail6reduce28DeviceReduceSingleTileKernelINS2_10policy_hubIN4cuda3std3__45tupleIJblEEEjN6thrust24THRUST_300001_SM_1000_NS8cuda_cub9__find_if7functorIS9_EEE10Policy1000EPS9_SI_iSF_S9_S9_NS7_10__identityEEEvT0_T1_T2_T3_T4_T6_E12temp_storage+40];
	ld.shared.u64 	%rd296, [_ZZN3cub18CUB_300001_SM_10006detail6reduce28DeviceReduceSingleTileKernelINS2_10policy_hubIN4cuda3std3__45tupleIJblEEEjN6thrust24THRUST_300001_SM_1000_NS8cuda_cub9__find_if7functorIS9_EEE10Policy1000EPS9_SI_iSF_S9_S9_NS7_10__identityEEEvT0_T1_T2_T3_T4_T6_E12temp_storage+48];
	setp.eq.s16 	%p172, %rs278, 0;
	setp.eq.s16 	%p173, %rs279, 0;
	min.s64 	%rd297, %rd296, %rd295;
	selp.b64 	%rd298, %rd295, %rd297, %p173;
	selp.b64 	%rd299, %rd296, %rd298, %p172;
	selp.b16 	%rs280, %rs277, 1, %p173;
	selp.b16 	%rs281, %rs279, %rs280, %p172;
	and.b16  	%rs282, %rs281, 255;
	ld.shared.u8 	%rs283, [_ZZN3cub18CUB_300001_SM_10006detail6reduce28DeviceReduceSingleTileKernelINS2_10policy_hubIN4cuda3std3__45tupleIJblEEEjN6thrust24THRUST_300001_SM_1000_NS8cuda_cub9__find_if7functorIS9_EEE10Policy1000EPS9_SI_iSF_S9_S9_NS7_10__identityEEEvT0_T1_T2_T3_T4_T6_E12temp_storage+56];
	ld.shared.u64 	%rd300, [_ZZN3cub18CUB_300001_SM_10006detail6reduce28DeviceReduceSingleTileKernelINS2_10policy_hubIN4cuda3std3__45tupleIJblEEEjN6thrust24THRUST_300001_SM_1000_NS8cuda_cub9__find_if7functorIS9_EEE10Policy1000EPS9_SI_iSF_S9_S9_NS7_10__identityEEEvT0_T1_T2_T3_T4_T6_E12temp_storage+64];
	setp.eq.s16 	%p174, %rs282, 0;
	setp.eq.s16 	%p175, %rs283, 0;
	min.s64 	%rd301, %rd300, %rd299;
	selp.b16 	%rs284, %rs281, 1, %p175;
	selp.b16 	%rs285, %rs283, %rs284, %p174;
	and.b16  	%rs286, %rs285, 255;
	selp.b64 	%rd302, %rd299, %rd301, %p175;
	selp.b64 	%rd303, %rd300, %rd302, %p174;
	ld.shared.u8 	%rs287, [_ZZN3cub18CUB_300001_SM_10006detail6reduce28DeviceReduceSingleTileKernelINS2_10policy_hubIN4cuda3std3__45tupleIJblEEEjN6thrust24THRUST_300001_SM_1000_NS8cuda_cub9__find_if7functorIS9_EEE10Policy1000EPS9_SI_iSF_S9_S9_NS7_10__identityEEEvT0_T1_T2_T3_T4_T6_E12temp_storage+72];
	ld.shared.u64 	%rd304, [_ZZN3cub18CUB_300001_SM_10006detail6reduce28DeviceReduceSingleTileKernelINS2_10policy_hubIN4cuda3std3__45tupleIJblEEEjN6thrust24THRUST_300001_SM_1000_NS8cuda_cub9__find_if7functorIS9_EEE10Policy1000EPS9_SI_iSF_S9_S9_NS7_10__identityEEEvT0_T1_T2_T3_T4_T6_E12temp_storage+80];
	setp.eq.s16 	%p176, %rs286, 0;
	setp.eq.s16 	%p177, %rs287, 0;
	min.s64 	%rd305, %rd304, %rd303;
	selp.b16 	%rs288, %rs285, 1, %p177;
	selp.b16 	%rs289, %rs287, %rs288, %p176;
	and.b16  	%rs290, %rs289, 255;
	selp.b64 	%rd306, %rd303, %rd305, %p177;
	selp.b64 	%rd307, %rd304, %rd306, %p176;
	ld.shared.u8 	%rs291, [_ZZN3cub18CUB_300001_SM_10006detail6reduce28DeviceReduceSingleTileKernelINS2_10policy_hubIN4cuda3std3__45tupleIJblEEEjN6thrust24THRUST_300001_SM_1000_NS8cuda_cub9__find_if7functorIS9_EEE10Policy1000EPS9_SI_iSF_S9_S9_NS7_10__identityEEEvT0_T1_T2_T3_T4_T6_E12temp_storage+88];
	ld.shared.u64 	%rd308, [_ZZN3cub18CUB_300001_SM_10006detail6reduce28DeviceReduceSingleTileKernelINS2_10policy_hubIN4cuda3std3__45tupleIJblEEEjN6thrust24THRUST_300001_SM_1000_NS8cuda_cub9__find_if7functorIS9_EEE10Policy1000EPS9_SI_iSF_S9_S9_NS7_10__identityEEEvT0_T1_T2_T3_T4_T6_E12temp_storage+96];
	setp.eq.s16 	%p178, %rs290, 0;
	setp.eq.s16 	%p179, %rs291, 0;
	min.s64 	%rd309, %rd308, %rd307;
	selp.b16 	%rs292, %rs289, 1, %p179;
	selp.b16 	%rs293, %rs291, %rs292, %p178;
	and.b16  	%rs294, %rs293, 255;
	selp.b64 	%rd310, %rd307, %rd309, %p179;
	selp.b64 	%rd311, %rd308, %rd310, %p178;
	ld.shared.u8 	%rs295, [_ZZN3cub18CUB_300001_SM_10006detail6reduce28DeviceReduceSingleTileKernelINS2_10policy_hubIN4cuda3std3__45tupleIJblEEEjN6thrust24THRUST_300001_SM_1000_NS8cuda_cub9__find_if7functorIS9_EEE10Policy1000EPS9_SI_iSF_S9_S9_NS7_10__identityEEEvT0_T1_T2_T3_T4_T6_E12temp_storage+104];
	ld.shared.u64 	%rd312, [_ZZN3cub18CUB_300001_SM_10006detail6reduce28DeviceReduceSingleTileKernelINS2_10policy_hubIN4cuda3std3__45tupleIJblEEEjN6thrust24THRUST_300001_SM_1000_NS8cuda_cub9__find_if7functorIS9_EEE10Policy1000EPS9_SI_iSF_S9_S9_NS7_10__identityEEEvT0_T1_T2_T3_T4_T6_E12temp_storage+112];
	setp.eq.s16 	%p180, %rs294, 0;
	setp.eq.s16 	%p181, %rs295, 0;
	min.s64 	%rd313, %rd312, %rd311;
	selp.b16 	%rs296, %rs293, 1, %p181;
	selp.b16 	%rs297, %rs295, %rs296, %p180;
	and.b16  	%rs298, %rs297, 255;
	selp.b64 	%rd314, %rd311, %rd313, %p181;
	selp.b64 	%rd315, %rd312, %rd314, %p180;
	ld.shared.u8 	%rs299, [_ZZN3cub18CUB_300001_SM_10006detail6reduce28DeviceReduceSingleTileKernelINS2_10policy_hubIN4cuda3std3__45tupleIJblEEEjN6thrust24THRUST_300001_SM_1000_NS8cuda_cub9__find_if7functorIS9_EEE10Policy1000EPS9_SI_iSF_S9_S9_NS7_10__identityEEEvT0_T1_T2_T3_T4_T6_E12temp_storage+120];
	ld.shared.u64 	%rd316, [_ZZN3cub18CUB_300001_SM_10006detail6reduce28DeviceReduceSingleTileKernelINS2_10policy_hubIN4cuda3std3__45tupleIJblEEEjN6thrust24THRUST_300001_SM_1000_NS8cuda_cub9__find_if7functorIS9_EEE10Policy1000EPS9_SI_iSF_S9_S9_NS7_10__identityEEEvT0_T1_T2_T3_T4_T6_E12temp_storage+128];
	setp.eq.s16 	%p182, %rs298, 0;
	setp.eq.s16 	%p183, %rs299, 0;
	min.s64 	%rd317, %rd316, %rd315;
	selp.b16 	%rs300, %rs297, 1, %p183;
	selp.b16 	%rs311, %rs299, %rs300, %p182;
	selp.b64 	%rd318, %rd315, %rd317, %p183;
	selp.b64 	%rd329, %rd316, %rd318, %p182;
	bra.uni 	$L__BB7_110;
$L__BB7_37:
	// begin inline asm
	mov.u32 %r163, %laneid;
	// end inline asm
	and.b32  	%r184, %r1, 992;
	add.s32 	%r185, %r184, 32;
	setp.gt.s32 	%p94, %r185, %r38;
	not.b32 	%r186, %r184;
	add.s32 	%r187, %r38, %r186;
	selp.b32 	%r182, %r187, 31, %p94;
	cvt.u32.u16 	%r188, %rs311;
	and.b32  	%r165, %r188, 255;
	mov.b32 	%r181, 1;
	mov.b32 	%r183, -1;
	// begin inline asm
	shfl.sync.down.b32 %r164, %r165, %r181, %r182, %r183;
	// end inline asm
	// begin inline asm
	shfl.sync.down.b32 %r169, %r170, %r181, %r182, %r183;
	// end inline asm
	mov.b64 	{%r175, %r180}, %rd329;
	// begin inline asm
	shfl.sync.down.b32 %r174, %r175, %r181, %r182, %r183;
	// end inline asm
	// begin inline asm
	shfl.sync.down.b32 %r179, %r180, %r181, %r182, %r183;
	// end inline asm
	mov.b64 	%rd35, {%r174, %r179};
	cvt.u16.u32 	%rs26, %r164;
	setp.ge.s32 	%p95, %r163, %r182;
	@%p95 bra 	$L__BB7_41;
	and.b16  	%rs213, %rs311, 255;
	setp.eq.s16 	%p96, %rs213, 0;
	and.b16  	%rs214, %rs26, 255;
	setp.eq.s16 	%p97, %rs214, 0;
	or.pred  	%p98, %p96, %p97;
	@%p98 bra 	$L__BB7_40;
	min.s64 	%rd329, %rd35, %rd329;
	mov.b16 	%rs311, 1;
	bra.uni 	$L__BB7_41;
$L__BB7_40:
	setp.eq.s16 	%p99, %rs213, 0;
	selp.b16 	%rs311, %rs26, %rs311, %p99;
	selp.b64 	%rd329, %rd35, %rd329, %p99;
$L__BB7_41:
	cvt.u32.u16 	%r209, %rs311;
	and.b32  	%r190, %r209, 255;
	mov.b32 	%r206, 2;
	mov.b32 	%r208, -1;
	// begin inline asm
	shfl.sync.down.b32 %r189, %r190, %r206, %r182, %r208;
	// end inline asm
	// begin inline asm
	shfl.sync.down.b32 %r194, %r195, %r206, %r182, %r208;
	// end inline asm
	mov.b64 	{%r200, %r205}, %rd329;
	// begin inline asm
	shfl.sync.down.b32 %r199, %r200, %r206, %r182, %r208;
	// end inline asm
	// begin inline asm
	shfl.sync.down.b32 %r204, %r205, %r206, %r182, %r208;
	// end inline asm
	mov.b64 	%rd39, {%r199, %r204};
	cvt.u16.u32 	%rs29, %r189;
	add.s32 	%r210, %r163, 2;
	setp.gt.s32 	%p100, %r210, %r182;
	@%p100 bra 	$L__BB7_45;
	and.b16  	%rs217, %rs311, 255;
	setp.eq.s16 	%p101, %rs217, 0;
	and.b16  	%rs218, %rs29, 255;
	setp.eq.s16 	%p102, %rs218, 0;
	or.pred  	%p103, %p101, %p102;
	@%p103 bra 	$L__BB7_44;
	min.s64 	%rd329, %rd39, %rd329;
	mov.b16 	%rs311, 1;
	bra.uni 	$L__BB7_45;
$L__BB7_44:
	setp.eq.s16 	%p104, %rs217, 0;
	selp.b16 	%rs311, %rs29, %rs311, %p104;
	selp.b64 	%rd329, %rd39, %rd329, %p104;
$L__BB7_45:
	cvt.u32.u16 	%r231, %rs311;
	and.b32  	%r212, %r231, 255;
	mov.b32 	%r228, 4;
	mov.b32 	%r230, -1;
	// begin inline asm
	shfl.sync.down.b32 %r211, %r212, %r228, %r182, %r230;
	// end inline asm
	// begin inline asm
	shfl.sync.down.b32 %r216, %r217, %r228, %r182, %r230;
	// end inline asm
	mov.b64 	{%r222, %r227}, %rd329;
	// begin inline asm
	shfl.sync.down.b32 %r221, %r222, %r228, %r182, %r230;
	// end inline asm
	// begin inline asm
	shfl.sync.down.b32 %r226, %r227, %r228, %r182, %r230;
	// end inline asm
	mov.b64 	%rd43, {%r221, %r226};
	cvt.u16.u32 	%rs32, %r211;
	add.s32 	%r232, %r163, 4;
	setp.gt.s32 	%p105, %r232, %r182;
	@%p105 bra 	$L__BB7_49;
	and.b16  	%rs221, %rs311, 255;
	setp.eq.s16 	%p106, %rs221, 0;
	and.b16  	%rs222, %rs32, 255;
	setp.eq.s16 	%p107, %rs222, 0;
	or.pred  	%p108, %p106, %p107;
	@%p108 bra 	$L__BB7_48;
	min.s64 	%rd329, %rd43, %rd329;
	mov.b16 	%rs311, 1;
	bra.uni 	$L__BB7_49;
$L__BB7_48:
	setp.eq.s16 	%p109, %rs221, 0;
	selp.b16 	%rs311, %rs32, %rs311, %p109;
	selp.b64 	%rd329, %rd43, %rd329, %p109;
$L__BB7_49:
	cvt.u32.u16 	%r253, %rs311;
	and.b32  	%r234, %r253, 255;
	mov.b32 	%r250, 8;
	mov.b32 	%r252, -1;
	// begin inline asm
	shfl.sync.down.b32 %r233, %r234, %r250, %r182, %r252;
	// end inline asm
	// begin inline asm
	shfl.sync.down.b32 %r238, %r239, %r250, %r182, %r252;
	// end inline asm
	mov.b64 	{%r244, %r249}, %rd329;
	// begin inline asm
	shfl.sync.down.b32 %r243, %r244, %r250, %r182, %r252;
	// end inline asm
	// begin inline asm
	shfl.sync.down.b32 %r248, %r249, %r250, %r182, %r252;
	// end inline asm
	mov.b64 	%rd47, {%r243, %r248};
	cvt.u16.u32 	%rs35, %r233;
	add.s32 	%r254, %r163, 8;
	setp.gt.s32 	%p110, %r254, %r182;
	@%p110 bra 	$L__BB7_53;
	and.b16  	%rs225, %rs311, 255;
	setp.eq.s16 	%p111, %rs225, 0;
	and.b16  	%rs226, %rs35, 255;
	setp.eq.s16 	%p112, %rs226, 0;
	or.pred  	%p113, %p111, %p112;
	@%p113 bra 	$L__BB7_52;
	min.s64 	%rd329, %rd47, %rd329;
	mov.b16 	%rs311, 1;
	bra.uni 	$L__BB7_53;
$L__BB7_52:
	setp.eq.s16 	%p114, %rs225, 0;
	selp.b16 	%rs311, %rs35, %rs311, %p114;
	selp.b64 	%rd329, %rd47, %rd329, %p114;
$L__BB7_53:
	cvt.u32.u16 	%r275, %rs311;
	and.b32  	%r256, %r275, 255;
	mov.b32 	%r272, 16;
	mov.b32 	%r274, -1;
	// begin inline asm
	shfl.sync.down.b32 %r255, %r256, %r272, %r182, %r274;
	// end inline asm
	// begin inline asm
	shfl.sync.down.b32 %r260, %r261, %r272, %r182, %r274;
	// end inline asm
	mov.b64 	{%r266, %r271}, %rd329;
	// begin inline asm
	shfl.sync.down.b32 %r265, %r266, %r272, %r182, %r274;
	// end inline asm
	// begin inline asm
	shfl.sync.down.b32 %r270, %r271, %r272, %r182, %r274;
	// end inline asm
	mov.b64 	%rd51, {%r265, %r270};
	cvt.u16.u32 	%rs38, %r255;
	add.s32 	%r276, %r163, 16;
	setp.gt.s32 	%p115, %r276, %r182;
	@%p115 bra 	$L__BB7_57;
	and.b16  	%rs229, %rs311, 255;
	setp.eq.s16 	%p116, %rs229, 0;
	and.b16  	%rs230, %rs38, 255;
	setp.eq.s16 	%p117, %rs230, 0;
	or.pred  	%p118, %p116, %p117;
	@%p118 bra 	$L__BB7_56;
	min.s64 	%rd329, %rd51, %rd329;
	mov.b16 	%rs311, 1;
	bra.uni 	$L__BB7_57;
$L__BB7_56:
	setp.eq.s16 	%p119, %rs229, 0;
	selp.b16 	%rs311, %rs38, %rs311, %p119;
	selp.b64 	%rd329, %rd51, %rd329, %p119;
$L__BB7_57:
	setp.ne.s32 	%p120, %r163, 0;
	@%p120 bra 	$L__BB7_59;
	shr.u32 	%r277, %r1, 1;
	and.b32  	%r278, %r277, 496;
	mov.u32 	%r279, _ZZN3cub18CUB_300001_SM_10006detail6reduce28DeviceReduceSingleTileKernelINS2_10policy_hubIN4cuda3std3__45tupleIJblEEEjN6thrust24THRUST_300001_SM_1000_NS8cuda_cub9__find_if7functorIS9_EEE10Policy1000EPS9_SI_iSF_S9_S9_NS7_10__identityEEEvT0_T1_T2_T3_T4_T6_E12temp_storage;
	add.s32 	%r280, %r279, %r278;
	st.shared.u8 	[%r280+8], %rs311;
	st.shared.u64 	[%r280+16], %rd329;
$L__BB7_59:
	bar.sync 	0;
	setp.ne.s32 	%p121, %r1, 0;
	@%p121 bra 	$L__BB7_110;
	setp.lt.s32 	%p122, %r38, 33;
	@%p122 bra 	$L__BB7_62;
	ld.shared.u8 	%rs233, [_ZZN3cub18CUB_300001_SM_10006detail6reduce28DeviceReduceSingleTileKernelINS2_10policy_hubIN4cuda3std3__45tupleIJblEEEjN6thrust24THRUST_300001_SM_1000_NS8cuda_cub9__find_if7functorIS9_EEE10Policy1000EPS9_SI_iSF_S9_S9_NS7_10__identityEEEvT0_T1_T2_T3_T4_T6_E12temp_storage+24];
	ld.shared.u64 	%rd271, [_ZZN3cub18CUB_300001_SM_10006detail6reduce28DeviceReduceSingleTileKernelINS2_10policy_hubIN4cuda3std3__45tupleIJblEEEjN6thrust24THRUST_300001_SM_1000_NS8cuda_cub9__find_if7functorIS9_EEE10Policy1000EPS9_SI_iSF_S9_S9_NS7_10__identityEEEvT0_T1_T2_T3_T4_T6_E12temp_storage+32];
	and.b16  	%rs234, %rs311, 255;
	setp.eq.s16 	%p123, %rs234, 0;
	setp.eq.s16 	%p124, %rs233, 0;
	min.s64 	%rd272, %rd271, %rd329;
	selp.b16 	%rs235, %rs311, 1, %p124;
	selp.b16 	%rs311, %rs233, %rs235, %p123;
	selp.b64 	%rd273, %rd329, %rd272, %p124;
	selp.b64 	%rd329, %rd271, %rd273, %p123;
$L__BB7_62:
	setp.lt.s32 	%p125, %r38, 65;
	@%p125 bra 	$L__BB7_64;
	ld.shared.u8 	%rs236, [_ZZN3cub18CUB_300001_SM_10006detail6reduce28DeviceReduceSingleTileKernelINS2_10policy_hubIN4cuda3std3__45tupleIJblEEEjN6thrust24THRUST_300001_SM_1000_NS8cuda_cub9__find_if7functorIS9_EEE10Policy1000EPS9_SI_iSF_S9_S9_NS7_10__identityEEEvT0_T1_T2_T3_T4_T6_E12temp_storage+40];
	ld.shared.u64 	%rd274, [_ZZN3cub18CUB_300001_SM_10006detail6reduce28DeviceReduceSingleTileKernelINS2_10policy_hubIN4cuda3std3__45tupleIJblEEEjN6thrust24THRUST_300001_SM_1000_NS8cuda_cub9__find_if7functorIS9_EEE10Policy1000EPS9_SI_iSF_S9_S9_NS7_10__identityEEEvT0_T1_T2_T3_T4_T6_E12temp_storage+48];
	and.b16  	%rs237, %rs311, 255;
	setp.eq.s16 	%p126, %rs237, 0;
	setp.eq.s16 	%p127, %rs236, 0;
	min.s64 	%rd275, %rd274, %rd329;
	selp.b16 	%rs238, %rs311, 1, %p127;
	selp.b16 	%rs311, %rs236, %rs238, %p126;
	selp.b64 	%rd276, %rd329, %rd275, %p127;
	selp.b64 	%rd329, %rd274, %rd276, %p126;
$L__BB7_64:
	setp.lt.s32 	%p128, %r38, 97;
	@%p128 bra 	$L__BB7_66;
	ld.shared.u8 	%rs239, [_ZZN3cub18CUB_300001_SM_10006detail6reduce28DeviceReduceSingleTileKernelINS2_10policy_hubIN4cuda3std3__45tupleIJblEEEjN6thrust24THRUST_300001_SM_1000_NS8cuda_cub9__find_if7functorIS9_EEE10Policy1000EPS9_SI_iSF_S9_S9_NS7_10__identityEEEvT0_T1_T2_T3_T4_T6_E12temp_storage+56];
	ld.shared.u64 	%rd277, [_ZZN3cub18CUB_300001_SM_10006detail6reduce28DeviceReduceSingleTileKernelINS2_10policy_hubIN4cuda3std3__45tupleIJblEEEjN6thrust24THRUST_300001_SM_1000_NS8cuda_cub9__find_if7functorIS9_EEE10Policy1000EPS9_SI_iSF_S9_S9_NS7_10__identityEEEvT0_T1_T2_T3_T4_T6_E12temp_storage+64];
	and.b16  	%rs240, %rs311, 255;
	setp.eq.s16 	%p129, %rs240, 0;
	setp.eq.s16 	%p130, %rs239, 0;
	min.s64 	%rd278, %rd277, %rd329;
	selp.b16 	%rs241, %rs311, 1, %p130;
	selp.b16 	%rs311, %rs239, %rs241, %p129;
	selp.b64 	%rd279, %rd329, %rd278, %p130;
	selp.b64 	%rd329, %rd277, %rd279, %p129;
$L__BB7_66:
	setp.lt.s32 	%p131, %r38, 129;
	@%p131 bra 	$L__BB7_68;
	ld.shared.u8 	%rs242, [_ZZN3cub18CUB_300001_SM_10006detail6reduce28DeviceReduceSingleTileKernelINS2_10policy_hubIN4cuda3std3__45tupleIJblEEEjN6thrust24THRUST_300001_SM_1000_NS8cuda_cub9__find_if7functorIS9_EEE10Policy1000EPS9_SI_iSF_S9_S9_NS7_10__identityEEEvT0_T1_T2_T3_T4_T6_E12temp_storage+72];
	ld.shared.u64 	%rd280, [_ZZN3cub18CUB_300001_SM_10006detail6reduce28DeviceReduceSingleTileKernelINS2_10policy_hubIN4cuda3std3__45tupleIJblEEEjN6thrust24THRUST_300001_SM_1000_NS8cuda_cub9__find_if7functorIS9_EEE10Policy1000EPS9_SI_iSF_S9_S9_NS7_10__identityEEEvT0_T1_T2_T3_T4_T6_E12temp_storage+80];
	and.b16  	%rs243, %rs311, 255;
	setp.eq.s16 	%p132, %rs243, 0;
	setp.eq.s16 	%p133, %rs242, 0;
	min.s64 	%rd281, %rd280, %rd329;
	selp.b16 	%rs244, %rs311, 1, %p133;
	selp.b16 	%rs311, %rs242, %rs244, %p132;
	selp.b64 	%rd282, %rd329, %rd281, %p133;
	selp.b64 	%rd329, %rd280, %rd282, %p132;
$L__BB7_68:
	setp.lt.s32 	%p134, %r38, 161;
	@%p134 bra 	$L__BB7_70;
	ld.shared.u8 	%rs245, [_ZZN3cub18CUB_300001_SM_10006detail6reduce28DeviceReduceSingleTileKernelINS2_10policy_hubIN4cuda3std3__45tupleIJblEEEjN6thrust24THRUST_300001_SM_1000_NS8cuda_cub9__find_if7functorIS9_EEE10Policy1000EPS9_SI_iSF_S9_S9_NS7_10__identityEEEvT0_T1_T2_T3_T4_T6_E12temp_storage+88];
	ld.shared.u64 	%rd283, [_ZZN3cub18CUB_300001_SM_10006detail6reduce28DeviceReduceSingleTileKernelINS2_10policy_hubIN4cuda3std3__45tupleIJblEEEjN6thrust24THRUST_300001_SM_1000_NS8cuda_cub9__find_if7functorIS9_EEE10Policy1000EPS9_SI_iSF_S9_S9_NS7_10__identityEEEvT0_T1_T2_T3_T4_T6_E12temp_storage+96];
	and.b16  	%rs246, %rs311, 255;
	setp.eq.s16 	%p135, %rs246, 0;
	setp.eq.s16 	%p136, %rs245, 0;
	min.s64 	%rd284, %rd283, %rd329;
	selp.b16 	%rs247, %rs311, 1, %p136;
	selp.b16 	%rs311, %rs245, %rs247, %p135;
	selp.b64 	%rd285, %rd329, %rd284, %p136;
	selp.b64 	%rd329, %rd283, %rd285, %p135;
$L__BB7_70:
	setp.lt.s32 	%p137, %r38, 193;
	@%p137 bra 	$L__BB7_72;
	ld.shared.u8 	%rs248, [_ZZN3cub18CUB_300001_SM_10006detail6reduce28DeviceReduceSingleTileKernelINS2_10policy_hubIN4cuda3std3__45tupleIJblEEEjN6thrust24THRUST_300001_SM_1000_NS8cuda_cub9__find_if7functorIS9_EEE10Policy1000EPS9_SI_iSF_S9_S9_NS7_10__identityEEEvT0_T1_T2_T3_T4_T6_E12temp_storage+104];
	ld.shared.u64 	%rd286, [_ZZN3cub18CUB_300001_SM_10006detail6reduce28DeviceReduceSingleTileKernelINS2_10policy_hubIN4cuda3std3__45tupleIJblEEEjN6thrust24THRUST_300001_SM_1000_NS8cuda_cub9__find_if7functorIS9_EEE10Policy1000EPS9_SI_iSF_S9_S9_NS7_10__identityEEEvT0_T1_T2_T3_T4_T6_E12temp_storage+112];
	and.b16  	%rs249, %rs311, 255;
	setp.eq.s16 	%p138, %rs249, 0;
	setp.eq.s16 	%p139, %rs248, 0;
	min.s64 	%rd287, %rd286, %rd329;
	selp.b16 	%rs250, %rs311, 1, %p139;
	selp.b16 	%rs311, %rs248, %rs250, %p138;
	selp.b64 	%rd288, %rd329, %rd287, %p139;
	selp.b64 	%rd329, %rd286, %rd288, %p138;
$L__BB7_72:
	setp.lt.s32 	%p140, %r38, 225;
	@%p140 bra 	$L__BB7_110;
	ld.shared.u8 	%rs251, [_ZZN3cub18CUB_300001_SM_10006detail6reduce28DeviceReduceSingleTileKernelINS2_10policy_hubIN4cuda3std3__45tupleIJblEEEjN6thrust24THRUST_300001_SM_1000_NS8cuda_cub9__find_if7functorIS9_EEE10Policy1000EPS9_SI_iSF_S9_S9_NS7_10__identityEEEvT0_T1_T2_T3_T4_T6_E12temp_storage+120];
	ld.shared.u64 	%rd289, [_ZZN3cub18CUB_300001_SM_10006detail6reduce28DeviceReduceSingleTileKernelINS2_10policy_hubIN4cuda3std3__45tupleIJblEEEjN6thrust24THRUST_300001_SM_1000_NS8cuda_cub9__find_if7functorIS9_EEE10Policy1000EPS9_SI_iSF_S9_S9_NS7_10__identityEEEvT0_T1_T2_T3_T4_T6_E12temp_storage+128];
	and.b16  	%rs252, %rs311, 255;
	setp.eq.s16 	%p141, %rs252, 0;
	setp.eq.s16 	%p142, %rs251, 0;
	min.s64 	%rd290, %rd289, %rd329;
	selp.b16 	%rs253, %rs311, 1, %p142;
	selp.b16 	%rs311, %rs251, %rs253, %p141;
	selp.b64 	%rd291, %rd329, %rd290, %p142;
	selp.b64 	%rd329, %rd289, %rd291, %p141;
	bra.uni 	$L__BB7_110;
$L__BB7_74:
	mov.u32 	%r16, %tid.x;
	mul.wide.u32 	%rd124, %r16, 16;
	add.s64 	%rd109, %rd105, %rd124;
	// begin inline asm
	ld.global.nc.u64 %rd108, [%rd109];
	// end inline asm
	add.s64 	%rd111, %rd109, 8;
	// begin inline asm
	ld.global.nc.u64 %rd110, [%rd111];
	// end inline asm
	cvt.u16.u64 	%rs83, %rd108;
	and.b16  	%rs84, %rs83, 255;
	add.s64 	%rd113, %rd109, 4096;
	// begin inline asm
	ld.global.nc.u64 %rd112, [%rd113];
	// end inline asm
	add.s64 	%rd115, %rd109, 4104;
	// begin inline asm
	ld.global.nc.u64 %rd114, [%rd115];
	// end inline asm
	cvt.u16.u64 	%rs85, %rd112;
	and.b16  	%rs86, %rs85, 255;
	add.s64 	%rd117, %rd109, 8192;
	// begin inline asm
	ld.global.nc.u64 %rd116, [%rd117];
	// end inline asm
	add.s64 	%rd119, %rd109, 8200;
	// begin inline asm
	ld.global.nc.u64 %rd118, [%rd119];
	// end inline asm
	cvt.u16.u64 	%rs87, %rd116;
	and.b16  	%rs88, %rs87, 255;
	add.s64 	%rd121, %rd109, 12288;
	// begin inline asm
	ld.global.nc.u64 %rd120, [%rd121];
	// end inline asm
	add.s64 	%rd123, %rd109, 12296;
	// begin inline asm
	ld.global.nc.u64 %rd122, [%rd123];
	// end inline asm
	cvt.u16.u64 	%rs89, %rd120;
	and.b16  	%rs90, %rs89, 255;
	setp.eq.s16 	%p3, %rs84, 0;
	setp.eq.s16 	%p4, %rs86, 0;
	min.s64 	%rd125, %rd114, %rd110;
	selp.b16 	%rs91, %rs83, 1, %p4;
	selp.b64 	%rd126, %rd110, %rd125, %p4;
	selp.b16 	%rs92, %rs85, %rs91, %p3;
	and.b16  	%rs93, %rs92, 255;
	selp.b64 	%rd127, %rd114, %rd126, %p3;
	setp.eq.s16 	%p5, %rs93, 0;
	setp.eq.s16 	%p6, %rs88, 0;
	min.s64 	%rd128, %rd118, %rd127;
	selp.b16 	%rs94, %rs92, 1, %p6;
	selp.b64 	%rd129, %rd127, %rd128, %p6;
	selp.b16 	%rs95, %rs87, %rs94, %p5;
	and.b16  	%rs96, %rs95, 255;
	selp.b64 	%rd130, %rd118, %rd129, %p5;
	setp.eq.s16 	%p7, %rs96, 0;
	setp.eq.s16 	%p8, %rs90, 0;
	min.s64 	%rd131, %rd122, %rd130;
	selp.b16 	%rs97, %rs95, 1, %p8;
	selp.b64 	%rd132, %rd130, %rd131, %p8;
	selp.b16 	%rs311, %rs89, %rs97, %p7;
	selp.b64 	%rd329, %rd122, %rd132, %p7;
	setp.lt.u32 	%p9, %r38, 2048;
	mov.b32 	%r399, 1024;
	@%p9 bra 	$L__BB7_78;
	add.s32 	%r17, %r38, -1024;
	mov.b32 	%r399, 1024;
$L__BB7_76:
	mul.wide.s32 	%rd149, %r399, 16;
	add.s64 	%rd134, %rd109, %rd149;
	// begin inline asm
	ld.global.nc.u64 %rd133, [%rd134];
	// end inline asm
	add.s64 	%rd136, %rd134, 8;
	// begin inline asm
	ld.global.nc.u64 %rd135, [%rd136];
	// end inline asm
	cvt.u16.u64 	%rs98, %rd133;
	and.b16  	%rs99, %rs98, 255;
	add.s64 	%rd138, %rd134, 4096;
	// begin inline asm
	ld.global.nc.u64 %rd137, [%rd138];
	// end inline asm
	add.s64 	%rd140, %rd134, 4104;
	// begin inline asm
	ld.global.nc.u64 %rd139, [%rd140];
	// end inline asm
	cvt.u16.u64 	%rs100, %rd137;
	and.b16  	%rs101, %rs100, 255;
	add.s64 	%rd142, %rd134, 8192;
	// begin inline asm
	ld.global.nc.u64 %rd141, [%rd142];
	// end inline asm
	add.s64 	%rd144, %rd134, 8200;
	// begin inline asm
	ld.global.nc.u64 %rd143, [%rd144];
	// end inline asm
	cvt.u16.u64 	%rs102, %rd141;
	and.b16  	%rs103, %rs102, 255;
	add.s64 	%rd146, %rd134, 12288;
	// begin inline asm
	ld.global.nc.u64 %rd145, [%rd146];
	// end inline asm
	add.s64 	%rd148, %rd134, 12296;
	// begin inline asm
	ld.global.nc.u64 %rd147, [%rd148];
	// end inline asm
	cvt.u16.u64 	%rs104, %rd145;
	and.b16  	%rs105, %rs104, 255;
	and.b16  	%rs106, %rs311, 255;
	setp.eq.s16 	%p10, %rs106, 0;
	setp.eq.s16 	%p11, %rs99, 0;
	min.s64 	%rd150, %rd135, %rd329;
	selp.b16 	%rs107, %rs311, 1, %p11;
	selp.b64 	%rd151, %rd329, %rd150, %p11;
	selp.b16 	%rs108, %rs98, %rs107, %p10;
	and.b16  	%rs109, %rs108, 255;
	selp.b64 	%rd152, %rd135, %rd151, %p10;
	setp.eq.s16 	%p12, %rs109, 0;
	setp.eq.s16 	%p13, %rs101, 0;
	min.s64 	%rd153, %rd139, %rd152;
	selp.b16 	%rs110, %rs108, 1, %p13;
	selp.b64 	%rd154, %rd152, %rd153, %p13;
	selp.b16 	%rs111, %rs100, %rs110, %p12;
	and.b16  	%rs112, %rs111, 255;
	selp.b64 	%rd155, %rd139, %rd154, %p12;
	setp.eq.s16 	%p14, %rs112, 0;
	setp.eq.s16 	%p15, %rs103, 0;
	min.s64 	%rd156, %rd143, %rd155;
	selp.b16 	%rs113, %rs111, 1, %p15;
	selp.b64 	%rd157, %rd155, %rd156, %p15;
	selp.b16 	%rs114, %rs102, %rs113, %p14;
	and.b16  	%rs115, %rs114, 255;
	selp.b64 	%rd158, %rd143, %rd157, %p14;
	setp.eq.s16 	%p16, %rs115, 0;
	setp.eq.s16 	%p17, %rs105, 0;
	min.s64 	%rd159, %rd147, %rd158;
	selp.b16 	%rs116, %rs114, 1, %p17;
	selp.b64 	%rd160, %rd158, %rd159, %p17;
	selp.b16 	%rs311, %rs104, %rs116, %p16;
	selp.b64 	%rd329, %rd147, %rd160, %p16;
	sub.s32 	%r41, %r38, %r399;
	setp.lt.s32 	%p18, %r41, 1024;
	@%p18 bra 	$L__BB7_86;
	add.s32 	%r399, %r399, 1024;
	setp.le.s32 	%p19, %r399, %r17;
	@%p19 bra 	$L__BB7_76;
$L__BB7_78:
	setp.le.s32 	%p20, %r38, %r399;
	@%p20 bra 	$L__BB7_86;
	sub.s32 	%r21, %r38, %r399;
	setp.ge.s32 	%p21, %r16, %r21;
	@%p21 bra 	$L__BB7_86;
	not.b32 	%r42, %r16;
	add.s32 	%r43, %r38, %r42;
	sub.s32 	%r22, %r43, %r399;
	and.b32  	%r44, %r22, 768;
	setp.eq.s32 	%p22, %r44, 768;
	mov.u32 	%r403, %r16;
	@%p22 bra 	$L__BB7_83;
	add.s32 	%r401, %r16, %r399;
	shr.u32 	%r45, %r22, 8;
	add.s32 	%r46, %r45, 1;
	and.b32  	%r47, %r46, 3;
	neg.s32 	%r400, %r47;
	mov.u32 	%r403, %r16;
$L__BB7_82:
	.pragma "nounroll";
	mul.wide.u32 	%rd166, %r401, 16;
	add.s64 	%rd163, %rd105, %rd166;
	// begin inline asm
	ld.global.nc.u64 %rd162, [%rd163];
	// end inline asm
	add.s64 	%rd165, %rd163, 8;
	// begin inline asm
	ld.global.nc.u64 %rd164, [%rd165];
	// end inline asm
	cvt.u16.u64 	%rs118, %rd162;
	and.b16  	%rs119, %rs118, 255;
	and.b16  	%rs120, %rs311, 255;
	setp.eq.s16 	%p23, %rs120, 0;
	setp.eq.s16 	%p24, %rs119, 0;
	min.s64 	%rd167, %rd164, %rd329;
	selp.b16 	%rs121, %rs311, 1, %p24;
	selp.b16 	%rs311, %rs118, %rs121, %p23;
	selp.b64 	%rd168, %rd329, %rd167, %p24;
	selp.b64 	%rd329, %rd164, %rd168, %p23;
	add.s32 	%r403, %r403, 256;
	add.s32 	%r401, %r401, 256;
	add.s32 	%r400, %r400, 1;
	setp.ne.s32 	%p25, %r400, 0;
	@%p25 bra 	$L__BB7_82;
$L__BB7_83:
	setp.lt.u32 	%p26, %r22, 768;
	@%p26 bra 	$L__BB7_86;
	cvt.u64.u32 	%rd169, %r403;
	cvt.u64.u32 	%rd170, %r399;
	add.s64 	%rd171, %rd169, %rd170;
	shl.b64 	%rd172, %rd171, 4;
	add.s64 	%rd173, %rd172, %rd105;
	add.s64 	%rd350, %rd173, 12296;
	add.s32 	%r404, %r403, %r399;
$L__BB7_85:
	mul.wide.u32 	%rd190, %r404, 16;
	add.s64 	%rd175, %rd105, %rd190;
	// begin inline asm
	ld.global.nc.u64 %rd174, [%rd175];
	// end inline asm
	add.s64 	%rd177, %rd175, 8;
	// begin inline asm
	ld.global.nc.u64 %rd176, [%rd177];
	// end inline asm
	cvt.u16.u64 	%rs122, %rd174;
	and.b16  	%rs123, %rs122, 255;
	and.b16  	%rs124, %rs311, 255;
	setp.eq.s16 	%p27, %rs124, 0;
	setp.eq.s16 	%p28, %rs123, 0;
	min.s64 	%rd191, %rd176, %rd329;
	selp.b16 	%rs125, %rs311, 1, %p28;
	selp.b16 	%rs126, %rs122, %rs125, %p27;
	and.b16  	%rs127, %rs126, 255;
	selp.b64 	%rd192, %rd329, %rd191, %p28;
	selp.b64 	%rd193, %rd176, %rd192, %p27;
	add.s64 	%rd179, %rd350, -8200;
	// begin inline asm
	ld.global.nc.u64 %rd178, [%rd179];
	// end inline asm
	add.s64 	%rd181, %rd350, -8192;
	// begin inline asm
	ld.global.nc.u64 %rd180, [%rd181];
	// end inline asm
	cvt.u16.u64 	%rs128, %rd178;
	and.b16  	%rs129, %rs128, 255;
	setp.eq.s16 	%p29, %rs127, 0;
	setp.eq.s16 	%p30, %rs129, 0;
	min.s64 	%rd194, %rd180, %rd193;
	selp.b16 	%rs130, %rs126, 1, %p30;
	selp.b16 	%rs131, %rs128, %rs130, %p29;
	and.b16  	%rs132, %rs131, 255;
	selp.b64 	%rd195, %rd193, %rd194, %p30;
	selp.b64 	%rd196, %rd180, %rd195, %p29;
	add.s64 	%rd183, %rd350, -4104;
	// begin inline asm
	ld.global.nc.u64 %rd182, [%rd183];
	// end inline asm
	add.s64 	%rd185, %rd350, -4096;
	// begin inline asm
	ld.global.nc.u64 %rd184, [%rd185];
	// end inline asm
	cvt.u16.u64 	%rs133, %rd182;
	and.b16  	%rs134, %rs133, 255;
	setp.eq.s16 	%p31, %rs132, 0;
	setp.eq.s16 	%p32, %rs134, 0;
	min.s64 	%rd197, %rd184, %rd196;
	selp.b16 	%rs135, %rs131, 1, %p32;
	selp.b16 	%rs136, %rs133, %rs135, %p31;
	and.b16  	%rs137, %rs136, 255;
	selp.b64 	%rd198, %rd196, %rd197, %p32;
	selp.b64 	%rd199, %rd184, %rd198, %p31;
	add.s64 	%rd187, %rd350, -8;
	// begin inline asm
	ld.global.nc.u64 %rd186, [%rd187];
	// end inline asm
	// begin inline asm
	ld.global.nc.u64 %rd188, [%rd350];
	// end inline asm
	cvt.u16.u64 	%rs138, %rd186;
	and.b16  	%rs139, %rs138, 255;
	setp.eq.s16 	%p33, %rs137, 0;
	setp.eq.s16 	%p34, %rs139, 0;
	min.s64 	%rd200, %rd188, %rd199;
	selp.b16 	%rs140, %rs136, 1, %p34;
	selp.b16 	%rs311, %rs138, %rs140, %p33;
	selp.b64 	%rd201, %rd199, %rd200, %p34;
	selp.b64 	%rd329, %rd188, %rd201, %p33;
	add.s32 	%r403, %r403, 1024;
	add.s64 	%rd350, %rd350, 16384;
	add.s32 	%r404, %r404, 1024;
	setp.lt.s32 	%p35, %r403, %r21;
	@%p35 bra 	$L__BB7_85;
$L__BB7_86:
	// begin inline asm
	mov.u32 %r48, %laneid;
	// end inline asm
	cvt.u32.u16 	%r69, %rs311;
	and.b32  	%r50, %r69, 255;
	mov.b32 	%r66, 1;
	mov.b32 	%r67, 31;
	mov.b32 	%r68, -1;
	// begin inline asm
	shfl.sync.down.b32 %r49, %r50, %r66, %r67, %r68;
	// end inline asm
	// begin inline asm
	shfl.sync.down.b32 %r54, %r55, %r66, %r67, %r68;
	// end inline asm
	mov.b64 	{%r60, %r65}, %rd329;
	// begin inline asm
	shfl.sync.down.b32 %r59, %r60, %r66, %r67, %r68;
	// end inline asm
	// begin inline asm
	shfl.sync.down.b32 %r64, %r65, %r66, %r67, %r68;
	// end inline asm
	mov.b64 	%rd83, {%r59, %r64};
	cvt.u16.u32 	%rs65, %r49;
	setp.gt.s32 	%p36, %r48, 30;
	@%p36 bra 	$L__BB7_90;
	and.b16  	%rs141, %rs311, 255;
	setp.eq.s16 	%p37, %rs141, 0;
	and.b16  	%rs142, %rs65, 255;
	setp.eq.s16 	%p38, %rs142, 0;
	or.pred  	%p39, %p37, %p38;
	@%p39 bra 	$L__BB7_89;
	min.s64 	%rd329, %rd83, %rd329;
	mov.b16 	%rs311, 1;
	bra.uni 	$L__BB7_90;
$L__BB7_89:
	setp.eq.s16 	%p40, %rs141, 0;
	selp.b16 	%rs311, %rs65, %rs311, %p40;
	selp.b64 	%rd329, %rd83, %rd329, %p40;
$L__BB7_90:
	cvt.u32.u16 	%r90, %rs311;
	and.b32  	%r71, %r90, 255;
	mov.b32 	%r87, 2;
	mov.b32 	%r88, 31;
	mov.b32 	%r89, -1;
	// begin inline asm
	shfl.sync.down.b32 %r70, %r71, %r87, %r88, %r89;
	// end inline asm
	// begin inline asm
	shfl.sync.down.b32 %r75, %r76, %r87, %r88, %r89;
	// end inline asm
	mov.b64 	{%r81, %r86}, %rd329;
	// begin inline asm
	shfl.sync.down.b32 %r80, %r81, %r87, %r88, %r89;
	// end inline asm
	// begin inline asm
	shfl.sync.down.b32 %r85, %r86, %r87, %r88, %r89;
	// end inline asm
	mov.b64 	%rd87, {%r80, %r85};
	cvt.u16.u32 	%rs68, %r70;
	setp.gt.s32 	%p41, %r48, 29;
	@%p41 bra 	$L__BB7_94;
	and.b16  	%rs145, %rs311, 255;
	setp.eq.s16 	%p42, %rs145, 0;
	and.b16  	%rs146, %rs68, 255;
	setp.eq.s16 	%p43, %rs146, 0;
	or.pred  	%p44, %p42, %p43;
	@%p44 bra 	$L__BB7_93;
	min.s64 	%rd329, %rd87, %rd329;
	mov.b16 	%rs311, 1;
	bra.uni 	$L__BB7_94;
$L__BB7_93:
	setp.eq.s16 	%p45, %rs145, 0;
	selp.b16 	%rs311, %rs68, %rs311, %p45;
	selp.b64 	%rd329, %rd87, %rd329, %p45;
$L__BB7_94:
	cvt.u32.u16 	%r111, %rs311;
	and.b32  	%r92, %r111, 255;
	mov.b32 	%r108, 4;
	mov.b32 	%r109, 31;
	mov.b32 	%r110, -1;
	// begin inline asm
	shfl.sync.down.b32 %r91, %r92, %r108, %r109, %r110;
	// end inline asm
	// begin inline asm
	shfl.sync.down.b32 %r96, %r97, %r108, %r109, %r110;
	// end inline asm
	mov.b64 	{%r102, %r107}, %rd329;
	// begin inline asm
	shfl.sync.down.b32 %r101, %r102, %r108, %r109, %r110;
	// end inline asm
	// begin inline asm
	shfl.sync.down.b32 %r106, %r107, %r108, %r109, %r110;
	// end inline asm
	mov.b64 	%rd91, {%r101, %r106};
	cvt.u16.u32 	%rs71, %r91;
	setp.gt.s32 	%p46, %r48, 27;
	@%p46 bra 	$L__BB7_98;
	and.b16  	%rs149, %rs311, 255;
	setp.eq.s16 	%p47, %rs149, 0;
	and.b16  	%rs150, %rs71, 255;
	setp.eq.s16 	%p48, %rs150, 0;
	or.pred  	%p49, %p47, %p48;
	@%p49 bra 	$L__BB7_97;
	min.s64 	%rd329, %rd91, %rd329;
	mov.b16 	%rs311, 1;
	bra.uni 	$L__BB7_98;
$L__BB7_97:
	setp.eq.s16 	%p50, %rs149, 0;
	selp.b16 	%rs311, %rs71, %rs311, %p50;
	selp.b64 	%rd329, %rd91, %rd329, %p50;
$L__BB7_98:
	cvt.u32.u16 	%r132, %rs311;
	and.b32  	%r113, %r132, 255;
	mov.b32 	%r129, 8;
	mov.b32 	%r130, 31;
	mov.b32 	%r131, -1;
	// begin inline asm
	shfl.sync.down.b32 %r112, %r113, %r129, %r130, %r131;
	// end inline asm
	// begin inline asm
	shfl.sync.down.b32 %r117, %r118, %r129, %r130, %r131;
	// end inline asm
	mov.b64 	{%r123, %r128}, %rd329;
	// begin inline asm
	shfl.sync.down.b32 %r122, %r123, %r129, %r130, %r131;
	// end inline asm
	// begin inline asm
	shfl.sync.down.b32 %r127, %r128, %r129, %r130, %r131;
	// end inline asm
	mov.b64 	%rd95, {%r122, %r127};
	cvt.u16.u32 	%rs74, %r112;
	setp.gt.s32 	%p51, %r48, 23;
	@%p51 bra 	$L__BB7_102;
	and.b16  	%rs153, %rs311, 255;
	setp.eq.s16 	%p52, %rs153, 0;
	and.b16  	%rs154, %rs74, 255;
	setp.eq.s16 	%p53, %rs154, 0;
	or.pred  	%p54, %p52, %p53;
	@%p54 bra 	$L__BB7_101;
	min.s64 	%rd329, %rd95, %rd329;
	mov.b16 	%rs311, 1;
	bra.uni 	$L__BB7_102;
$L__BB7_101:
	setp.eq.s16 	%p55, %rs153, 0;
	selp.b16 	%rs311, %rs74, %rs311, %p55;
	selp.b64 	%rd329, %rd95, %rd329, %p55;
$L__BB7_102:
	cvt.u32.u16 	%r153, %rs311;
	and.b32  	%r134, %r153, 255;
	mov.b32 	%r150, 16;
	mov.b32 	%r151, 31;
	mov.b32 	%r152, -1;
	// begin inline asm
	shfl.sync.down.b32 %r133, %r134, %r150, %r151, %r152;
	// end inline asm
	// begin inline asm
	shfl.sync.down.b32 %r138, %r139, %r150, %r151, %r152;
	// end inline asm
	mov.b64 	{%r144, %r149}, %rd329;
	// begin inline asm
	shfl.sync.down.b32 %r143, %r144, %r150, %r151, %r152;
	// end inline asm
	// begin inline asm
	shfl.sync.down.b32 %r148, %r149, %r150, %r151, %r152;
	// end inline asm
	mov.b64 	%rd99, {%r143, %r148};
	cvt.u16.u32 	%rs77, %r133;
	setp.gt.s32 	%p56, %r48, 15;
	@%p56 bra 	$L__BB7_106;
	and.b16  	%rs157, %rs311, 255;
	setp.eq.s16 	%p57, %rs157, 0;
	and.b16  	%rs158, %rs77, 255;
	setp.eq.s16 	%p58, %rs158, 0;
	or.pred  	%p59, %p57, %p58;
	@%p59 bra 	$L__BB7_105;
	min.s64 	%rd329, %rd99, %rd329;
	mov.b16 	%rs311, 1;
	bra.uni 	$L__BB7_106;
$L__BB7_105:
	setp.eq.s16 	%p60, %rs157, 0;
	selp.b16 	%rs311, %rs77, %rs311, %p60;
	selp.b64 	%rd329, %rd99, %rd329, %p60;
$L__BB7_106:
	setp.ne.s32 	%p61, %r48, 0;
	@%p61 bra 	$L__BB7_108;
	shr.u32 	%r154, %r16, 1;
	and.b32  	%r155, %r154, 496;
	mov.u32 	%r156, _ZZN3cub18CUB_300001_SM_10006detail6reduce28DeviceReduceSingleTileKernelINS2_10policy_hubIN4cuda3std3__45tupleIJblEEEjN6thrust24THRUST_300001_SM_1000_NS8cuda_cub9__find_if7functorIS9_EEE10Policy1000EPS9_SI_iSF_S9_S9_NS7_10__identityEEEvT0_T1_T2_T3_T4_T6_E12temp_storage;
	add.s32 	%r157, %r156, %r155;
	st.shared.u8 	[%r157+8], %rs311;
	st.shared.u64 	[%r157+16], %rd329;
$L__BB7_108:
	bar.sync 	0;
	setp.ne.s32 	%p62, %r16, 0;
	@%p62 bra 	$L__BB7_110;
	ld.shared.u8 	%rs161, [_ZZN3cub18CUB_300001_SM_10006detail6reduce28DeviceReduceSingleTileKernelINS2_10policy_hubIN4cuda3std3__45tupleIJblEEEjN6thrust24THRUST_300001_SM_1000_NS8cuda_cub9__find_if7functorIS9_EEE10Policy1000EPS9_SI_iSF_S9_S9_NS7_10__identityEEEvT0_T1_T2_T3_T4_T6_E12temp_storage+24];
	ld.shared.u64 	%rd202, [_ZZN3cub18CUB_300001_SM_10006detail6reduce28DeviceReduceSingleTileKernelINS2_10policy_hubIN4cuda3std3__45tupleIJblEEEjN6thrust24THRUST_300001_SM_1000_NS8cuda_cub9__find_if7functorIS9_EEE10Policy1000EPS9_SI_iSF_S9_S9_NS7_10__identityEEEvT0_T1_T2_T3_T4_T6_E12temp_storage+32];
	and.b16  	%rs162, %rs311, 255;
	setp.eq.s16 	%p63, %rs162, 0;
	setp.eq.s16 	%p64, %rs161, 0;
	min.s64 	%rd203, %rd202, %rd329;
	selp.b16 	%rs163, %rs311, 1, %p64;
	selp.b16 	%rs164, %rs161, %rs163, %p63;
	and.b16  	%rs165, %rs164, 255;
	selp.b64 	%rd204, %rd329, %rd203, %p64;
	selp.b64 	%rd205, %rd202, %rd204, %p63;
	ld.shared.u8 	%rs166, [_ZZN3cub18CUB_300001_SM_10006detail6reduce28DeviceReduceSingleTileKernelINS2_10policy_hubIN4cuda3std3__45tupleIJblEEEjN6thrust24THRUST_300001_SM_1000_NS8cuda_cub9__find_if7functorIS9_EEE10Policy1000EPS9_SI_iSF_S9_S9_NS7_10__identityEEEvT0_T1_T2_T3_T4_T6_E12temp_storage+40];
	ld.shared.u64 	%rd206, [_ZZN3cub18CUB_300001_SM_10006detail6reduce28DeviceReduceSingleTileKernelINS2_10policy_hubIN4cuda3std3__45tupleIJblEEEjN6thrust24THRUST_300001_SM_1000_NS8cuda_cub9__find_if7functorIS9_EEE10Policy1000EPS9_SI_iSF_S9_S9_NS7_10__identityEEEvT0_T1_T2_T3_T4_T6_E12temp_storage+48];
	setp.eq.s16 	%p65, %rs165, 0;
	setp.eq.s16 	%p66, %rs166, 0;
	min.s64 	%rd207, %rd206, %rd205;
	selp.b16 	%rs167, %rs164, 1, %p66;
	selp.b16 	%rs168, %rs166, %rs167, %p65;
	and.b16  	%rs169, %rs168, 255;
	selp.b64 	%rd208, %rd205, %rd207, %p66;
	selp.b64 	%rd209, %rd206, %rd208, %p65;
	ld.shared.u8 	%rs170, [_ZZN3cub18CUB_300001_SM_10006detail6reduce28DeviceReduceSingleTileKernelINS2_10policy_hubIN4cuda3std3__45tupleIJblEEEjN6thrust24THRUST_300001_SM_1000_NS8cuda_cub9__find_if7functorIS9_EEE10Policy1000EPS9_SI_iSF_S9_S9_NS7_10__identityEEEvT0_T1_T2_T3_T4_T6_E12temp_storage+56];
	ld.shared.u64 	%rd210, [_ZZN3cub18CUB_300001_SM_10006detail6reduce28DeviceReduceSingleTileKernelINS2_10policy_hubIN4cuda3std3__45tupleIJblEEEjN6thrust24THRUST_300001_SM_1000_NS8cuda_cub9__find_if7functorIS9_EEE10Policy1000EPS9_SI_iSF_S9_S9_NS7_10__identityEEEvT0_T1_T2_T3_T4_T6_E12temp_storage+64];
	setp.eq.s16 	%p67, %rs169, 0;
	setp.eq.s16 	%p68, %rs170, 0;
	min.s64 	%rd211, %rd210, %rd209;
	selp.b16 	%rs171, %rs168, 1, %p68;
	selp.b16 	%rs172, %rs170, %rs171, %p67;
	and.b16  	%rs173, %rs172, 255;
	selp.b64 	%rd212, %rd209, %rd211, %p68;
	selp.b64 	%rd213, %rd210, %rd212, %p67;
	ld.shared.u8 	%rs174, [_ZZN3cub18CUB_300001_SM_10006detail6reduce28DeviceReduceSingleTileKernelINS2_10policy_hubIN4cuda3std3__45tupleIJblEEEjN6thrust24THRUST_300001_SM_1000_NS8cuda_cub9__find_if7functorIS9_EEE10Policy1000EPS9_SI_iSF_S9_S9_NS7_10__identityEEEvT0_T1_T2_T3_T4_T6_E12temp_storage+72];
	ld.shared.u64 	%rd214, [_ZZN3cub18CUB_300001_SM_10006detail6reduce28DeviceReduceSingleTileKernelINS2_10policy_hubIN4cuda3std3__45tupleIJblEEEjN6thrust24THRUST_300001_SM_1000_NS8cuda_cub9__find_if7functorIS9_EEE10Policy1000EPS9_SI_iSF_S9_S9_NS7_10__identityEEEvT0_T1_T2_T3_T4_T6_E12temp_storage+80];
	setp.eq.s16 	%p69, %rs173, 0;
	setp.eq.s16 	%p70, %rs174, 0;
	min.s64 	%rd215, %rd214, %rd213;
	selp.b16 	%rs175, %rs172, 1, %p70;
	selp.b16 	%rs176, %rs174, %rs175, %p69;
	and.b16  	%rs177, %rs176, 255;
	selp.b64 	%rd216, %rd213, %rd215, %p70;
	selp.b64 	%rd217, %rd214, %rd216, %p69;
	ld.shared.u8 	%rs178, [_ZZN3cub18CUB_300001_SM_10006detail6reduce28DeviceReduceSingleTileKernelINS2_10policy_hubIN4cuda3std3__45tupleIJblEEEjN6thrust24THRUST_300001_SM_1000_NS8cuda_cub9__find_if7functorIS9_EEE10Policy1000EPS9_SI_iSF_S9_S9_NS7_10__identityEEEvT0_T1_T2_T3_T4_T6_E12temp_storage+88];
	ld.shared.u64 	%rd218, [_ZZN3cub18CUB_300001_SM_10006detail6reduce28DeviceReduceSingleTileKernelINS2_10policy_hubIN4cuda3std3__45tupleIJblEEEjN6thrust24THRUST_300001_SM_1000_NS8cuda_cub9__find_if7functorIS9_EEE10Policy1000EPS9_SI_iSF_S9_S9_NS7_10__identityEEEvT0_T1_T2_T3_T4_T6_E12temp_storage+96];
	setp.eq.s16 	%p71, %rs177, 0;
	setp.eq.s16 	%p72, %rs178, 0;
	min.s64 	%rd219, %rd218, %rd217;
	selp.b16 	%rs179, %rs176, 1, %p72;
	selp.b16 	%rs180, %rs178, %rs179, %p71;
	and.b16  	%rs181, %rs180, 255;
	selp.b64 	%rd220, %rd217, %rd219, %p72;
	selp.b64 	%rd221, %rd218, %rd220, %p71;
	ld.shared.u8 	%rs182, [_ZZN3cub18CUB_300001_SM_10006detail6reduce28DeviceReduceSingleTileKernelINS2_10policy_hubIN4cuda3std3__45tupleIJblEEEjN6thrust24THRUST_300001_SM_1000_NS8cuda_cub9__find_if7functorIS9_EEE10Policy1000EPS9_SI_iSF_S9_S9_NS7_10__identityEEEvT0_T1_T2_T3_T4_T6_E12temp_storage+104];
	ld.shared.u64 	%rd222, [_ZZN3cub18CUB_300001_SM_10006detail6reduce28DeviceReduceSingleTileKernelINS2_10policy_hubIN4cuda3std3__45tupleIJblEEEjN6thrust24THRUST_300001_SM_1000_NS8cuda_cub9__find_if7functorIS9_EEE10Policy1000EPS9_SI_iSF_S9_S9_NS7_10__identityEEEvT0_T1_T2_T3_T4_T6_E12temp_storage+112];
	setp.eq.s16 	%p73, %rs181, 0;
	setp.eq.s16 	%p74, %rs182, 0;
	min.s64 	%rd223, %rd222, %rd221;
	selp.b16 	%rs183, %rs180, 1, %p74;
	selp.b16 	%rs184, %rs182, %rs183, %p73;
	and.b16  	%rs185, %rs184, 255;
	selp.b64 	%rd224, %rd221, %rd223, %p74;
	selp.b64 	%rd225, %rd222, %rd224, %p73;
	ld.shared.u8 	%rs186, [_ZZN3cub18CUB_300001_SM_10006detail6reduce28DeviceReduceSingleTileKernelINS2_10policy_hubIN4cuda3std3__45tupleIJblEEEjN6thrust24THRUST_300001_SM_1000_NS8cuda_cub9__find_if7functorIS9_EEE10Policy1000EPS9_SI_iSF_S9_S9_NS7_10__identityEEEvT0_T1_T2_T3_T4_T6_E12temp_storage+120];
	ld.shared.u64 	%rd226, [_ZZN3cub18CUB_300001_SM_10006detail6reduce28DeviceReduceSingleTileKernelINS2_10policy_hubIN4cuda3std3__45tupleIJblEEEjN6thrust24THRUST_300001_SM_1000_NS8cuda_cub9__find_if7functorIS9_EEE10Policy1000EPS9_SI_iSF_S9_S9_NS7_10__identityEEEvT0_T1_T2_T3_T4_T6_E12temp_storage+128];
	setp.eq.s16 	%p75, %rs185, 0;
	setp.eq.s16 	%p76, %rs186, 0;
	min.s64 	%rd227, %rd226, %rd225;
	selp.b16 	%rs187, %rs184, 1, %p76;
	selp.b16 	%rs311, %rs186, %rs187, %p75;
	selp.b64 	%rd228, %rd225, %rd227, %p76;
	selp.b64 	%rd329, %rd226, %rd228, %p75;
$L__BB7_110:
	mov.u32 	%r391, %tid.x;
	setp.ne.s32 	%p184, %r391, 0;
	@%p184 bra 	$L__BB7_112;
	setp.eq.s16 	%p185, %rs82, 0;
	and.b16  	%rs302, %rs311, 255;
	setp.eq.s16 	%p186, %rs302, 0;
	min.s64 	%rd319, %rd329, %rd106;
	selp.b16 	%rs303, %rs82, 1, %p186;
	selp.b16 	%rs304, %rs311, %rs303, %p185;
	selp.b64 	%rd320, %rd106, %rd319, %p186;
	selp.b64 	%rd321, %rd329, %rd320, %p185;
	st.global.u8 	[%rd1], %rs304;
	st.global.u64 	[%rd1+8], %rd321;
$L__BB7_112:
	ret;

}
	// .globl	_ZN3cub18CUB_300001_SM_10006detail6reduce28DeviceReduceSingleTileKernelINS2_10policy_hubIN4cuda3std3__45tupleIJblEEEyN6thrust24THRUST_300001_SM_1000_NS8cuda_cub9__find_if7functorIS9_EEE10Policy1000ENSB_12zip_iteratorINS8_IJNSD_26transform_input_iterator_tIbNSI_INS8_IJNSB_6detail15normal_iteratorINSB_10device_ptrIKjEEEESP_EEEEENSK_22tuple_binary_predicateINS7_4lessIjEEEEEENSB_17counting_iteratorIlNSB_11use_defaultESY_SY_EEEEEEEPS9_ySF_S9_S9_NS7_10__identityEEEvT0_T1_T2_T3_T4_T6_
.visible .entry _ZN3cub18CUB_300001_SM_10006detail6reduce28DeviceReduceSingleTileKernelINS2_10policy_hubIN4cuda3std3__45tupleIJblEEEyN6thrust24THRUST_300001_SM_1000_NS8cuda_cub9__find_if7functorIS9_EEE10Policy1000ENSB_12zip_iteratorINS8_IJNSD_26transform_input_iterator_tIbNSI_INS8_IJNSB_6detail15normal_iteratorINSB_10device_ptrIKjEEEESP_EEEEENSK_22tuple_binary_predicateINS7_4lessIjEEEEEENSB_17counting_iteratorIlNSB_11use_defaultESY_SY_EEEEEEEPS9_ySF_S9_S9_NS7_10__identityEEEvT0_T1_T2_T3_T4_T6_(
	.param .align 8 .b8 _ZN3cub18CUB_300001_SM_10006detail6reduce28DeviceReduceSingleTileKernelINS2_10policy_hubIN4cuda3std3__45tupleIJblEEEyN6thrust24THRUST_300001_SM_1000_NS8cuda_cub9__find_if7functorIS9_EEE10Policy1000ENSB_12zip_iteratorINS8_IJNSD_26transform_input_iterator_tIbNSI_INS8_IJNSB_6detail15normal_iteratorINSB_10device_ptrIKjEEEESP_EEEEENSK_22tuple_binary_predicateINS7_4lessIjEEEEEENSB_17counting_iteratorIlNSB_11use_defaultESY_SY_EEEEEEEPS9_ySF_S9_S9_NS7_10__identityEEEvT0_T1_T2_T3_T4_T6__param_0[32],
	.param .u64 .ptr .align 1 _ZN3cub18CUB_300001_SM_10006detail6reduce28DeviceReduceSingleTileKernelINS2_10policy_hubIN4cuda3std3__45tupleIJblEEEyN6thrust24THRUST_300001_SM_1000_NS8cuda_cub9__find_if7functorIS9_EEE10Policy1000ENSB_12zip_iteratorINS8_IJNSD_26transform_input_iterator_tIbNSI_INS8_IJNSB_6detail15normal_iteratorINSB_10device_ptrIKjEEEESP_EEEEENSK_22tuple_binary_predicateINS7_4lessIjEEEEEENSB_17counting_iteratorIlNSB_11use_defaultESY_SY_EEEEEEEPS9_ySF_S9_S9_NS7_10__identityEEEvT0_T1_T2_T3_T4_T6__param_1,
	.param .u64 _ZN3cub18CUB_300001_SM_10006detail6reduce28DeviceReduceSingleTileKernelINS2_10policy_hubIN4cuda3std3__45tupleIJblEEEyN6thrust24THRUST_300001_SM_1000_NS8cuda_cub9__find_if7functorIS9_EEE10Policy1000ENSB_12zip_iteratorINS8_IJNSD_26transform_input_iterator_tIbNSI_INS8_IJNSB_6detail15normal_iteratorINSB_10device_ptrIKjEEEESP_EEEEENSK_22tuple_binary_predicateINS7_4lessIjEEEEEENSB_17counting_iteratorIlNSB_11use_defaultESY_SY_EEEEEEEPS9_ySF_S9_S9_NS7_10__identityEEEvT0_T1_T2_T3_T4_T6__param_2,
	.param .align 1 .b8 _ZN3cub18CUB_300001_SM_10006detail6reduce28DeviceReduceSingleTileKernelINS2_10policy_hubIN4cuda3std3__45tupleIJblEEEyN6thrust24THRUST_300001_SM_1000_NS8cuda_cub9__find_if7functorIS9_EEE10Policy1000ENSB_12zip_iteratorINS8_IJNSD_26transform_input_iterator_tIbNSI_INS8_IJNSB_6detail15normal_iteratorINSB_10device_ptrIKjEEEESP_EEEEENSK_22tuple_binary_predicateINS7_4lessIjEEEEEENSB_17counting_iteratorIlNSB_11use_defaultESY_SY_EEEEEEEPS9_ySF_S9_S9_NS7_10__identityEEEvT0_T1_T2_T3_T4_T6__param_3[1],
	.param .align 8 .b8 _ZN3cub18CUB_300001_SM_10006detail6reduce28DeviceReduceSingleTileKernelINS2_10policy_hubIN4cuda3std3__45tupleIJblEEEyN6thrust24THRUST_300001_SM_1000_NS8cuda_cub9__find_if7functorIS9_EEE10Policy1000ENSB_12zip_iteratorINS8_IJNSD_26transform_input_iterator_tIbNSI_INS8_IJNSB_6detail15normal_iteratorINSB_10device_ptrIKjEEEESP_EEEEENSK_22tuple_binary_predicateINS7_4lessIjEEEEEENSB_17counting_iteratorIlNSB_11use_defaultESY_SY_EEEEEEEPS9_ySF_S9_S9_NS7_10__identityEEEvT0_T1_T2_T3_T4_T6__param_4[16],
	.param .align 1 .b8 _ZN3cub18CUB_300001_SM_10006detail6reduce28DeviceReduceSingleTileKernelINS2_10policy_hubIN4cuda3std3__45tupleIJblEEEyN6thrust24THRUST_300001_SM_1000_NS8cuda_cub9__find_if7functorIS9_EEE10Policy1000ENSB_12zip_iteratorINS8_IJNSD_26transform_input_iterator_tIbNSI_INS8_IJNSB_6detail15normal_iteratorINSB_10device_ptrIKjEEEESP_EEEEENSK_22tuple_binary_predicateINS7_4lessIjEEEEEENSB_17counting_iteratorIlNSB_11use_defaultESY_SY_EEEEEEEPS9_ySF_S9_S9_NS7_10__identityEEEvT0_T1_T2_T3_T4_T6__param_5[1]
)
.maxntid 256
.minnctapersm 1
{
	.reg .pred 	%p<329>;
	.reg .b16 	%rs<415>;
	.reg .b32 	%r<504>;
	.reg .b64 	%rd<450>;
	// demoted variable
	.shared .align 8 .b8 _ZZN3cub18CUB_300001_SM_10006detail6reduce28DeviceReduceSingleTileKernelINS2_10policy_hubIN4cuda3std3__45tupleIJblEEEyN6thrust24THRUST_300001_SM_1000_NS8cuda_cub9__find_if7functorIS9_EEE10Policy1000ENSB_12zip_iteratorINS8_IJNSD_26transform_input_iterator_tIbNSI_INS8_IJNSB_6detail15normal_iteratorINSB_10device_ptrIKjEEEESP_EEEEENSK_22tuple_binary_predicateINS7_4lessIjEEEEEENSB_17counting_iteratorIlNSB_11use_defaultESY_SY_EEEEEEEPS9_ySF_S9_S9_NS7_10__identityEEEvT0_T1_T2_T3_T4_T6_E12temp_storage[152];
	ld.param.u64 	%rd122, [_ZN3cub18CUB_300001_SM_10006detail6reduce28DeviceReduceSingleTileKernelINS2_10policy_hubIN4cuda3std3__45tupleIJblEEEyN6thrust24THRUST_300001_SM_1000_NS8cuda_cub9__find_if7functorIS9_EEE10Policy1000ENSB_12zip_iteratorINS8_IJNSD_26transform_input_iterator_tIbNSI_INS8_IJNSB_6detail15normal_iteratorINSB_10device_ptrIKjEEEESP_EEEEENSK_22tuple_binary_predicateINS7_4lessIjEEEEEENSB_17counting_iteratorIlNSB_11use_defaultESY_SY_EEEEEEEPS9_ySF_S9_S9_NS7_10__identityEEEvT0_T1_T2_T3_T4_T6__param_4+8];
	ld.param.u64 	%rd120, [_ZN3cub18CUB_300001_SM_10006detail6reduce28DeviceReduceSingleTileKernelINS2_10policy_hubIN4cuda3std3__45tupleIJblEEEyN6thrust24THRUST_300001_SM_1000_NS8cuda_cub9__find_if7functorIS9_EEE10Policy1000ENSB_12zip_iteratorINS8_IJNSD_26transform_input_iterator_tIbNSI_INS8_IJNSB_6detail15normal_iteratorINSB_10device_ptrIKjEEEESP_EEEEENSK_22tuple_binary_predicateINS7_4lessIjEEEEEENSB_17counting_iteratorIlNSB_11use_defaultESY_SY_EEEEEEEPS9_ySF_S9_S9_NS7_10__identityEEEvT0_T1_T2_T3_T4_T6__param_0+24];
	ld.param.u64 	%rd119, [_ZN3cub18CUB_300001_SM_10006detail6reduce28DeviceReduceSingleTileKernelINS2_10policy_hubIN4cuda3std3__45tupleIJblEEEyN6thrust24THRUST_300001_SM_1000_NS8cuda_cub9__find_if7functorIS9_EEE10Policy1000ENSB_12zip_iteratorINS8_IJNSD_26transform_input_iterator_tIbNSI_INS8_IJNSB_6detail15normal_iteratorINSB_10device_ptrIKjEEEESP_EEEEENSK_22tuple_binary_predicateINS7_4lessIjEEEEEENSB_17counting_iteratorIlNSB_11use_defaultESY_SY_EEEEEEEPS9_ySF_S9_S9_NS7_10__identityEEEvT0_T1_T2_T3_T4_T6__param_0+8];
	ld.param.u64 	%rd118, [_ZN3cub18CUB_300001_SM_10006detail6reduce28DeviceReduceSingleTileKernelINS2_10policy_hubIN4cuda3std3__45tupleIJblEEEyN6thrust24THRUST_300001_SM_1000_NS8cuda_cub9__find_if7functorIS9_EEE10Policy1000ENSB_12zip_iteratorINS8_IJNSD_26transform_input_iterator_tIbNSI_INS8_IJNSB_6detail15normal_iteratorINSB_10device_ptrIKjEEEESP_EEEEENSK_22tuple_binary_predicateINS7_4lessIjEEEEEENSB_17counting_iteratorIlNSB_11use_defaultESY_SY_EEEEEEEPS9_ySF_S9_S9_NS7_10__identityEEEvT0_T1_T2_T3_T4_T6__param_0];
	ld.param.u64 	%rd123, [_ZN3cub18CUB_300001_SM_10006detail6reduce28DeviceReduceSingleTileKernelINS2_10policy_hubIN4cuda3std3__45tupleIJblEEEyN6thrust24THRUST_300001_SM_1000_NS8cuda_cub9__find_if7functorIS9_EEE10Policy1000ENSB_12zip_iteratorINS8_IJNSD_26transform_input_iterator_tIbNSI_INS8_IJNSB_6detail15normal_iteratorINSB_10device_ptrIKjEEEESP_EEEEENSK_22tuple_binary_predicateINS7_4lessIjEEEEEENSB_17counting_iteratorIlNSB_11use_defaultESY_SY_EEEEEEEPS9_ySF_S9_S9_NS7_10__identityEEEvT0_T1_T2_T3_T4_T6__param_1];
	ld.param.u64 	%rd121, [_ZN3cub18CUB_300001_SM_10006detail6reduce28DeviceReduceSingleTileKernelINS2_10policy_hubIN4cuda3std3__45tupleIJblEEEyN6thrust24THRUST_300001_SM_1000_NS8cuda_cub9__find_if7functorIS9_EEE10Policy1000ENSB_12zip_iteratorINS8_IJNSD_26transform_input_iterator_tIbNSI_INS8_IJNSB_6detail15normal_iteratorINSB_10device_ptrIKjEEEESP_EEEEENSK_22tuple_binary_predicateINS7_4lessIjEEEEEENSB_17counting_iteratorIlNSB_11use_defaultESY_SY_EEEEEEEPS9_ySF_S9_S9_NS7_10__identityEEEvT0_T1_T2_T3_T4_T6__param_2];
	ld.param.u8 	%rs100, [_ZN3cub18CUB_300001_SM_10006detail6reduce28DeviceReduceSingleTileKernelINS2_10policy_hubIN4cuda3std3__45tupleIJblEEEyN6thrust24THRUST_300001_SM_1000_NS8cuda_cub9__find_if7functorIS9_EEE10Policy1000ENSB_12zip_iteratorINS8_IJNSD_26transform_input_iterator_tIbNSI_INS8_IJNSB_6detail15normal_iteratorINSB_10device_ptrIKjEEEESP_EEEEENSK_22tuple_binary_predicateINS7_4lessIjEEEEEENSB_17counting_iteratorIlNSB_11use_defaultESY_SY_EEEEEEEPS9_ySF_S9_S9_NS7_10__identityEEEvT0_T1_T2_T3_T4_T6__param_4];
	cvta.to.global.u64 	%rd1, %rd123;
	setp.ne.s64 	%p1, %rd121, 0;
	@%p1 bra 	$L__BB8_3;
	mov.u32 	%r492, %tid.x;
	setp.ne.s32 	%p328, %r492, 0;
	@%p328 bra 	$L__BB8_122;
	st.global.u8 	[%rd1], %rs100;
	st.global.u64 	[%rd1+8], %rd122;
	bra.uni 	$L__BB8_122;
$L__BB8_3:
	cvta.to.global.u64 	%rd2, %rd118;
	cvta.to.global.u64 	%rd3, %rd119;
	setp.gt.u64 	%p2, %rd121, 1023;
	@%p2 bra 	$L__BB8_80;
	cvt.u32.u64 	%r1, %rd121;
	mov.u32 	%r2, %tid.x;
	setp.ge.u32 	%p149, %r2, %r1;
	mov.b16 	%rs383, 0;
	mov.b64 	%rd416, 0;
	mov.u32 	%r496, %r2;
	@%p149 bra 	$L__BB8_6;
	cvt.u64.u32 	%rd273, %r2;
	mul.wide.u32 	%rd274, %r2, 4;
	add.s64 	%rd275, %rd2, %rd274;
	add.s64 	%rd276, %rd3, %rd274;
	add.s64 	%rd416, %rd120, %rd273;
	ld.global.u32 	%r222, [%rd275];
	ld.global.u32 	%r223, [%rd276];
	setp.lt.u32 	%p150, %r222, %r223;
	selp.u16 	%rs383, 1, 0, %p150;
	add.s32 	%r496, %r2, 256;
$L__BB8_6:
	setp.ge.u32 	%p151, %r496, %r1;
	@%p151 bra 	$L__BB8_18;
	not.b32 	%r224, %r496;
	add.s32 	%r5, %r224, %r1;
	shr.u32 	%r225, %r5, 8;
	add.s32 	%r6, %r225, 1;
	and.b32  	%r7, %r6, 7;
	setp.lt.u32 	%p152, %r5, 1792;
	@%p152 bra 	$L__BB8_10;
	and.b32  	%r226, %r6, 33554424;
	neg.s32 	%r494, %r226;
$L__BB8_9:
	.pragma "nounroll";
	cvt.u64.u32 	%rd278, %r496;
	mul.wide.u32 	%rd279, %r496, 4;
	add.s64 	%rd280, %rd2, %rd279;
	add.s64 	%rd281, %rd3, %rd279;
	add.s64 	%rd282, %rd120, %rd278;
	ld.global.u32 	%r227, [%rd280];
	ld.global.u32 	%r228, [%rd281];
	setp.lt.u32 	%p153, %r227, %r228;
	selp.u16 	%rs224, 1, 0, %p153;
	and.b16  	%rs225, %rs383, 255;
	setp.ne.s16 	%p155, %rs225, 0;
	and.pred  	%p156, %p155, %p153;
	min.s64 	%rd283, %rd282, %rd416;
	setp.eq.s16 	%p157, %rs225, 0;
	selp.b64 	%rd284, %rd282, %rd416, %p157;
	selp.b16 	%rs226, %rs224, %rs383, %p157;
	selp.b64 	%rd285, %rd283, %rd284, %p156;
	selp.b16 	%rs227, 1, %rs226, %p156;
	and.b16  	%rs228, %rs227, 255;
	add.s64 	%rd286, %rd282, 256;
	ld.global.u32 	%r229, [%rd280+1024];
	ld.global.u32 	%r230, [%rd281+1024];
	setp.lt.u32 	%p158, %r229, %r230;
	selp.u16 	%rs229, 1, 0, %p158;
	setp.ne.s16 	%p160, %rs228, 0;
	and.pred  	%p161, %p160, %p158;
	min.s64 	%rd287, %rd286, %rd285;
	setp.eq.s16 	%p162, %rs228, 0;
	selp.b64 	%rd288, %rd286, %rd285, %p162;
	selp.b16 	%rs230, %rs229, %rs227, %p162;
	selp.b64 	%rd289, %rd287, %rd288, %p161;
	selp.b16 	%rs231, 1, %rs230, %p161;
	and.b16  	%rs232, %rs231, 255;
	add.s64 	%rd290, %rd282, 512;
	ld.global.u32 	%r231, [%rd280+2048];
	ld.global.u32 	%r232, [%rd281+2048];
	setp.lt.u32 	%p163, %r231, %r232;
	selp.u16 	%rs233, 1, 0, %p163;
	setp.ne.s16 	%p165, %rs232, 0;
	and.pred  	%p166, %p165, %p163;
	min.s64 	%rd291, %rd290, %rd289;
	setp.eq.s16 	%p167, %rs232, 0;
	selp.b64 	%rd292, %rd290, %rd289, %p167;
	selp.b16 	%rs234, %rs233, %rs231, %p167;
	selp.b64 	%rd293, %rd291, %rd292, %p166;
	selp.b16 	%rs235, 1, %rs234, %p166;
	and.b16  	%rs236, %rs235, 255;
	add.s64 	%rd294, %rd282, 768;
	ld.global.u32 	%r233, [%rd280+3072];
	ld.global.u32 	%r234, [%rd281+3072];
	setp.lt.u32 	%p168, %r233, %r234;
	selp.u16 	%rs237, 1, 0, %p168;
	setp.ne.s16 	%p170, %rs236, 0;
	and.pred  	%p171, %p170, %p168;
	min.s64 	%rd295, %rd294, %rd293;
	setp.eq.s16 	%p172, %rs236, 0;
	selp.b64 	%rd296, %rd294, %rd293, %p172;
	selp.b16 	%rs238, %rs237, %rs235, %p172;
	selp.b64 	%rd297, %rd295, %rd296, %p171;
	selp.b16 	%rs239, 1, %rs238, %p171;
	and.b16  	%rs240, %rs239, 255;
	add.s64 	%rd298, %rd282, 1024;
	ld.global.u32 	%r235, [%rd280+4096];
	ld.global.u32 	%r236, [%rd281+4096];
	setp.lt.u32 	%p173, %r235, %r236;
	selp.u16 	%rs241, 1, 0, %p173;
	setp.ne.s16 	%p175, %rs240, 0;
	and.pred  	%p176, %p175, %p173;
	min.s64 	%rd299, %rd298, %rd297;
	setp.eq.s16 	%p177, %rs240, 0;
	selp.b64 	%rd300, %rd298, %rd297, %p177;
	selp.b16 	%rs242, %rs241, %rs239, %p177;
	selp.b64 	%rd301, %rd299, %rd300, %p176;
	selp.b16 	%rs243, 1, %rs242, %p176;
	and.b16  	%rs244, %rs243, 255;
	add.s64 	%rd302, %rd282, 1280;
	ld.global.u32 	%r237, [%rd280+5120];
	ld.global.u32 	%r238, [%rd281+5120];
	setp.lt.u32 	%p178, %r237, %r238;
	selp.u16 	%rs245, 1, 0, %p178;
	setp.ne.s16 	%p180, %rs244, 0;
	and.pred  	%p181, %p180, %p178;
	min.s64 	%rd303, %rd302, %rd301;
	setp.eq.s16 	%p182, %rs244, 0;
	selp.b64 	%rd304, %rd302, %rd301, %p182;
	selp.b16 	%rs246, %rs245, %rs243, %p182;
	selp.b64 	%rd305, %rd303, %rd304, %p181;
	selp.b16 	%rs247, 1, %rs246, %p181;
	and.b16  	%rs248, %rs247, 255;
	add.s64 	%rd306, %rd282, 1536;
	ld.global.u32 	%r239, [%rd280+6144];
	ld.global.u32 	%r240, [%rd281+6144];
	setp.lt.u32 	%p183, %r239, %r240;
	selp.u16 	%rs249, 1, 0, %p183;
	setp.ne.s16 	%p185, %rs248, 0;
	and.pred  	%p186, %p185, %p183;
	min.s64 	%rd307, %rd306, %rd305;
	setp.eq.s16 	%p187, %rs248, 0;
	selp.b64 	%rd308, %rd306, %rd305, %p187;
	selp.b16 	%rs250, %rs249, %rs247, %p187;
	selp.b64 	%rd309, %rd307, %rd308, %p186;
	selp.b16 	%rs251, 1, %rs250, %p186;
	and.b16  	%rs252, %rs251, 255;
	add.s64 	%rd310, %rd282, 1792;
	ld.global.u32 	%r241, [%rd280+7168];
	ld.global.u32 	%r242, [%rd281+7168];
	setp.lt.u32 	%p188, %r241, %r242;
	selp.u16 	%rs253, 1, 0, %p188;
	setp.ne.s16 	%p190, %rs252, 0;
	and.pred  	%p191, %p190, %p188;
	min.s64 	%rd311, %rd310, %rd309;
	setp.eq.s16 	%p192, %rs252, 0;
	selp.b64 	%rd312, %rd310, %rd309, %p192;
	selp.b16 	%rs254, %rs253, %rs251, %p192;
	selp.b64 	%rd416, %rd311, %rd312, %p191;
	selp.b16 	%rs383, 1, %rs254, %p191;
	add.s32 	%r496, %r496, 2048;
	add.s32 	%r494, %r494, 8;
	setp.ne.s32 	%p193, %r494, 0;
	@%p193 bra 	$L__BB8_9;
$L__BB8_10:
	setp.eq.s32 	%p194, %r7, 0;
	@%p194 bra 	$L__BB8_18;
	setp.lt.u32 	%p195, %r7, 4;
	@%p195 bra 	$L__BB8_13;
	cvt.u64.u32 	%rd314, %r496;
	mul.wide.u32 	%rd315, %r496, 4;
	add.s64 	%rd316, %rd2, %rd315;
	add.s64 	%rd317, %rd3, %rd315;
	add.s64 	%rd318, %rd120, %rd314;
	ld.global.u32 	%r243, [%rd316];
	ld.global.u32 	%r244, [%rd317];
	setp.lt.u32 	%p196, %r243, %r244;
	selp.u16 	%rs256, 1, 0, %p196;
	and.b16  	%rs257, %rs383, 255;
	setp.ne.s16 	%p198, %rs257, 0;
	and.pred  	%p199, %p198, %p196;
	min.s64 	%rd319, %rd318, %rd416;
	setp.eq.s16 	%p200, %rs257, 0;
	selp.b64 	%rd320, %rd318, %rd416, %p200;
	selp.b16 	%rs258, %rs256, %rs383, %p200;
	selp.b64 	%rd321, %rd319, %rd320, %p199;
	selp.b16 	%rs259, 1, %rs258, %p199;
	and.b16  	%rs260, %rs259, 255;
	add.s32 	%r245, %r496, 256;
	cvt.u64.u32 	%rd322, %r245;
	add.s64 	%rd323, %rd120, %rd322;
	ld.global.u32 	%r246, [%rd316+1024];
	ld.global.u32 	%r247, [%rd317+1024];
	setp.lt.u32 	%p201, %r246, %r247;
	selp.u16 	%rs261, 1, 0, %p201;
	setp.ne.s16 	%p203, %rs260, 0;
	and.pred  	%p204, %p203, %p201;
	min.s64 	%rd324, %rd323, %rd321;
	setp.eq.s16 	%p205, %rs260, 0;
	selp.b64 	%rd325, %rd323, %rd321, %p205;
	selp.b16 	%rs262, %rs261, %rs259, %p205;
	selp.b64 	%rd326, %rd324, %rd325, %p204;
	selp.b16 	%rs263, 1, %rs262, %p204;
	and.b16  	%rs264, %rs263, 255;
	add.s32 	%r248, %r496, 512;
	cvt.u64.u32 	%rd327, %r248;
	add.s64 	%rd328, %rd120, %rd327;
	ld.global.u32 	%r249, [%rd316+2048];
	ld.global.u32 	%r250, [%rd317+2048];
	setp.lt.u32 	%p206, %r249, %r250;
	selp.u16 	%rs265, 1, 0, %p206;
	setp.ne.s16 	%p208, %rs264, 0;
	and.pred  	%p209, %p208, %p206;
	min.s64 	%rd329, %rd328, %rd326;
	setp.eq.s16 	%p210, %rs264, 0;
	selp.b64 	%rd330, %rd328, %rd326, %p210;
	selp.b16 	%rs266, %rs265, %rs263, %p210;
	selp.b64 	%rd331, %rd329, %rd330, %p209;
	selp.b16 	%rs267, 1, %rs266, %p209;
	and.b16  	%rs268, %rs267, 255;
	add.s32 	%r251, %r496, 768;
	cvt.u64.u32 	%rd332, %r251;
	add.s64 	%rd333, %rd120, %rd332;
	ld.global.u32 	%r252, [%rd316+3072];
	ld.global.u32 	%r253, [%rd317+3072];
	setp.lt.u32 	%p211, %r252, %r253;
	selp.u16 	%rs269, 1, 0, %p211;
	setp.ne.s16 	%p213, %rs268, 0;
	and.pred  	%p214, %p213, %p211;
	min.s64 	%rd334, %rd333, %rd331;
	setp.eq.s16 	%p215, %rs268, 0;
	selp.b64 	%rd335, %rd333, %rd331, %p215;
	selp.b16 	%rs270, %rs269, %rs267, %p215;
	selp.b64 	%rd416, %rd334, %rd335, %p214;
	selp.b16 	%rs383, 1, %rs270, %p214;
	add.s32 	%r496, %r496, 1024;
$L__BB8_13:
	and.b32  	%r254, %r6, 3;
	setp.eq.s32 	%p216, %r254, 0;
	@%p216 bra 	$L__BB8_18;
	setp.eq.s32 	%p217, %r254, 1;
	@%p217 bra 	$L__BB8_16;
	cvt.u64.u32 	%rd337, %r496;
	mul.wide.u32 	%rd338, %r496, 4;
	add.s64 	%rd339, %rd2, %rd338;
	add.s64 	%rd340, %rd3, %rd338;
	add.s64 	%rd341, %rd120, %rd337;
	ld.global.u32 	%r255, [%rd339];
	ld.global.u32 	%r256, [%rd340];
	setp.lt.u32 	%p218, %r255, %r256;
	selp.u16 	%rs272, 1, 0, %p218;
	and.b16  	%rs273, %rs383, 255;
	setp.ne.s16 	%p220, %rs273, 0;
	and.pred  	%p221, %p220, %p218;
	min.s64 	%rd342, %rd341, %rd416;
	setp.eq.s16 	%p222, %rs273, 0;
	selp.b64 	%rd343, %rd341, %rd416, %p222;
	selp.b16 	%rs274, %rs272, %rs383, %p222;
	selp.b64 	%rd344, %rd342, %rd343, %p221;
	selp.b16 	%rs275, 1, %rs274, %p221;
	and.b16  	%rs276, %rs275, 255;
	add.s32 	%r257, %r496, 256;
	cvt.u64.u32 	%rd345, %r257;
	add.s64 	%rd346, %rd120, %rd345;
	ld.global.u32 	%r258, [%rd339+1024];
	ld.global.u32 	%r259, [%rd340+1024];
	setp.lt.u32 	%p223, %r258, %r259;
	selp.u16 	%rs277, 1, 0, %p223;
	setp.ne.s16 	%p225, %rs276, 0;
	and.pred  	%p226, %p225, %p223;
	min.s64 	%rd347, %rd346, %rd344;
	setp.eq.s16 	%p227, %rs276, 0;
	selp.b64 	%rd348, %rd346, %rd344, %p227;
	selp.b16 	%rs278, %rs277, %rs275, %p227;
	selp.b64 	%rd416, %rd347, %rd348, %p226;
	selp.b16 	%rs383, 1, %rs278, %p226;
	add.s32 	%r496, %r496, 512;
$L__BB8_16:
	and.b32  	%r260, %r5, 256;
	setp.ne.s32 	%p228, %r260, 0;
	@%p228 bra 	$L__BB8_18;
	cvt.u64.u32 	%rd349, %r496;
	mul.wide.u32 	%rd350, %r496, 4;
	add.s64 	%rd351, %rd2, %rd350;
	add.s64 	%rd352, %rd3, %rd350;
	add.s64 	%rd353, %rd120, %rd349;
	ld.global.u32 	%r261, [%rd351];
	ld.global.u32 	%r262, [%rd352];
	setp.lt.u32 	%p229, %r261, %r262;
	selp.u16 	%rs279, 1, 0, %p229;
	and.b16  	%rs280, %rs383, 255;
	setp.ne.s16 	%p231, %rs280, 0;
	and.pred  	%p232, %p231, %p229;
	min.s64 	%rd354, %rd353, %rd416;
	setp.eq.s16 	%p233, %rs280, 0;
	selp.b64 	%rd355, %rd353, %rd416, %p233;
	selp.b16 	%rs281, %rs279, %rs383, %p233;
	selp.b64 	%rd416, %rd354, %rd355, %p232;
	selp.b16 	%rs383, 1, %rs281, %p232;
$L__BB8_18:
	setp.lt.u64 	%p234, %rd121, 256;
	@%p234 bra 	$L__BB8_43;
	// begin inline asm
	mov.u32 %r381, %laneid;
	// end inline asm
	cvt.u32.u16 	%r402, %rs383;
	and.b32  	%r383, %r402, 255;
	mov.b32 	%r399, 1;
	mov.b32 	%r400, 31;
	mov.b32 	%r401, -1;
	// begin inline asm
	shfl.sync.down.b32 %r382, %r383, %r399, %r400, %r401;
	// end inline asm
	// begin inline asm
	shfl.sync.down.b32 %r387, %r388, %r399, %r400, %r401;
	// end inline asm
	mov.b64 	{%r393, %r398}, %rd416;
	// begin inline asm
	shfl.sync.down.b32 %r392, %r393, %r399, %r400, %r401;
	// end inline asm
	// begin inline asm
	shfl.sync.down.b32 %r397, %r398, %r399, %r400, %r401;
	// end inline asm
	mov.b64 	%rd19, {%r392, %r397};
	cvt.u16.u32 	%rs15, %r382;
	setp.gt.s32 	%p284, %r381, 30;
	@%p284 bra 	$L__BB8_23;
	and.b16  	%rs323, %rs383, 255;
	setp.eq.s16 	%p285, %rs323, 0;
	and.b16  	%rs324, %rs15, 255;
	setp.eq.s16 	%p286, %rs324, 0;
	or.pred  	%p287, %p285, %p286;
	@%p287 bra 	$L__BB8_22;
	min.s64 	%rd416, %rd19, %rd416;
	mov.b16 	%rs383, 1;
	bra.uni 	$L__BB8_23;
$L__BB8_22:
	setp.eq.s16 	%p288, %rs323, 0;
	selp.b64 	%rd416, %rd19, %rd416, %p288;
	selp.b16 	%rs383, %rs15, %rs383, %p288;
$L__BB8_23:
	cvt.u32.u16 	%r423, %rs383;
	and.b32  	%r404, %r423, 255;
	mov.b32 	%r420, 2;
	mov.b32 	%r421, 31;
	mov.b32 	%r422, -1;
	// begin inline asm
	shfl.sync.down.b32 %r403, %r404, %r420, %r421, %r422;
	// end inline asm
	// begin inline asm
	shfl.sync.down.b32 %r408, %r409, %r420, %r421, %r422;
	// end inline asm
	mov.b64 	{%r414, %r419}, %rd416;
	// begin inline asm
	shfl.sync.down.b32 %r413, %r414, %r420, %r421, %r422;
	// end inline asm
	// begin inline asm
	shfl.sync.down.b32 %r418, %r419, %r420, %r421, %r422;
	// end inline asm
	mov.b64 	%rd23, {%r413, %r418};
	cvt.u16.u32 	%rs18, %r403;
	setp.gt.s32 	%p289, %r381, 29;
	@%p289 bra 	$L__BB8_27;
	and.b16  	%rs327, %rs383, 255;
	setp.eq.s16 	%p290, %rs327, 0;
	and.b16  	%rs328, %rs18, 255;
	setp.eq.s16 	%p291, %rs328, 0;
	or.pred  	%p292, %p290, %p291;
	@%p292 bra 	$L__BB8_26;
	min.s64 	%rd416, %rd23, %rd416;
	mov.b16 	%rs383, 1;
	bra.uni 	$L__BB8_27;
$L__BB8_26:
	setp.eq.s16 	%p293, %rs327, 0;
	selp.b64 	%rd416, %rd23, %rd416, %p293;
	selp.b16 	%rs383, %rs18, %rs383, %p293;
$L__BB8_27:
	cvt.u32.u16 	%r444, %rs383;
	and.b32  	%r425, %r444, 255;
	mov.b32 	%r441, 4;
	mov.b32 	%r442, 31;
	mov.b32 	%r443, -1;
	// begin inline asm
	shfl.sync.down.b32 %r424, %r425, %r441, %r442, %r443;
	// end inline asm
	// begin inline asm
	shfl.sync.down.b32 %r429, %r430, %r441, %r442, %r443;
	// end inline asm
	mov.b64 	{%r435, %r440}, %rd416;
	// begin inline asm
	shfl.sync.down.b32 %r434, %r435, %r441, %r442, %r443;
	// end inline asm
	// begin inline asm
	shfl.sync.down.b32 %r439, %r440, %r441, %r442, %r443;
	// end inline asm
	mov.b64 	%rd27, {%r434, %r439};
	cvt.u16.u32 	%rs21, %r424;
	setp.gt.s32 	%p294, %r381, 27;
	@%p294 bra 	$L__BB8_31;
	and.b16  	%rs331, %rs383, 255;
	setp.eq.s16 	%p295, %rs331, 0;
	and.b16  	%rs332, %rs21, 255;
	setp.eq.s16 	%p296, %rs332, 0;
	or.pred  	%p297, %p295, %p296;
	@%p297 bra 	$L__BB8_30;
	min.s64 	%rd416, %rd27, %rd416;
	mov.b16 	%rs383, 1;
	bra.uni 	$L__BB8_31;
$L__BB8_30:
	setp.eq.s16 	%p298, %rs331, 0;
	selp.b64 	%rd416, %rd27, %rd416, %p298;
	selp.b16 	%rs383, %rs21, %rs383, %p298;
$L__BB8_31:
	cvt.u32.u16 	%r465, %rs383;
	and.b32  	%r446, %r465, 255;
	mov.b32 	%r462, 8;
	mov.b32 	%r463, 31;
	mov.b32 	%r464, -1;
	// begin inline asm
	shfl.sync.down.b32 %r445, %r446, %r462, %r463, %r464;
	// end inline asm
	// begin inline asm
	shfl.sync.down.b32 %r450, %r451, %r462, %r463, %r464;
	// end inline asm
	mov.b64 	{%r456, %r461}, %rd416;
	// begin inline asm
	shfl.sync.down.b32 %r455, %r456, %r462, %r463, %r464;
	// end inline asm
	// begin inline asm
	shfl.sync.down.b32 %r460, %r461, %r462, %r463, %r464;
	// end inline asm
	mov.b64 	%rd31, {%r455, %r460};
	cvt.u16.u32 	%rs24, %r445;
	setp.gt.s32 	%p299, %r381, 23;
	@%p299 bra 	$L__BB8_35;
	and.b16  	%rs335, %rs383, 255;
	setp.eq.s16 	%p300, %rs335, 0;
	and.b16  	%rs336, %rs24, 255;
	setp.eq.s16 	%p301, %rs336, 0;
	or.pred  	%p302, %p300, %p301;
	@%p302 bra 	$L__BB8_34;
	min.s64 	%rd416, %rd31, %rd416;
	mov.b16 	%rs383, 1;
	bra.uni 	$L__BB8_35;
$L__BB8_34:
	setp.eq.s16 	%p303, %rs335, 0;
	selp.b16 	%rs383, %rs24, %rs383, %p303;
	selp.b64 	%rd416, %rd31, %rd416, %p303;
$L__BB8_35:
	cvt.u32.u16 	%r486, %rs383;
	and.b32  	%r467, %r486, 255;
	mov.b32 	%r483, 16;
	mov.b32 	%r484, 31;
	mov.b32 	%r485, -1;
	// begin inline asm
	shfl.sync.down.b32 %r466, %r467, %r483, %r484, %r485;
	// end inline asm
	// begin inline asm
	shfl.sync.down.b32 %r471, %r472, %r483, %r484, %r485;
	// end inline asm
	mov.b64 	{%r477, %r482}, %rd416;
	// begin inline asm
	shfl.sync.down.b32 %r476, %r477, %r483, %r484, %r485;
	// end inline asm
	// begin inline asm
	shfl.sync.down.b32 %r481, %r482, %r483, %r484, %r485;
	// end inline asm
	mov.b64 	%rd35, {%r476, %r481};
	cvt.u16.u32 	%rs27, %r466;
	setp.gt.s32 	%p304, %r381, 15;
	@%p304 bra 	$L__BB8_39;
	and.b16  	%rs339, %rs383, 255;
	setp.eq.s16 	%p305, %rs339, 0;
	and.b16  	%rs340, %rs27, 255;
	setp.eq.s16 	%p306, %rs340, 0;
	or.pred  	%p307, %p305, %p306;
	@%p307 bra 	$L__BB8_38;
	min.s64 	%rd416, %rd35, %rd416;
	mov.b16 	%rs383, 1;
	bra.uni 	$L__BB8_39;
$L__BB8_38:
	setp.eq.s16 	%p308, %rs339, 0;
	selp.b16 	%rs383, %rs27, %rs383, %p308;
	selp.b64 	%rd416, %rd35, %rd416, %p308;
$L__BB8_39:
	setp.ne.s32 	%p309, %r381, 0;
	@%p309 bra 	$L__BB8_41;
	shr.u32 	%r487, %r2, 1;
	and.b32  	%r488, %r487, 496;
	mov.u32 	%r489, _ZZN3cub18CUB_300001_SM_10006detail6reduce28DeviceReduceSingleTileKernelINS2_10policy_hubIN4cuda3std3__45tupleIJblEEEyN6thrust24THRUST_300001_SM_1000_NS8cuda_cub9__find_if7functorIS9_EEE10Policy1000ENSB_12zip_iteratorINS8_IJNSD_26transform_input_iterator_tIbNSI_INS8_IJNSB_6detail15normal_iteratorINSB_10device_ptrIKjEEEESP_EEEEENSK_22tuple_binary_predicateINS7_4lessIjEEEEEENSB_17counting_iteratorIlNSB_11use_defaultESY_SY_EEEEEEEPS9_ySF_S9_S9_NS7_10__identityEEEvT0_T1_T2_T3_T4_T6_E12temp_storage;
	add.s32 	%r490, %r489, %r488;
	st.shared.u8 	[%r490+8], %rs383;
	st.shared.u64 	[%r490+16], %rd416;
$L__BB8_41:
	bar.sync 	0;
	setp.ne.s32 	%p310, %r2, 0;
	@%p310 bra 	$L__BB8_120;
	ld.shared.u8 	%rs343, [_ZZN3cub18CUB_300001_SM_10006detail6reduce28DeviceReduceSingleTileKernelINS2_10policy_hubIN4cuda3std3__45tupleIJblEEEyN6thrust24THRUST_300001_SM_1000_NS8cuda_cub9__find_if7functorIS9_EEE10Policy1000ENSB_12zip_iteratorINS8_IJNSD_26transform_input_iterator_tIbNSI_INS8_IJNSB_6detail15normal_iteratorINSB_10device_ptrIKjEEEESP_EEEEENSK_22tuple_binary_predicateINS7_4lessIjEEEEEENSB_17counting_iteratorIlNSB_11use_defaultESY_SY_EEEEEEEPS9_ySF_S9_S9_NS7_10__identityEEEvT0_T1_T2_T3_T4_T6_E12temp_storage+24];
	ld.shared.u64 	%rd377, [_ZZN3cub18CUB_300001_SM_10006detail6reduce28DeviceReduceSingleTileKernelINS2_10policy_hubIN4cuda3std3__45tupleIJblEEEyN6thrust24THRUST_300001_SM_1000_NS8cuda_cub9__find_if7functorIS9_EEE10Policy1000ENSB_12zip_iteratorINS8_IJNSD_26transform_input_iterator_tIbNSI_INS8_IJNSB_6detail15normal_iteratorINSB_10device_ptrIKjEEEESP_EEEEENSK_22tuple_binary_predicateINS7_4lessIjEEEEEENSB_17counting_iteratorIlNSB_11use_defaultESY_SY_EEEEEEEPS9_ySF_S9_S9_NS7_10__identityEEEvT0_T1_T2_T3_T4_T6_E12temp_storage+32];
	and.b16  	%rs344, %rs383, 255;
	setp.eq.s16 	%p311, %rs344, 0;
	setp.eq.s16 	%p312, %rs343, 0;
	min.s64 	%rd378, %rd377, %rd416;
	selp.b16 	%rs345, %rs383, 1, %p312;
	selp.b16 	%rs346, %rs343, %rs345, %p311;
	and.b16  	%rs347, %rs346, 255;
	selp.b64 	%rd379, %rd416, %rd378, %p312;
	selp.b64 	%rd380, %rd377, %rd379, %p311;
	ld.shared.u8 	%rs348, [_ZZN3cub18CUB_300001_SM_10006detail6reduce28DeviceReduceSingleTileKernelINS2_10policy_hubIN4cuda3std3__45tupleIJblEEEyN6thrust24THRUST_300001_SM_1000_NS8cuda_cub9__find_if7functorIS9_EEE10Policy1000ENSB_12zip_iteratorINS8_IJNSD_26transform_input_iterator_tIbNSI_INS8_IJNSB_6detail15normal_iteratorINSB_10device_ptrIKjEEEESP_EEEEENSK_22tuple_binary_predicateINS7_4lessIjEEEEEENSB_17counting_iteratorIlNSB_11use_defaultESY_SY_EEEEEEEPS9_ySF_S9_S9_NS7_10__identityEEEvT0_T1_T2_T3_T4_T6_E12temp_storage+40];
	ld.shared.u64 	%rd381, [_ZZN3cub18CUB_300001_SM_10006detail6reduce28DeviceReduceSingleTileKernelINS2_10policy_hubIN4cuda3std3__45tupleIJblEEEyN6thrust24THRUST_300001_SM_1000_NS8cuda_cub9__find_if7functorIS9_EEE10Policy1000ENSB_12zip_iteratorINS8_IJNSD_26transform_input_iterator_tIbNSI_INS8_IJNSB_6detail15normal_iteratorINSB_10device_ptrIKjEEEESP_EEEEENSK_22tuple_binary_predicateINS7_4lessIjEEEEEENSB_17counting_iteratorIlNSB_11use_defaultESY_SY_EEEEEEEPS9_ySF_S9_S9_NS7_10__identityEEEvT0_T1_T2_T3_T4_T6_E12temp_storage+48];
	setp.eq.s16 	%p313, %rs347, 0;
	setp.eq.s16 	%p314, %rs348, 0;
	min.s64 	%rd382, %rd381, %rd380;
	selp.b16 	%rs349, %rs346, 1, %p314;
	selp.b16 	%rs350, %rs348, %rs349, %p313;
	and.b16  	%rs351, %rs350, 255;
	selp.b64 	%rd383, %rd380, %rd382, %p314;
	selp.b64 	%rd384, %rd381, %rd383, %p313;
	ld.shared.u8 	%rs352, [_ZZN3cub18CUB_300001_SM_10006detail6reduce28DeviceReduceSingleTileKernelINS2_10policy_hubIN4cuda3std3__45tupleIJblEEEyN6thrust24THRUST_300001_SM_1000_NS8cuda_cub9__find_if7functorIS9_EEE10Policy1000ENSB_12zip_iteratorINS8_IJNSD_26transform_input_iterator_tIbNSI_INS8_IJNSB_6detail15normal_iteratorINSB_10device_ptrIKjEEEESP_EEEEENSK_22tuple_binary_predicateINS7_4lessIjEEEEEENSB_17counting_iteratorIlNSB_11use_defaultESY_SY_EEEEEEEPS9_ySF_S9_S9_NS7_10__identityEEEvT0_T1_T2_T3_T4_T6_E12temp_storage+56];
	ld.shared.u64 	%rd385, [_ZZN3cub18CUB_300001_SM_10006detail6reduce28DeviceReduceSingleTileKernelINS2_10policy_hubIN4cuda3std3__45tupleIJblEEEyN6thrust24THRUST_300001_SM_1000_NS8cuda_cub9__find_if7functorIS9_EEE10Policy1000ENSB_12zip_iteratorINS8_IJNSD_26transform_input_iterator_tIbNSI_INS8_IJNSB_6detail15normal_iteratorINSB_10device_ptrIKjEEEESP_EEEEENSK_22tuple_binary_predicateINS7_4lessIjEEEEEENSB_17counting_iteratorIlNSB_11use_defaultESY_SY_EEEEEEEPS9_ySF_S9_S9_NS7_10__identityEEEvT0_T1_T2_T3_T4_T6_E12temp_storage+64];
	setp.eq.s16 	%p315, %rs351, 0;
	setp.eq.s16 	%p316, %rs352, 0;
	min.s64 	%rd386, %rd385, %rd384;
	selp.b16 	%rs353, %rs350, 1, %p316;
	selp.b16 	%rs354, %rs352, %rs353, %p315;
	and.b16  	%rs355, %rs354, 255;
	selp.b64 	%rd387, %rd384, %rd386, %p316;
	selp.b64 	%rd388, %rd385, %rd387, %p315;
	ld.shared.u8 	%rs356, [_ZZN3cub18CUB_300001_SM_10006detail6reduce28DeviceReduceSingleTileKernelINS2_10policy_hubIN4cuda3std3__45tupleIJblEEEyN6thrust24THRUST_300001_SM_1000_NS8cuda_cub9__find_if7functorIS9_EEE10Policy1000ENSB_12zip_iteratorINS8_IJNSD_26transform_input_iterator_tIbNSI_INS8_IJNSB_6detail15normal_iteratorINSB_10device_ptrIKjEEEESP_EEEEENSK_22tuple_binary_predicateINS7_4lessIjEEEEEENSB_17counting_iteratorIlNSB_11use_defaultESY_SY_EEEEEEEPS9_ySF_S9_S9_NS7_10__identityEEEvT0_T1_T2_T3_T4_T6_E12temp_storage+72];
	ld.shared.u64 	%rd389, [_ZZN3cub18CUB_300001_SM_10006detail6reduce28DeviceReduceSingleTileKernelINS2_10policy_hubIN4cuda3std3__45tupleIJblEEEyN6thrust24THRUST_300001_SM_1000_NS8cuda_cub9__find_if7functorIS9_EEE10Policy1000ENSB_12zip_iteratorINS8_IJNSD_26transform_input_iterator_tIbNSI_INS8_IJNSB_6detail15normal_iteratorINSB_10device_ptrIKjEEEESP_EEEEENSK_22tuple_binary_predicateINS7_4lessIjEEEEEENSB_17counting_iteratorIlNSB_11use_defaultESY_SY_EEEEEEEPS9_ySF_S9_S9_NS7_10__identityEEEvT0_T1_T2_T3_T4_T6_E12temp_storage+80];
	setp.eq.s16 	%p317, %rs355, 0;
	setp.eq.s16 	%p318, %rs356, 0;
	min.s64 	%rd390, %rd389, %rd388;
	selp.b16 	%rs357, %rs354, 1, %p318;
	selp.b16 	%rs358, %rs356, %rs357, %p317;
	and.b16  	%rs359, %rs358, 255;
	selp.b64 	%rd391, %rd388, %rd390, %p318;
	selp.b64 	%rd392, %rd389, %rd391, %p317;
	ld.shared.u8 	%rs360, [_ZZN3cub18CUB_300001_SM_10006detail6reduce28DeviceReduceSingleTileKernelINS2_10policy_hubIN4cuda3std3__45tupleIJblEEEyN6thrust24THRUST_300001_SM_1000_NS8cuda_cub9__find_if7functorIS9_EEE10Policy1000ENSB_12zip_iteratorINS8_IJNSD_26transform_input_iterator_tIbNSI_INS8_IJNSB_6detail15normal_iteratorINSB_10device_ptrIKjEEEESP_EEEEENSK_22tuple_binary_predicateINS7_4lessIjEEEEEENSB_17counting_iteratorIlNSB_11use_defaultESY_SY_EEEEEEEPS9_ySF_S9_S9_NS7_10__identityEEEvT0_T1_T2_T3_T4_T6_E12temp_storage+88];
	ld.shared.u64 	%rd393, [_ZZN3cub18CUB_300001_SM_10006detail6reduce28DeviceReduceSingleTileKernelINS2_10policy_hubIN4cuda3std3__45tupleIJblEEEyN6thrust24THRUST_300001_SM_1000_NS8cuda_cub9__find_if7functorIS9_EEE10Policy1000ENSB_12zip_iteratorINS8_IJNSD_26transform_input_iterator_tIbNSI_INS8_IJNSB_6detail15normal_iteratorINSB_10device_ptrIKjEEEESP_EEEEENSK_22tuple_binary_predicateINS7_4lessIjEEEEEENSB_17counting_iteratorIlNSB_11use_defaultESY_SY_EEEEEEEPS9_ySF_S9_S9_NS7_10__identityEEEvT0_T1_T2_T3_T4_T6_E12temp_storage+96];
	setp.eq.s16 	%p319, %rs359, 0;
	setp.eq.s16 	%p320, %rs360, 0;
	min.s64 	%rd394, %rd393, %rd392;
	selp.b16 	%rs361, %rs358, 1, %p320;
	selp.b16 	%rs362, %rs360, %rs361, %p319;
	and.b16  	%rs363, %rs362, 255;
	selp.b64 	%rd395, %rd392, %rd394, %p320;
	selp.b64 	%rd396, %rd393, %rd395, %p319;
	ld.shared.u8 	%rs364, [_ZZN3cub18CUB_300001_SM_10006detail6reduce28DeviceReduceSingleTileKernelINS2_10policy_hubIN4cuda3std3__45tupleIJblEEEyN6thrust24THRUST_300001_SM_1000_NS8cuda_cub9__find_if7functorIS9_EEE10Policy1000ENSB_12zip_iteratorINS8_IJNSD_26transform_input_iterator_tIbNSI_INS8_IJNSB_6detail15normal_iteratorINSB_10device_ptrIKjEEEESP_EEEEENSK_22tuple_binary_predicateINS7_4lessIjEEEEEENSB_17counting_iteratorIlNSB_11use_defaultESY_SY_EEEEEEEPS9_ySF_S9_S9_NS7_10__identityEEEvT0_T1_T2_T3_T4_T6_E12temp_storage+104];
	ld.shared.u64 	%rd397, [_ZZN3cub18CUB_300001_SM_10006detail6reduce28DeviceReduceSingleTileKernelINS2_10policy_hubIN4cuda3std3__45tupleIJblEEEyN6thrust24THRUST_300001_SM_1000_NS8cuda_cub9__find_if7functorIS9_EEE10Policy1000ENSB_12zip_iteratorINS8_IJNSD_26transform_input_iterator_tIbNSI_INS8_IJNSB_6detail15normal_iteratorINSB_10device_ptrIKjEEEESP_EEEEENSK_22tuple_binary_predicateINS7_4lessIjEEEEEENSB_17counting_iteratorIlNSB_11use_defaultESY_SY_EEEEEEEPS9_ySF_S9_S9_NS7_10__identityEEEvT0_T1_T2_T3_T4_T6_E12temp_storage+112];
	setp.eq.s16 	%p321, %rs363, 0;
	setp.eq.s16 	%p322, %rs364, 0;
	min.s64 	%rd398, %rd397, %rd396;
	selp.b16 	%rs365, %rs362, 1, %p322;
	selp.b16 	%rs366, %rs364, %rs365, %p321;
	and.b16  	%rs367, %rs366, 255;
	selp.b64 	%rd399, %rd396, %rd398, %p322;
	selp.b64 	%rd400, %rd397, %rd399, %p321;
	ld.shared.u8 	%rs368, [_ZZN3cub18CUB_300001_SM_10006detail6reduce28DeviceReduceSingleTileKernelINS2_10policy_hubIN4cuda3std3__45tupleIJblEEEyN6thrust24THRUST_300001_SM_1000_NS8cuda_cub9__find_if7functorIS9_EEE10Policy1000ENSB_12zip_iteratorINS8_IJNSD_26transform_input_iterator_tIbNSI_INS8_IJNSB_6detail15normal_iteratorINSB_10device_ptrIKjEEEESP_EEEEENSK_22tuple_binary_predicateINS7_4lessIjEEEEEENSB_17counting_iteratorIlNSB_11use_defaultESY_SY_EEEEEEEPS9_ySF_S9_S9_NS7_10__identityEEEvT0_T1_T2_T3_T4_T6_E12temp_storage+120];
	ld.shared.u64 	%rd401, [_ZZN3cub18CUB_300001_SM_10006detail6reduce28DeviceReduceSingleTileKernelINS2_10policy_hubIN4cuda3std3__45tupleIJblEEEyN6thrust24THRUST_300001_SM_1000_NS8cuda_cub9__find_if7functorIS9_EEE10Policy1000ENSB_12zip_iteratorINS8_IJNSD_26transform_input_iterator_tIbNSI_INS8_IJNSB_6detail15normal_iteratorINSB_10device_ptrIKjEEEESP_EEEEENSK_22tuple_binary_predicateINS7_4lessIjEEEEEENSB_17counting_iteratorIlNSB_11use_defaultESY_SY_EEEEEEEPS9_ySF_S9_S9_NS7_10__identityEEEvT0_T1_T2_T3_T4_T6_E12temp_storage+128];
	setp.eq.s16 	%p323, %rs367, 0;
	setp.eq.s16 	%p324, %rs368, 0;
	min.s64 	%rd402, %rd401, %rd400;
	selp.b16 	%rs369, %rs366, 1, %p324;
	selp.b16 	%rs383, %rs368, %rs369, %p323;
	selp.b64 	%rd403, %rd400, %rd402, %p324;
	selp.b64 	%rd416, %rd401, %rd403, %p323;
	bra.uni 	$L__BB8_120;
$L__BB8_43:
	// begin inline asm
	mov.u32 %r263, %laneid;
	// end inline asm
	and.b32  	%r284, %r2, 992;
	add.s32 	%r285, %r284, 32;
	setp.gt.u32 	%p235, %r285, %r1;
	not.b32 	%r286, %r284;
	add.s32 	%r287, %r1, %r286;
	selp.b32 	%r282, %r287, 31, %p235;
	cvt.u32.u16 	%r288, %rs383;
	and.b32  	%r265, %r288, 255;
	mov.b32 	%r281, 1;
	mov.b32 	%r283, -1;
	// begin inline asm
	shfl.sync.down.b32 %r264, %r265, %r281, %r282, %r283;
	// end inline asm
	// begin inline asm
	shfl.sync.down.b32 %r269, %r270, %r281, %r282, %r283;
	// end inline asm
	mov.b64 	{%r275, %r280}, %rd416;
	// begin inline asm
	shfl.sync.down.b32 %r274, %r275, %r281, %r282, %r283;
	// end inline asm
	// begin inline asm
	shfl.sync.down.b32 %r279, %r280, %r281, %r282, %r283;
	// end inline asm
	mov.b64 	%rd40, {%r274, %r279};
	cvt.u16.u32 	%rs31, %r264;
	setp.ge.s32 	%p236, %r263, %r282;
	@%p236 bra 	$L__BB8_47;
	and.b16  	%rs282, %rs383, 255;
	setp.eq.s16 	%p237, %rs282, 0;
	and.b16  	%rs283, %rs31, 255;
	setp.eq.s16 	%p238, %rs283, 0;
	or.pred  	%p239, %p237, %p238;
	@%p239 bra 	$L__BB8_46;
	min.s64 	%rd416, %rd40, %rd416;
	mov.b16 	%rs383, 1;
	bra.uni 	$L__BB8_47;
$L__BB8_46:
	setp.eq.s16 	%p240, %rs282, 0;
	selp.b16 	%rs383, %rs31, %rs383, %p240;
	selp.b64 	%rd416, %rd40, %rd416, %p240;
$L__BB8_47:
	cvt.u32.u16 	%r309, %rs383;
	and.b32  	%r290, %r309, 255;
	mov.b32 	%r306, 2;
	mov.b32 	%r308, -1;
	// begin inline asm
	shfl.sync.down.b32 %r289, %r290, %r306, %r282, %r308;
	// end inline asm
	// begin inline asm
	shfl.sync.down.b32 %r294, %r295, %r306, %r282, %r308;
	// end inline asm
	mov.b64 	{%r300, %r305}, %rd416;
	// begin inline asm
	shfl.sync.down.b32 %r299, %r300, %r306, %r282, %r308;
	// end inline asm
	// begin inline asm
	shfl.sync.down.b32 %r304, %r305, %r306, %r282, %r308;
	// end inline asm
	mov.b64 	%rd44, {%r299, %r304};
	cvt.u16.u32 	%rs34, %r289;
	add.s32 	%r310, %r263, 2;
	setp.gt.s32 	%p241, %r310, %r282;
	@%p241 bra 	$L__BB8_51;
	and.b16  	%rs286, %rs383, 255;
	setp.eq.s16 	%p242, %rs286, 0;
	and.b16  	%rs287, %rs34, 255;
	setp.eq.s16 	%p243, %rs287, 0;
	or.pred  	%p244, %p242, %p243;
	@%p244 bra 	$L__BB8_50;
	min.s64 	%rd416, %rd44, %rd416;
	mov.b16 	%rs383, 1;
	bra.uni 	$L__BB8_51;
$L__BB8_50:
	setp.eq.s16 	%p245, %rs286, 0;
	selp.b16 	%rs383, %rs34, %rs383, %p245;
	selp.b64 	%rd416, %rd44, %rd416, %p245;
$L__BB8_51:
	cvt.u32.u16 	%r331, %rs383;
	and.b32  	%r312, %r331, 255;
	mov.b32 	%r328, 4;
	mov.b32 	%r330, -1;
	// begin inline asm
	shfl.sync.down.b32 %r311, %r312, %r328, %r282, %r330;
	// end inline asm
	// begin inline asm
	shfl.sync.down.b32 %r316, %r317, %r328, %r282, %r330;
	// end inline asm
	mov.b64 	{%r322, %r327}, %rd416;
	// begin inline asm
	shfl.sync.down.b32 %r321, %r322, %r328, %r282, %r330;
	// end inline asm
	// begin inline asm
	shfl.sync.down.b32 %r326, %r327, %r328, %r282, %r330;
	// end inline asm
	mov.b64 	%rd48, {%r321, %r326};
	cvt.u16.u32 	%rs37, %r311;
	add.s32 	%r332, %r263, 4;
	setp.gt.s32 	%p246, %r332, %r282;
	@%p246 bra 	$L__BB8_55;
	and.b16  	%rs290, %rs383, 255;
	setp.eq.s16 	%p247, %rs290, 0;
	and.b16  	%rs291, %rs37, 255;
	setp.eq.s16 	%p248, %rs291, 0;
	or.pred  	%p249, %p247, %p248;
	@%p249 bra 	$L__BB8_54;
	min.s64 	%rd416, %rd48, %rd416;
	mov.b16 	%rs383, 1;
	bra.uni 	$L__BB8_55;
$L__BB8_54:
	setp.eq.s16 	%p250, %rs290, 0;
	selp.b16 	%rs383, %rs37, %rs383, %p250;
	selp.b64 	%rd416, %rd48, %rd416, %p250;
$L__BB8_55:
	cvt.u32.u16 	%r353, %rs383;
	and.b32  	%r334, %r353, 255;
	mov.b32 	%r350, 8;
	mov.b32 	%r352, -1;
	// begin inline asm
	shfl.sync.down.b32 %r333, %r334, %r350, %r282, %r352;
	// end inline asm
	// begin inline asm
	shfl.sync.down.b32 %r338, %r339, %r350, %r282, %r352;
	// end inline asm
	mov.b64 	{%r344, %r349}, %rd416;
	// begin inline asm
	shfl.sync.down.b32 %r343, %r344, %r350, %r282, %r352;
	// end inline asm
	// begin inline asm
	shfl.sync.down.b32 %r348, %r349, %r350, %r282, %r352;
	// end inline asm
	mov.b64 	%rd52, {%r343, %r348};
	cvt.u16.u32 	%rs40, %r333;
	add.s32 	%r354, %r263, 8;
	setp.gt.s32 	%p251, %r354, %r282;
	@%p251 bra 	$L__BB8_59;
	and.b16  	%rs294, %rs383, 255;
	setp.eq.s16 	%p252, %rs294, 0;
	and.b16  	%rs295, %rs40, 255;
	setp.eq.s16 	%p253, %rs295, 0;
	or.pred  	%p254, %p252, %p253;
	@%p254 bra 	$L__BB8_58;
	min.s64 	%rd416, %rd52, %rd416;
	mov.b16 	%rs383, 1;
	bra.uni 	$L__BB8_59;
$L__BB8_58:
	setp.eq.s16 	%p255, %rs294, 0;
	selp.b16 	%rs383, %rs40, %rs383, %p255;
	selp.b64 	%rd416, %rd52, %rd416, %p255;
$L__BB8_59:
	cvt.u32.u16 	%r375, %rs383;
	and.b32  	%r356, %r375, 255;
	mov.b32 	%r372, 16;
	mov.b32 	%r374, -1;
	// begin inline asm
	shfl.sync.down.b32 %r355, %r356, %r372, %r282, %r374;
	// end inline asm
	// begin inline asm
	shfl.sync.down.b32 %r360, %r361, %r372, %r282, %r374;
	// end inline asm
	mov.b64 	{%r366, %r371}, %rd416;
	// begin inline asm
	shfl.sync.down.b32 %r365, %r366, %r372, %r282, %r374;
	// end inline asm
	// begin inline asm
	shfl.sync.down.b32 %r370, %r371, %r372, %r282, %r374;
	// end inline asm
	mov.b64 	%rd56, {%r365, %r370};
	cvt.u16.u32 	%rs43, %r355;
	add.s32 	%r376, %r263, 16;
	setp.gt.s32 	%p256, %r376, %r282;
	@%p256 bra 	$L__BB8_63;
	and.b16  	%rs298, %rs383, 255;
	setp.eq.s16 	%p257, %rs298, 0;
	and.b16  	%rs299, %rs43, 255;
	setp.eq.s16 	%p258, %rs299, 0;
	or.pred  	%p259, %p257, %p258;
	@%p259 bra 	$L__BB8_62;
	min.s64 	%rd416, %rd56, %rd416;
	mov.b16 	%rs383, 1;
	bra.uni 	$L__BB8_63;
$L__BB8_62:
	setp.eq.s16 	%p260, %rs298, 0;
	selp.b16 	%rs383, %rs43, %rs383, %p260;
	selp.b64 	%rd416, %rd56, %rd416, %p260;
$L__BB8_63:
	setp.ne.s32 	%p261, %r263, 0;
	@%p261 bra 	$L__BB8_65;
	shr.u32 	%r377, %r2, 1;
	and.b32  	%r378, %r377, 496;
	mov.u32 	%r379, _ZZN3cub18CUB_300001_SM_10006detail6reduce28DeviceReduceSingleTileKernelINS2_10policy_hubIN4cuda3std3__45tupleIJblEEEyN6thrust24THRUST_300001_SM_1000_NS8cuda_cub9__find_if7functorIS9_EEE10Policy1000ENSB_12zip_iteratorINS8_IJNSD_26transform_input_iterator_tIbNSI_INS8_IJNSB_6detail15normal_iteratorINSB_10device_ptrIKjEEEESP_EEEEENSK_22tuple_binary_predicateINS7_4lessIjEEEEEENSB_17counting_iteratorIlNSB_11use_defaultESY_SY_EEEEEEEPS9_ySF_S9_S9_NS7_10__identityEEEvT0_T1_T2_T3_T4_T6_E12temp_storage;
	add.s32 	%r380, %r379, %r378;
	st.shared.u8 	[%r380+8], %rs383;
	st.shared.u64 	[%r380+16], %rd416;
$L__BB8_65:
	bar.sync 	0;
	setp.ne.s32 	%p262, %r2, 0;
	@%p262 bra 	$L__BB8_120;
	setp.lt.u64 	%p263, %rd121, 33;
	@%p263 bra 	$L__BB8_68;
	ld.shared.u8 	%rs302, [_ZZN3cub18CUB_300001_SM_10006detail6reduce28DeviceReduceSingleTileKernelINS2_10policy_hubIN4cuda3std3__45tupleIJblEEEyN6thrust24THRUST_300001_SM_1000_NS8cuda_cub9__find_if7functorIS9_EEE10Policy1000ENSB_12zip_iteratorINS8_IJNSD_26transform_input_iterator_tIbNSI_INS8_IJNSB_6detail15normal_iteratorINSB_10device_ptrIKjEEEESP_EEEEENSK_22tuple_binary_predicateINS7_4lessIjEEEEEENSB_17counting_iteratorIlNSB_11use_defaultESY_SY_EEEEEEEPS9_ySF_S9_S9_NS7_10__identityEEEvT0_T1_T2_T3_T4_T6_E12temp_storage+24];
	ld.shared.u64 	%rd356, [_ZZN3cub18CUB_300001_SM_10006detail6reduce28DeviceReduceSingleTileKernelINS2_10policy_hubIN4cuda3std3__45tupleIJblEEEyN6thrust24THRUST_300001_SM_1000_NS8cuda_cub9__find_if7functorIS9_EEE10Policy1000ENSB_12zip_iteratorINS8_IJNSD_26transform_input_iterator_tIbNSI_INS8_IJNSB_6detail15normal_iteratorINSB_10device_ptrIKjEEEESP_EEEEENSK_22tuple_binary_predicateINS7_4lessIjEEEEEENSB_17counting_iteratorIlNSB_11use_defaultESY_SY_EEEEEEEPS9_ySF_S9_S9_NS7_10__identityEEEvT0_T1_T2_T3_T4_T6_E12temp_storage+32];
	and.b16  	%rs303, %rs383, 255;
	setp.eq.s16 	%p264, %rs303, 0;
	setp.eq.s16 	%p265, %rs302, 0;
	min.s64 	%rd357, %rd356, %rd416;
	selp.b16 	%rs304, %rs383, 1, %p265;
	selp.b16 	%rs383, %rs302, %rs304, %p264;
	selp.b64 	%rd358, %rd416, %rd357, %p265;
	selp.b64 	%rd416, %rd356, %rd358, %p264;
$L__BB8_68:
	setp.lt.u64 	%p266, %rd121, 65;
	@%p266 bra 	$L__BB8_70;
	ld.shared.u8 	%rs305, [_ZZN3cub18CUB_300001_SM_10006detail6reduce28DeviceReduceSingleTileKernelINS2_10policy_hubIN4cuda3std3__45tupleIJblEEEyN6thrust24THRUST_300001_SM_1000_NS8cuda_cub9__find_if7functorIS9_EEE10Policy1000ENSB_12zip_iteratorINS8_IJNSD_26transform_input_iterator_tIbNSI_INS8_IJNSB_6detail15normal_iteratorINSB_10device_ptrIKjEEEESP_EEEEENSK_22tuple_binary_predicateINS7_4lessIjEEEEEENSB_17counting_iteratorIlNSB_11use_defaultESY_SY_EEEEEEEPS9_ySF_S9_S9_NS7_10__identityEEEvT0_T1_T2_T3_T4_T6_E12temp_storage+40];
	ld.shared.u64 	%rd359, [_ZZN3cub18CUB_300001_SM_10006detail6reduce28DeviceReduceSingleTileKernelINS2_10policy_hubIN4cuda3std3__45tupleIJblEEEyN6thrust24THRUST_300001_SM_1000_NS8cuda_cub9__find_if7functorIS9_EEE10Policy1000ENSB_12zip_iteratorINS8_IJNSD_26transform_input_iterator_tIbNSI_INS8_IJNSB_6detail15normal_iteratorINSB_10device_ptrIKjEEEESP_EEEEENSK_22tuple_binary_predicateINS7_4lessIjEEEEEENSB_17counting_iteratorIlNSB_11use_defaultESY_SY_EEEEEEEPS9_ySF_S9_S9_NS7_10__identityEEEvT0_T1_T2_T3_T4_T6_E12temp_storage+48];
	and.b16  	%rs306, %rs383, 255;
	setp.eq.s16 	%p267, %rs306, 0;
	setp.eq.s16 	%p268, %rs305, 0;
	min.s64 	%rd360, %rd359, %rd416;
	selp.b16 	%rs307, %rs383, 1, %p268;
	selp.b16 	%rs383, %rs305, %rs307, %p267;
	selp.b64 	%rd361, %rd416, %rd360, %p268;
	selp.b64 	%rd416, %rd359, %rd361, %p267;
$L__BB8_70:
	setp.lt.u64 	%p269, %rd121, 97;
	@%p269 bra 	$L__BB8_72;
	ld.shared.u8 	%rs308, [_ZZN3cub18CUB_300001_SM_10006detail6reduce28DeviceReduceSingleTileKernelINS2_10policy_hubIN4cuda3std3__45tupleIJblEEEyN6thrust24THRUST_300001_SM_1000_NS8cuda_cub9__find_if7functorIS9_EEE10Policy1000ENSB_12zip_iteratorINS8_IJNSD_26transform_input_iterator_tIbNSI_INS8_IJNSB_6detail15normal_iteratorINSB_10device_ptrIKjEEEESP_EEEEENSK_22tuple_binary_predicateINS7_4lessIjEEEEEENSB_17counting_iteratorIlNSB_11use_defaultESY_SY_EEEEEEEPS9_ySF_S9_S9_NS7_10__identityEEEvT0_T1_T2_T3_T4_T6_E12temp_storage+56];
	ld.shared.u64 	%rd362, [_ZZN3cub18CUB_300001_SM_10006detail6reduce28DeviceReduceSingleTileKernelINS2_10policy_hubIN4cuda3std3__45tupleIJblEEEyN6thrust24THRUST_300001_SM_1000_NS8cuda_cub9__find_if7functorIS9_EEE10Policy1000ENSB_12zip_iteratorINS8_IJNSD_26transform_input_iterator_tIbNSI_INS8_IJNSB_6detail15normal_iteratorINSB_10device_ptrIKjEEEESP_EEEEENSK_22tuple_binary_predicateINS7_4lessIjEEEEEENSB_17counting_iteratorIlNSB_11use_defaultESY_SY_EEEEEEEPS9_ySF_S9_S9_NS7_10__identityEEEvT0_T1_T2_T3_T4_T6_E12temp_storage+64];
	and.b16  	%rs309, %rs383, 255;
	setp.eq.s16 	%p270, %rs309, 0;
	setp.eq.s16 	%p271, %rs308, 0;
	min.s64 	%rd363, %rd362, %rd416;
	selp.b16 	%rs310, %rs383, 1, %p271;
	selp.b16 	%rs383, %rs308, %rs310, %p270;
	selp.b64 	%rd364, %rd416, %rd363, %p271;
	selp.b64 	%rd416, %rd362, %rd364, %p270;
$L__BB8_72:
	setp.lt.u64 	%p272, %rd121, 129;
	@%p272 bra 	$L__BB8_74;
	ld.shared.u8 	%rs311, [_ZZN3cub18CUB_300001_SM_10006detail6reduce28DeviceReduceSingleTileKernelINS2_10policy_hubIN4cuda3std3__45tupleIJblEEEyN6thrust24THRUST_300001_SM_1000_NS8cuda_cub9__find_if7functorIS9_EEE10Policy1000ENSB_12zip_iteratorINS8_IJNSD_26transform_input_iterator_tIbNSI_INS8_IJNSB_6detail15normal_iteratorINSB_10device_ptrIKjEEEESP_EEEEENSK_22tuple_binary_predicateINS7_4lessIjEEEEEENSB_17counting_iteratorIlNSB_11use_defaultESY_SY_EEEEEEEPS9_ySF_S9_S9_NS7_10__identityEEEvT0_T1_T2_T3_T4_T6_E12temp_storage+72];
	ld.shared.u64 	%rd365, [_ZZN3cub18CUB_300001_SM_10006detail6reduce28DeviceReduceSingleTileKernelINS2_10policy_hubIN4cuda3std3__45tupleIJblEEEyN6thrust24THRUST_300001_SM_1000_NS8cuda_cub9__find_if7functorIS9_EEE10Policy1000ENSB_12zip_iteratorINS8_IJNSD_26transform_input_iterator_tIbNSI_INS8_IJNSB_6detail15normal_iteratorINSB_10device_ptrIKjEEEESP_EEEEENSK_22tuple_binary_predicateINS7_4lessIjEEEEEENSB_17counting_iteratorIlNSB_11use_defaultESY_SY_EEEEEEEPS9_ySF_S9_S9_NS7_10__identityEEEvT0_T1_T2_T3_T4_T6_E12temp_storage+80];
	and.b16  	%rs312, %rs383, 255;
	setp.eq.s16 	%p273, %rs312, 0;
	setp.eq.s16 	%p274, %rs311, 0;
	min.s64 	%rd366, %rd365, %rd416;
	selp.b16 	%rs313, %rs383, 1, %p274;
	selp.b16 	%rs383, %rs311, %rs313, %p273;
	selp.b64 	%rd367, %rd416, %rd366, %p274;
	selp.b64 	%rd416, %rd365, %rd367, %p273;
$L__BB8_74:
	setp.lt.u64 	%p275, %rd121, 161;
	@%p275 bra 	$L__BB8_76;
	ld.shared.u8 	%rs314, [_ZZN3cub18CUB_300001_SM_10006detail6reduce28DeviceReduceSingleTileKernelINS2_10policy_hubIN4cuda3std3__45tupleIJblEEEyN6thrust24THRUST_300001_SM_1000_NS8cuda_cub9__find_if7functorIS9_EEE10Policy1000ENSB_12zip_iteratorINS8_IJNSD_26transform_input_iterator_tIbNSI_INS8_IJNSB_6detail15normal_iteratorINSB_10device_ptrIKjEEEESP_EEEEENSK_22tuple_binary_predicateINS7_4lessIjEEEEEENSB_17counting_iteratorIlNSB_11use_defaultESY_SY_EEEEEEEPS9_ySF_S9_S9_NS7_10__identityEEEvT0_T1_T2_T3_T4_T6_E12temp_storage+88];
	ld.shared.u64 	%rd368, [_ZZN3cub18CUB_300001_SM_10006detail6reduce28DeviceReduceSingleTileKernelINS2_10policy_hubIN4cuda3std3__45tupleIJblEEEyN6thrust24THRUST_300001_SM_1000_NS8cuda_cub9__find_if7functorIS9_EEE10Policy1000ENSB_12zip_iteratorINS8_IJNSD_26transform_input_iterator_tIbNSI_INS8_IJNSB_6detail15normal_iteratorINSB_10device_ptrIKjEEEESP_EEEEENSK_22tuple_binary_predicateINS7_4lessIjEEEEEENSB_17counting_iteratorIlNSB_11use_defaultESY_SY_EEEEEEEPS9_ySF_S9_S9_NS7_10__identityEEEvT0_T1_T2_T3_T4_T6_E12temp_storage+96];
	and.b16  	%rs315, %rs383, 255;
	setp.eq.s16 	%p276, %rs315, 0;
	setp.eq.s16 	%p277, %rs314, 0;
	min.s64 	%rd369, %rd368, %rd416;
	selp.b16 	%rs316, %rs383, 1, %p277;
	selp.b16 	%rs383, %rs314, %rs316, %p276;
	selp.b64 	%rd370, %rd416, %rd369, %p277;
	selp.b64 	%rd416, %rd368, %rd370, %p276;
$L__BB8_76:
	setp.lt.u64 	%p278, %rd121, 193;
	@%p278 bra 	$L__BB8_78;
	ld.shared.u8 	%rs317, [_ZZN3cub18CUB_300001_SM_10006detail6reduce28DeviceReduceSingleTileKernelINS2_10policy_hubIN4cuda3std3__45tupleIJblEEEyN6thrust24THRUST_300001_SM_1000_NS8cuda_cub9__find_if7functorIS9_EEE10Policy1000ENSB_12zip_iteratorINS8_IJNSD_26transform_input_iterator_tIbNSI_INS8_IJNSB_6detail15normal_iteratorINSB_10device_ptrIKjEEEESP_EEEEENSK_22tuple_binary_predicateINS7_4lessIjEEEEEENSB_17counting_iteratorIlNSB_11use_defaultESY_SY_EEEEEEEPS9_ySF_S9_S9_NS7_10__identityEEEvT0_T1_T2_T3_T4_T6_E12temp_storage+104];
	ld.shared.u64 	%rd371, [_ZZN3cub18CUB_300001_SM_10006detail6reduce28DeviceReduceSingleTileKernelINS2_10policy_hubIN4cuda3std3__45tupleIJblEEEyN6thrust24THRUST_300001_SM_1000_NS8cuda_cub9__find_if7functorIS9_EEE10Policy1000ENSB_12zip_iteratorINS8_IJNSD_26transform_input_iterator_tIbNSI_INS8_IJNSB_6detail15normal_iteratorINSB_10device_ptrIKjEEEESP_EEEEENSK_22tuple_binary_predicateINS7_4lessIjEEEEEENSB_17counting_iteratorIlNSB_11use_defaultESY_SY_EEEEEEEPS9_ySF_S9_S9_NS7_10__identityEEEvT0_T1_T2_T3_T4_T6_E12temp_storage+112];
	and.b16  	%rs318, %rs383, 255;
	setp.eq.s16 	%p279, %rs318, 0;
	setp.eq.s16 	%p280, %rs317, 0;
	min.s64 	%rd372, %rd371, %rd416;
	selp.b16 	%rs319, %rs383, 1, %p280;
	selp.b16 	%rs383, %rs317, %rs319, %p279;
	selp.b64 	%rd373, %rd416, %rd372, %p280;
	selp.b64 	%rd416, %rd371, %rd373, %p279;
$L__BB8_78:
	setp.lt.u64 	%p281, %rd121, 225;
	@%p281 bra 	$L__BB8_120;
	ld.shared.u8 	%rs320, [_ZZN3cub18CUB_300001_SM_10006detail6reduce28DeviceReduceSingleTileKernelINS2_10policy_hubIN4cuda3std3__45tupleIJblEEEyN6thrust24THRUST_300001_SM_1000_NS8cuda_cub9__find_if7functorIS9_EEE10Policy1000ENSB_12zip_iteratorINS8_IJNSD_26transform_input_iterator_tIbNSI_INS8_IJNSB_6detail15normal_iteratorINSB_10device_ptrIKjEEEESP_EEEEENSK_22tuple_binary_predicateINS7_4lessIjEEEEEENSB_17counting_iteratorIlNSB_11use_defaultESY_SY_EEEEEEEPS9_ySF_S9_S9_NS7_10__identityEEEvT0_T1_T2_T3_T4_T6_E12temp_storage+120];
	ld.shared.u64 	%rd374, [_ZZN3cub18CUB_300001_SM_10006detail6reduce28DeviceReduceSingleTileKernelINS2_10policy_hubIN4cuda3std3__45tupleIJblEEEyN6thrust24THRUST_300001_SM_1000_NS8cuda_cub9__find_if7functorIS9_EEE10Policy1000ENSB_12zip_iteratorINS8_IJNSD_26transform_input_iterator_tIbNSI_INS8_IJNSB_6detail15normal_iteratorINSB_10device_ptrIKjEEEESP_EEEEENSK_22tuple_binary_predicateINS7_4lessIjEEEEEENSB_17counting_iteratorIlNSB_11use_defaultESY_SY_EEEEEEEPS9_ySF_S9_S9_NS7_10__identityEEEvT0_T1_T2_T3_T4_T6_E12temp_storage+128];
	and.b16  	%rs321, %rs383, 255;
	setp.eq.s16 	%p282, %rs321, 0;
	setp.eq.s16 	%p283, %rs320, 0;
	min.s64 	%rd375, %rd374, %rd416;
	selp.b16 	%rs322, %rs383, 1, %p283;
	selp.b16 	%rs383, %rs320, %rs322, %p282;
	selp.b64 	%rd376, %rd416, %rd375, %p283;
	selp.b64 	%rd416, %rd374, %rd376, %p282;
	bra.uni 	$L__BB8_120;
$L__BB8_80:
	mov.u32 	%r21, %tid.x;
	cvt.u64.u32 	%rd73, %r21;
	mul.wide.u32 	%rd125, %r21, 4;
	add.s64 	%rd74, %rd2, %rd125;
	add.s64 	%rd75, %rd3, %rd125;
	ld.global.u32 	%r46, [%rd74];
	ld.global.u32 	%r47, [%rd75];
	setp.lt.u32 	%p3, %r46, %r47;
	add.s32 	%r48, %r21, 256;
	cvt.u64.u32 	%rd126, %r48;
	ld.global.u32 	%r49, [%rd74+1024];
	ld.global.u32 	%r51, [%rd75+1024];
	setp.lt.u32 	%p4, %r49, %r51;
	add.s32 	%r53, %r21, 512;
	cvt.u64.u32 	%rd127, %r53;
	add.s64 	%rd128, %rd120, %rd127;
	ld.global.u32 	%r54, [%rd74+2048];
	ld.global.u32 	%r55, [%rd75+2048];
	setp.lt.u32 	%p5, %r54, %r55;
	add.s64 	%rd129, %rd128, 256;
	ld.global.u32 	%r56, [%rd74+3072];
	ld.global.u32 	%r57, [%rd75+3072];
	setp.lt.u32 	%p7, %r56, %r57;
	or.pred  	%p9, %p3, %p4;
	selp.b64 	%rd130, %rd73, %rd126, %p3;
	add.s64 	%rd131, %rd120, %rd130;
	min.s64 	%rd132, %rd128, %rd131;
	selp.b64 	%rd133, %rd132, %rd131, %p5;
	or.pred  	%p10, %p9, %p5;
	selp.b64 	%rd134, %rd133, %rd128, %p9;
	min.s64 	%rd135, %rd129, %rd134;
	selp.b64 	%rd136, %rd135, %rd134, %p7;
	or.pred  	%p11, %p10, %p7;
	selp.u16 	%rs383, 1, 0, %p11;
	selp.b64 	%rd416, %rd136, %rd129, %p10;
	add.s64 	%rd77, %rd121, -1024;
	setp.lt.u64 	%p12, %rd77, 1024;
	mov.b64 	%rd435, 1024;
	@%p12 bra 	$L__BB8_84;
	mov.b64 	%rd435, 1024;
$L__BB8_82:
	add.s64 	%rd138, %rd435, %rd73;
	shl.b64 	%rd139, %rd435, 2;
	add.s64 	%rd140, %rd74, %rd139;
	add.s64 	%rd141, %rd75, %rd139;
	add.s64 	%rd142, %rd138, %rd120;
	ld.global.u32 	%r58, [%rd140];
	ld.global.u32 	%r59, [%rd141];
	setp.lt.u32 	%p13, %r58, %r59;
	add.s64 	%rd143, %rd142, 256;
	ld.global.u32 	%r60, [%rd140+1024];
	ld.global.u32 	%r61, [%rd141+1024];
	setp.lt.u32 	%p14, %r60, %r61;
	selp.u16 	%rs101, 1, 0, %p14;
	add.s64 	%rd144, %rd142, 512;
	ld.global.u32 	%r62, [%rd140+2048];
	ld.global.u32 	%r63, [%rd141+2048];
	setp.lt.u32 	%p15, %r62, %r63;
	selp.u16 	%rs102, 1, 0, %p15;
	add.s64 	%rd145, %rd142, 768;
	ld.global.u32 	%r64, [%rd140+3072];
	ld.global.u32 	%r65, [%rd141+3072];
	setp.lt.u32 	%p16, %r64, %r65;
	selp.u16 	%rs103, 1, 0, %p16;
	and.b16  	%rs104, %rs383, 255;
	setp.eq.s16 	%p17, %rs104, 0;
	selp.u16 	%rs105, 1, 0, %p13;
	min.s64 	%rd146, %rd142, %rd416;
	selp.b16 	%rs106, 1, %rs383, %p13;
	selp.b64 	%rd147, %rd146, %rd416, %p13;
	selp.b16 	%rs107, %rs105, %rs106, %p17;
	and.b16  	%rs108, %rs107, 255;
	selp.b64 	%rd148, %rd142, %rd147, %p17;
	setp.eq.s16 	%p18, %rs108, 0;
	min.s64 	%rd149, %rd143, %rd148;
	selp.b16 	%rs109, 1, %rs107, %p14;
	selp.b64 	%rd150, %rd149, %rd148, %p14;
	selp.b16 	%rs110, %rs101, %rs109, %p18;
	and.b16  	%rs111, %rs110, 255;
	selp.b64 	%rd151, %rd143, %rd150, %p18;
	setp.eq.s16 	%p19, %rs111, 0;
	min.s64 	%rd152, %rd144, %rd151;
	selp.b16 	%rs112, 1, %rs110, %p15;
	selp.b64 	%rd153, %rd152, %rd151, %p15;
	selp.b16 	%rs113, %rs102, %rs112, %p19;
	and.b16  	%rs114, %rs113, 255;
	selp.b64 	%rd154, %rd144, %rd153, %p19;
	setp.eq.s16 	%p20, %rs114, 0;
	min.s64 	%rd155, %rd145, %rd154;
	selp.b16 	%rs115, 1, %rs113, %p16;
	selp.b64 	%rd156, %rd155, %rd154, %p16;
	selp.b16 	%rs383, %rs103, %rs115, %p20;
	selp.b64 	%rd416, %rd145, %rd156, %p20;
	sub.s64 	%rd157, %rd121, %rd435;
	setp.lt.u64 	%p21, %rd157, 1024;
	@%p21 bra 	$L__BB8_96;
	add.s64 	%rd435, %rd435, 1024;
	setp.le.u64 	%p22, %rd435, %rd77;
	@%p22 bra 	$L__BB8_82;
$L__BB8_84:
	setp.le.u64 	%p23, %rd121, %rd435;
	cvt.u32.u64 	%r66, %rd435;
	cvt.u32.u64 	%r67, %rd121;
	sub.s32 	%r68, %r67, %r66;
	setp.ge.s32 	%p24, %r21, %r68;
	or.pred  	%p25, %p23, %p24;
	@%p25 bra 	$L__BB8_96;
	not.b32 	%r71, %r21;
	add.s32 	%r72, %r71, %r67;
	sub.s32 	%r22, %r72, %r66;
	shr.u32 	%r74, %r22, 8;
	add.s32 	%r23, %r74, 1;
	and.b32  	%r24, %r23, 7;
	setp.lt.u32 	%p26, %r22, 1792;
	mov.u32 	%r501, %r21;
	@%p26 bra 	$L__BB8_88;
	and.b32  	%r75, %r23, 33554424;
	neg.s32 	%r499, %r75;
	mov.u32 	%r501, %r21;
$L__BB8_87:
	.pragma "nounroll";
	cvt.u64.u32 	%rd159, %r501;
	add.s64 	%rd160, %rd435, %rd159;
	shl.b64 	%rd161, %rd160, 2;
	add.s64 	%rd162, %rd2, %rd161;
	add.s64 	%rd163, %rd3, %rd161;
	add.s64 	%rd164, %rd160, %rd120;
	ld.global.u32 	%r76, [%rd162];
	ld.global.u32 	%r77, [%rd163];
	setp.lt.u32 	%p27, %r76, %r77;
	selp.u16 	%rs117, 1, 0, %p27;
	and.b16  	%rs118, %rs383, 255;
	setp.ne.s16 	%p29, %rs118, 0;
	and.pred  	%p30, %p29, %p27;
	min.s64 	%rd165, %rd164, %rd416;
	setp.eq.s16 	%p31, %rs118, 0;
	selp.b16 	%rs119, %rs117, %rs383, %p31;
	selp.b64 	%rd166, %rd164, %rd416, %p31;
	selp.b16 	%rs120, 1, %rs119, %p30;
	and.b16  	%rs121, %rs120, 255;
	selp.b64 	%rd167, %rd165, %rd166, %p30;
	add.s64 	%rd168, %rd164, 256;
	ld.global.u32 	%r78, [%rd162+1024];
	ld.global.u32 	%r79, [%rd163+1024];
	setp.lt.u32 	%p32, %r78, %r79;
	selp.u16 	%rs122, 1, 0, %p32;
	setp.ne.s16 	%p34, %rs121, 0;
	and.pred  	%p35, %p34, %p32;
	min.s64 	%rd169, %rd168, %rd167;
	setp.eq.s16 	%p36, %rs121, 0;
	selp.b16 	%rs123, %rs122, %rs120, %p36;
	selp.b64 	%rd170, %rd168, %rd167, %p36;
	selp.b16 	%rs124, 1, %rs123, %p35;
	and.b16  	%rs125, %rs124, 255;
	selp.b64 	%rd171, %rd169, %rd170, %p35;
	add.s64 	%rd172, %rd164, 512;
	ld.global.u32 	%r80, [%rd162+2048];
	ld.global.u32 	%r81, [%rd163+2048];
	setp.lt.u32 	%p37, %r80, %r81;
	selp.u16 	%rs126, 1, 0, %p37;
	setp.ne.s16 	%p39, %rs125, 0;
	and.pred  	%p40, %p39, %p37;
	min.s64 	%rd173, %rd172, %rd171;
	setp.eq.s16 	%p41, %rs125, 0;
	selp.b16 	%rs127, %rs126, %rs124, %p41;
	selp.b64 	%rd174, %rd172, %rd171, %p41;
	selp.b16 	%rs128, 1, %rs127, %p40;
	and.b16  	%rs129, %rs128, 255;
	selp.b64 	%rd175, %rd173, %rd174, %p40;
	add.s64 	%rd176, %rd164, 768;
	ld.global.u32 	%r82, [%rd162+3072];
	ld.global.u32 	%r83, [%rd163+3072];
	setp.lt.u32 	%p42, %r82, %r83;
	selp.u16 	%rs130, 1, 0, %p42;
	setp.ne.s16 	%p44, %rs129, 0;
	and.pred  	%p45, %p44, %p42;
	min.s64 	%rd177, %rd176, %rd175;
	setp.eq.s16 	%p46, %rs129, 0;
	selp.b16 	%rs131, %rs130, %rs128, %p46;
	selp.b64 	%rd178, %rd176, %rd175, %p46;
	selp.b16 	%rs132, 1, %rs131, %p45;
	and.b16  	%rs133, %rs132, 255;
	selp.b64 	%rd179, %rd177, %rd178, %p45;
	add.s64 	%rd180, %rd164, 1024;
	ld.global.u32 	%r84, [%rd162+4096];
	ld.global.u32 	%r85, [%rd163+4096];
	setp.lt.u32 	%p47, %r84, %r85;
	selp.u16 	%rs134, 1, 0, %p47;
	setp.ne.s16 	%p49, %rs133, 0;
	and.pred  	%p50, %p49, %p47;
	min.s64 	%rd181, %rd180, %rd179;
	setp.eq.s16 	%p51, %rs133, 0;
	selp.b16 	%rs135, %rs134, %rs132, %p51;
	selp.b64 	%rd182, %rd180, %rd179, %p51;
	selp.b16 	%rs136, 1, %rs135, %p50;
	and.b16  	%rs137, %rs136, 255;
	selp.b64 	%rd183, %rd181, %rd182, %p50;
	add.s64 	%rd184, %rd164, 1280;
	ld.global.u32 	%r86, [%rd162+5120];
	ld.global.u32 	%r87, [%rd163+5120];
	setp.lt.u32 	%p52, %r86, %r87;
	selp.u16 	%rs138, 1, 0, %p52;
	setp.ne.s16 	%p54, %rs137, 0;
	and.pred  	%p55, %p54, %p52;
	min.s64 	%rd185, %rd184, %rd183;
	setp.eq.s16 	%p56, %rs137, 0;
	selp.b16 	%rs139, %rs138, %rs136, %p56;
	selp.b64 	%rd186, %rd184, %rd183, %p56;
	selp.b16 	%rs140, 1, %rs139, %p55;
	and.b16  	%rs141, %rs140, 255;
	selp.b64 	%rd187, %rd185, %rd186, %p55;
	add.s64 	%rd188, %rd164, 1536;
	ld.global.u32 	%r88, [%rd162+6144];
	ld.global.u32 	%r89, [%rd163+6144];
	setp.lt.u32 	%p57, %r88, %r89;
	selp.u16 	%rs142, 1, 0, %p57;
	setp.ne.s16 	%p59, %rs141, 0;
	and.pred  	%p60, %p59, %p57;
	min.s64 	%rd189, %rd188, %rd187;
	setp.eq.s16 	%p61, %rs141, 0;
	selp.b16 	%rs143, %rs142, %rs140, %p61;
	selp.b64 	%rd190, %rd188, %rd187, %p61;
	selp.b16 	%rs144, 1, %rs143, %p60;
	and.b16  	%rs145, %rs144, 255;
	selp.b64 	%rd191, %rd189, %rd190, %p60;
	add.s64 	%rd192, %rd164, 1792;
	ld.global.u32 	%r90, [%rd162+7168];
	ld.global.u32 	%r91, [%rd163+7168];
	setp.lt.u32 	%p62, %r90, %r91;
	selp.u16 	%rs146, 1, 0, %p62;
	setp.ne.s16 	%p64, %rs145, 0;
	and.pred  	%p65, %p64, %p62;
	min.s64 	%rd193, %rd192, %rd191;
	setp.eq.s16 	%p66, %rs145, 0;
	selp.b16 	%rs147, %rs146, %rs144, %p66;
	selp.b64 	%rd194, %rd192, %rd191, %p66;
	selp.b16 	%rs383, 1, %rs147, %p65;
	selp.b64 	%rd416, %rd193, %rd194, %p65;
	add.s32 	%r501, %r501, 2048;
	add.s32 	%r499, %r499, 8;
	setp.ne.s32 	%p67, %r499, 0;
	@%p67 bra 	$L__BB8_87;
$L__BB8_88:
	setp.eq.s32 	%p68, %r24, 0;
	@%p68 bra 	$L__BB8_96;
	setp.lt.u32 	%p69, %r24, 4;
	@%p69 bra 	$L__BB8_91;
	cvt.u64.u32 	%rd196, %r501;
	add.s64 	%rd197, %rd435, %rd196;
	shl.b64 	%rd198, %rd197, 2;
	add.s64 	%rd199, %rd2, %rd198;
	add.s64 	%rd200, %rd3, %rd198;
	add.s64 	%rd201, %rd197, %rd120;
	ld.global.u32 	%r92, [%rd199];
	ld.global.u32 	%r93, [%rd200];
	setp.lt.u32 	%p70, %r92, %r93;
	selp.u16 	%rs149, 1, 0, %p70;
	and.b16  	%rs150, %rs383, 255;
	setp.ne.s16 	%p72, %rs150, 0;
	and.pred  	%p73, %p72, %p70;
	min.s64 	%rd202, %rd201, %rd416;
	setp.eq.s16 	%p74, %rs150, 0;
	selp.b16 	%rs151, %rs149, %rs383, %p74;
	selp.b64 	%rd203, %rd201, %rd416, %p74;
	selp.b16 	%rs152, 1, %rs151, %p73;
	and.b16  	%rs153, %rs152, 255;
	selp.b64 	%rd204, %rd202, %rd203, %p73;
	add.s32 	%r94, %r501, 256;
	cvt.u64.u32 	%rd205, %r94;
	add.s64 	%rd206, %rd435, %rd205;
	add.s64 	%rd207, %rd206, %rd120;
	ld.global.u32 	%r95, [%rd199+1024];
	ld.global.u32 	%r96, [%rd200+1024];
	setp.lt.u32 	%p75, %r95, %r96;
	selp.u16 	%rs154, 1, 0, %p75;
	setp.ne.s16 	%p77, %rs153, 0;
	and.pred  	%p78, %p77, %p75;
	min.s64 	%rd208, %rd207, %rd204;
	setp.eq.s16 	%p79, %rs153, 0;
	selp.b16 	%rs155, %rs154, %rs152, %p79;
	selp.b64 	%rd209, %rd207, %rd204, %p79;
	selp.b16 	%rs156, 1, %rs155, %p78;
	and.b16  	%rs157, %rs156, 255;
	selp.b64 	%rd210, %rd208, %rd209, %p78;
	add.s32 	%r97, %r501, 512;
	cvt.u64.u32 	%rd211, %r97;
	add.s64 	%rd212, %rd435, %rd211;
	add.s64 	%rd213, %rd212, %rd120;
	ld.global.u32 	%r98, [%rd199+2048];
	ld.global.u32 	%r99, [%rd200+2048];
	setp.lt.u32 	%p80, %r98, %r99;
	selp.u16 	%rs158, 1, 0, %p80;
	setp.ne.s16 	%p82, %rs157, 0;
	and.pred  	%p83, %p82, %p80;
	min.s64 	%rd214, %rd213, %rd210;
	setp.eq.s16 	%p84, %rs157, 0;
	selp.b16 	%rs159, %rs158, %rs156, %p84;
	selp.b64 	%rd215, %rd213, %rd210, %p84;
	selp.b16 	%rs160, 1, %rs159, %p83;
	and.b16  	%rs161, %rs160, 255;
	selp.b64 	%rd216, %rd214, %rd215, %p83;
	add.s32 	%r100, %r501, 768;
	cvt.u64.u32 	%rd217, %r100;
	add.s64 	%rd218, %rd435, %rd217;
	add.s64 	%rd219, %rd218, %rd120;
	ld.global.u32 	%r101, [%rd199+3072];
	ld.global.u32 	%r102, [%rd200+3072];
	setp.lt.u32 	%p85, %r101, %r102;
	selp.u16 	%rs162, 1, 0, %p85;
	setp.ne.s16 	%p87, %rs161, 0;
	and.pred  	%p88, %p87, %p85;
	min.s64 	%rd220, %rd219, %rd216;
	setp.eq.s16 	%p89, %rs161, 0;
	selp.b16 	%rs163, %rs162, %rs160, %p89;
	selp.b64 	%rd221, %rd219, %rd216, %p89;
	selp.b16 	%rs383, 1, %rs163, %p88;
	selp.b64 	%rd416, %rd220, %rd221, %p88;
	add.s32 	%r501, %r501, 1024;
$L__BB8_91:
	and.b32  	%r103, %r23, 3;
	setp.eq.s32 	%p90, %r103, 0;
	@%p90 bra 	$L__BB8_96;
	setp.eq.s32 	%p91, %r103, 1;
	@%p91 bra 	$L__BB8_94;
	cvt.u64.u32 	%rd223, %r501;
	add.s64 	%rd224, %rd435, %rd223;
	shl.b64 	%rd225, %rd224, 2;
	add.s64 	%rd226, %rd2, %rd225;
	add.s64 	%rd227, %rd3, %rd225;
	add.s64 	%rd228, %rd224, %rd120;
	ld.global.u32 	%r104, [%rd226];
	ld.global.u32 	%r105, [%rd227];
	setp.lt.u32 	%p92, %r104, %r105;
	selp.u16 	%rs165, 1, 0, %p92;
	and.b16  	%rs166, %rs383, 255;
	setp.ne.s16 	%p94, %rs166, 0;
	and.pred  	%p95, %p94, %p92;
	min.s64 	%rd229, %rd228, %rd416;
	setp.eq.s16 	%p96, %rs166, 0;
	selp.b16 	%rs167, %rs165, %rs383, %p96;
	selp.b64 	%rd230, %rd228, %rd416, %p96;
	selp.b16 	%rs168, 1, %rs167, %p95;
	and.b16  	%rs169, %rs168, 255;
	selp.b64 	%rd231, %rd229, %rd230, %p95;
	add.s32 	%r106, %r501, 256;
	cvt.u64.u32 	%rd232, %r106;
	add.s64 	%rd233, %rd435, %rd232;
	add.s64 	%rd234, %rd233, %rd120;
	ld.global.u32 	%r107, [%rd226+1024];
	ld.global.u32 	%r108, [%rd227+1024];
	setp.lt.u32 	%p97, %r107, %r108;
	selp.u16 	%rs170, 1, 0, %p97;
	setp.ne.s16 	%p99, %rs169, 0;
	and.pred  	%p100, %p99, %p97;
	min.s64 	%rd235, %rd234, %rd231;
	setp.eq.s16 	%p101, %rs169, 0;
	selp.b16 	%rs171, %rs170, %rs168, %p101;
	selp.b64 	%rd236, %rd234, %rd231, %p101;
	selp.b16 	%rs383, 1, %rs171, %p100;
	selp.b64 	%rd416, %rd235, %rd236, %p100;
	add.s32 	%r501, %r501, 512;
$L__BB8_94:
	and.b32  	%r109, %r22, 256;
	setp.ne.s32 	%p102, %r109, 0;
	@%p102 bra 	$L__BB8_96;
	cvt.u64.u32 	%rd237, %r501;
	add.s64 	%rd238, %rd435, %rd237;
	shl.b64 	%rd239, %rd238, 2;
	add.s64 	%rd240, %rd2, %rd239;
	add.s64 	%rd241, %rd3, %rd239;
	add.s64 	%rd242, %rd238, %rd120;
	ld.global.u32 	%r110, [%rd240];
	ld.global.u32 	%r111, [%rd241];
	setp.lt.u32 	%p103, %r110, %r111;
	selp.u16 	%rs172, 1, 0, %p103;
	and.b16  	%rs173, %rs383, 255;
	setp.ne.s16 	%p105, %rs173, 0;
	and.pred  	%p106, %p105, %p103;
	min.s64 	%rd243, %rd242, %rd416;
	setp.eq.s16 	%p107, %rs173, 0;
	selp.b16 	%rs174, %rs172, %rs383, %p107;
	selp.b64 	%rd244, %rd242, %rd416, %p107;
	selp.b16 	%rs383, 1, %rs174, %p106;
	selp.b64 	%rd416, %rd243, %rd244, %p106;
$L__BB8_96:
	// begin inline asm
	mov.u32 %r112, %laneid;
	// end inline asm
	cvt.u32.u16 	%r133, %rs383;
	and.b32  	%r114, %r133, 255;
	mov.b32 	%r130, 1;
	mov.b32 	%r131, 31;
	mov.b32 	%r132, -1;
	// begin inline asm
	shfl.sync.down.b32 %r113, %r114, %r130, %r131, %r132;
	// end inline asm
	// begin inline asm
	shfl.sync.down.b32 %r118, %r119, %r130, %r131, %r132;
	// end inline asm
	mov.b64 	{%r124, %r129}, %rd416;
	// begin inline asm
	shfl.sync.down.b32 %r123, %r124, %r130, %r131, %r132;
	// end inline asm
	// begin inline asm
	shfl.sync.down.b32 %r128, %r129, %r130, %r131, %r132;
	// end inline asm
	mov.b64 	%rd96, {%r123, %r128};
	cvt.u16.u32 	%rs75, %r113;
	setp.gt.s32 	%p108, %r112, 30;
	@%p108 bra 	$L__BB8_100;
	and.b16  	%rs175, %rs383, 255;
	setp.eq.s16 	%p109, %rs175, 0;
	and.b16  	%rs176, %rs75, 255;
	setp.eq.s16 	%p110, %rs176, 0;
	or.pred  	%p111, %p109, %p110;
	@%p111 bra 	$L__BB8_99;
	min.s64 	%rd416, %rd96, %rd416;
	mov.b16 	%rs383, 1;
	bra.uni 	$L__BB8_100;
$L__BB8_99:
	setp.eq.s16 	%p112, %rs175, 0;
	selp.b16 	%rs383, %rs75, %rs383, %p112;
	selp.b64 	%rd416, %rd96, %rd416, %p112;
$L__BB8_100:
	cvt.u32.u16 	%r154, %rs383;
	and.b32  	%r135, %r154, 255;
	mov.b32 	%r151, 2;
	mov.b32 	%r152, 31;
	mov.b32 	%r153, -1;
	// begin inline asm
	shfl.sync.down.b32 %r134, %r135, %r151, %r152, %r153;
	// end inline asm
	// begin inline asm
	shfl.sync.down.b32 %r139, %r140, %r151, %r152, %r153;
	// end inline asm
	mov.b64 	{%r145, %r150}, %rd416;
	// begin inline asm
	shfl.sync.down.b32 %r144, %r145, %r151, %r152, %r153;
	// end inline asm
	// begin inline asm
	shfl.sync.down.b32 %r149, %r150, %r151, %r152, %r153;
	// end inline asm
	mov.b64 	%rd100, {%r144, %r149};
	cvt.u16.u32 	%rs78, %r134;
	setp.gt.s32 	%p113, %r112, 29;
	@%p113 bra 	$L__BB8_104;
	and.b16  	%rs179, %rs383, 255;
	setp.eq.s16 	%p114, %rs179, 0;
	and.b16  	%rs180, %rs78, 255;
	setp.eq.s16 	%p115, %rs180, 0;
	or.pred  	%p116, %p114, %p115;
	@%p116 bra 	$L__BB8_103;
	min.s64 	%rd416, %rd100, %rd416;
	mov.b16 	%rs383, 1;
	bra.uni 	$L__BB8_104;
$L__BB8_103:
	setp.eq.s16 	%p117, %rs179, 0;
	selp.b16 	%rs383, %rs78, %rs383, %p117;
	selp.b64 	%rd416, %rd100, %rd416, %p117;
$L__BB8_104:
	cvt.u32.u16 	%r175, %rs383;
	and.b32  	%r156, %r175, 255;
	mov.b32 	%r172, 4;
	mov.b32 	%r173, 31;
	mov.b32 	%r174, -1;
	// begin inline asm
	shfl.sync.down.b32 %r155, %r156, %r172, %r173, %r174;
	// end inline asm
	// begin inline asm
	shfl.sync.down.b32 %r160, %r161, %r172, %r173, %r174;
	// end inline asm
	mov.b64 	{%r166, %r171}, %rd416;
	// begin inline asm
	shfl.sync.down.b32 %r165, %r166, %r172, %r173, %r174;
	// end inline asm
	// begin inline asm
	shfl.sync.down.b32 %r170, %r171, %r172, %r173, %r174;
	// end inline asm
	mov.b64 	%rd104, {%r165, %r170};
	cvt.u16.u32 	%rs81, %r155;
	setp.gt.s32 	%p118, %r112, 27;
	@%p118 bra 	$L__BB8_108;
	and.b16  	%rs183, %rs383, 255;
	setp.eq.s16 	%p119, %rs183, 0;
	and.b16  	%rs184, %rs81, 255;
	setp.eq.s16 	%p120, %rs184, 0;
	or.pred  	%p121, %p119, %p120;
	@%p121 bra 	$L__BB8_107;
	min.s64 	%rd416, %rd104, %rd416;
	mov.b16 	%rs383, 1;
	bra.uni 	$L__BB8_108;
$L__BB8_107:
	setp.eq.s16 	%p122, %rs183, 0;
	selp.b16 	%rs383, %rs81, %rs383, %p122;
	selp.b64 	%rd416, %rd104, %rd416, %p122;
$L__BB8_108:
	cvt.u32.u16 	%r196, %rs383;
	and.b32  	%r177, %r196, 255;
	mov.b32 	%r193, 8;
	mov.b32 	%r194, 31;
	mov.b32 	%r195, -1;
	// begin inline asm
	shfl.sync.down.b32 %r176, %r177, %r193, %r194, %r195;
	// end inline asm
	// begin inline asm
	shfl.sync.down.b32 %r181, %r182, %r193, %r194, %r195;
	// end inline asm
	mov.b64 	{%r187, %r192}, %rd416;
	// begin inline asm
	shfl.sync.down.b32 %r186, %r187, %r193, %r194, %r195;
	// end inline asm
	// begin inline asm
	shfl.sync.down.b32 %r191, %r192, %r193, %r194, %r195;
	// end inline asm
	mov.b64 	%rd108, {%r186, %r191};
	cvt.u16.u32 	%rs84, %r176;
	setp.gt.s32 	%p123, %r112, 23;
	@%p123 bra 	$L__BB8_112;
	and.b16  	%rs187, %rs383, 255;
	setp.eq.s16 	%p124, %rs187, 0;
	and.b16  	%rs188, %rs84, 255;
	setp.eq.s16 	%p125, %rs188, 0;
	or.pred  	%p126, %p124, %p125;
	@%p126 bra 	$L__BB8_111;
	min.s64 	%rd416, %rd108, %rd416;
	mov.b16 	%rs383, 1;
	bra.uni 	$L__BB8_112;
$L__BB8_111:
	setp.eq.s16 	%p127, %rs187, 0;
	selp.b16 	%rs383, %rs84, %rs383, %p127;
	selp.b64 	%rd416, %rd108, %rd416, %p127;
$L__BB8_112:
	cvt.u32.u16 	%r217, %rs383;
	and.b32  	%r198, %r217, 255;
	mov.b32 	%r214, 16;
	mov.b32 	%r215, 31;
	mov.b32 	%r216, -1;
	// begin inline asm
	shfl.sync.down.b32 %r197, %r198, %r214, %r215, %r216;
	// end inline asm
	// begin inline asm
	shfl.sync.down.b32 %r202, %r203, %r214, %r215, %r216;
	// end inline asm
	mov.b64 	{%r208, %r213}, %rd416;
	// begin inline asm
	shfl.sync.down.b32 %r207, %r208, %r214, %r215, %r216;
	// end inline asm
	// begin inline asm
	shfl.sync.down.b32 %r212, %r213, %r214, %r215, %r216;
	// end inline asm
	mov.b64 	%rd112, {%r207, %r212};
	cvt.u16.u32 	%rs87, %r197;
	setp.gt.s32 	%p128, %r112, 15;
	@%p128 bra 	$L__BB8_116;
	and.b16  	%rs191, %rs383, 255;
	setp.eq.s16 	%p129, %rs191, 0;
	and.b16  	%rs192, %rs87, 255;
	setp.eq.s16 	%p130, %rs192, 0;
	or.pred  	%p131, %p129, %p130;
	@%p131 bra 	$L__BB8_115;
	min.s64 	%rd416, %rd112, %rd416;
	mov.b16 	%rs383, 1;
	bra.uni 	$L__BB8_116;
$L__BB8_115:
	setp.eq.s16 	%p132, %rs191, 0;
	selp.b16 	%rs383, %rs87, %rs383, %p132;
	selp.b64 	%rd416, %rd112, %rd416, %p132;
$L__BB8_116:
	setp.ne.s32 	%p133, %r112, 0;
	@%p133 bra 	$L__BB8_118;
	shr.u32 	%r218, %r21, 1;
	and.b32  	%r219, %r218, 496;
	mov.u32 	%r220, _ZZN3cub18CUB_300001_SM_10006detail6reduce28DeviceReduceSingleTileKernelINS2_10policy_hubIN4cuda3std3__45tupleIJblEEEyN6thrust24THRUST_300001_SM_1000_NS8cuda_cub9__find_if7functorIS9_EEE10Policy1000ENSB_12zip_iteratorINS8_IJNSD_26transform_input_iterator_tIbNSI_INS8_IJNSB_6detail15normal_iteratorINSB_10device_ptrIKjEEEESP_EEEEENSK_22tuple_binary_predicateINS7_4lessIjEEEEEENSB_17counting_iteratorIlNSB_11use_defaultESY_SY_EEEEEEEPS9_ySF_S9_S9_NS7_10__identityEEEvT0_T1_T2_T3_T4_T6_E12temp_storage;
	add.s32 	%r221, %r220, %r219;
	st.shared.u8 	[%r221+8], %rs383;
	st.shared.u64 	[%r221+16], %rd416;
$L__BB8_118:
	bar.sync 	0;
	setp.ne.s32 	%p134, %r21, 0;
	@%p134 bra 	$L__BB8_120;
	ld.shared.u8 	%rs195, [_ZZN3cub18CUB_300001_SM_10006detail6reduce28DeviceReduceSingleTileKernelINS2_10policy_hubIN4cuda3std3__45tupleIJblEEEyN6thrust24THRUST_300001_SM_1000_NS8cuda_cub9__find_if7functorIS9_EEE10Policy1000ENSB_12zip_iteratorINS8_IJNSD_26transform_input_iterator_tIbNSI_INS8_IJNSB_6detail15normal_iteratorINSB_10device_ptrIKjEEEESP_EEEEENSK_22tuple_binary_predicateINS7_4lessIjEEEEEENSB_17counting_iteratorIlNSB_11use_defaultESY_SY_EEEEEEEPS9_ySF_S9_S9_NS7_10__identityEEEvT0_T1_T2_T3_T4_T6_E12temp_storage+24];
	ld.shared.u64 	%rd245, [_ZZN3cub18CUB_300001_SM_10006detail6reduce28DeviceReduceSingleTileKernelINS2_10policy_hubIN4cuda3std3__45tupleIJblEEEyN6thrust24THRUST_300001_SM_1000_NS8cuda_cub9__find_if7functorIS9_EEE10Policy1000ENSB_12zip_iteratorINS8_IJNSD_26transform_input_iterator_tIbNSI_INS8_IJNSB_6detail15normal_iteratorINSB_10device_ptrIKjEEEESP_EEEEENSK_22tuple_binary_predicateINS7_4lessIjEEEEEENSB_17counting_iteratorIlNSB_11use_defaultESY_SY_EEEEEEEPS9_ySF_S9_S9_NS7_10__identityEEEvT0_T1_T2_T3_T4_T6_E12temp_storage+32];
	and.b16  	%rs196, %rs383, 255;
	setp.eq.s16 	%p135, %rs196, 0;
	setp.eq.s16 	%p136, %rs195, 0;
	min.s64 	%rd246, %rd245, %rd416;
	selp.b16 	%rs197, %rs383, 1, %p136;
	selp.b16 	%rs198, %rs195, %rs197, %p135;
	and.b16  	%rs199, %rs198, 255;
	selp.b64 	%rd247, %rd416, %rd246, %p136;
	selp.b64 	%rd248, %rd245, %rd247, %p135;
	ld.shared.u8 	%rs200, [_ZZN3cub18CUB_300001_SM_10006detail6reduce28DeviceReduceSingleTileKernelINS2_10policy_hubIN4cuda3std3__45tupleIJblEEEyN6thrust24THRUST_300001_SM_1000_NS8cuda_cub9__find_if7functorIS9_EEE10Policy1000ENSB_12zip_iteratorINS8_IJNSD_26transform_input_iterator_tIbNSI_INS8_IJNSB_6detail15normal_iteratorINSB_10device_ptrIKjEEEESP_EEEEENSK_22tuple_binary_predicateINS7_4lessIjEEEEEENSB_17counting_iteratorIlNSB_11use_defaultESY_SY_EEEEEEEPS9_ySF_S9_S9_NS7_10__identityEEEvT0_T1_T2_T3_T4_T6_E12temp_storage+40];
	ld.shared.u64 	%rd249, [_ZZN3cub18CUB_300001_SM_10006detail6reduce28DeviceReduceSingleTileKernelINS2_10policy_hubIN4cuda3std3__45tupleIJblEEEyN6thrust24THRUST_300001_SM_1000_NS8cuda_cub9__find_if7functorIS9_EEE10Policy1000ENSB_12zip_iteratorINS8_IJNSD_26transform_input_iterator_tIbNSI_INS8_IJNSB_6detail15normal_iteratorINSB_10device_ptrIKjEEEESP_EEEEENSK_22tuple_binary_predicateINS7_4lessIjEEEEEENSB_17counting_iteratorIlNSB_11use_defaultESY_SY_EEEEEEEPS9_ySF_S9_S9_NS7_10__identityEEEvT0_T1_T2_T3_T4_T6_E12temp_storage+48];
	setp.eq.s16 	%p137, %rs199, 0;
	setp.eq.s16 	%p138, %rs200, 0;
	min.s64 	%rd250, %rd249, %rd248;
	selp.b16 	%rs201, %rs198, 1, %p138;
	selp.b16 	%rs202, %rs200, %rs201, %p137;
	and.b16  	%rs203, %rs202, 255;
	selp.b64 	%rd251, %rd248, %rd250, %p138;
	selp.b64 	%rd252, %rd249, %rd251, %p137;
	ld.shared.u8 	%rs204, [_ZZN3cub18CUB_300001_SM_10006detail6reduce28DeviceReduceSingleTileKernelINS2_10policy_hubIN4cuda3std3__45tupleIJblEEEyN6thrust24THRUST_300001_SM_1000_NS8cuda_cub9__find_if7functorIS9_EEE10Policy1000ENSB_12zip_iteratorINS8_IJNSD_26transform_input_iterator_tIbNSI_INS8_IJNSB_6detail15normal_iteratorINSB_10device_ptrIKjEEEESP_EEEEENSK_22tuple_binary_predicateINS7_4lessIjEEEEEENSB_17counting_iteratorIlNSB_11use_defaultESY_SY_EEEEEEEPS9_ySF_S9_S9_NS7_10__identityEEEvT0_T1_T2_T3_T4_T6_E12temp_storage+56];
	ld.shared.u64 	%rd253, [_ZZN3cub18CUB_300001_SM_10006detail6reduce28DeviceReduceSingleTileKernelINS2_10policy_hubIN4cuda3std3__45tupleIJblEEEyN6thrust24THRUST_300001_SM_1000_NS8cuda_cub9__find_if7functorIS9_EEE10Policy1000ENSB_12zip_iteratorINS8_IJNSD_26transform_input_iterator_tIbNSI_INS8_IJNSB_6detail15normal_iteratorINSB_10device_ptrIKjEEEESP_EEEEENSK_22tuple_binary_predicateINS7_4lessIjEEEEEENSB_17counting_iteratorIlNSB_11use_defaultESY_SY_EEEEEEEPS9_ySF_S9_S9_NS7_10__identityEEEvT0_T1_T2_T3_T4_T6_E12temp_storage+64];
	setp.eq.s16 	%p139, %rs203, 0;
	setp.eq.s16 	%p140, %rs204, 0;
	min.s64 	%rd254, %rd253, %rd252;
	selp.b16 	%rs205, %rs202, 1, %p140;
	selp.b16 	%rs206, %rs204, %rs205, %p139;
	and.b16  	%rs207, %rs206, 255;
	selp.b64 	%rd255, %rd252, %rd254, %p140;
	selp.b64 	%rd256, %rd253, %rd255, %p139;
	ld.shared.u8 	%rs208, [_ZZN3cub18CUB_300001_SM_10006detail6reduce28DeviceReduceSingleTileKernelINS2_10policy_hubIN4cuda3std3__45tupleIJblEEEyN6thrust24THRUST_300001_SM_1000_NS8cuda_cub9__find_if7functorIS9_EEE10Policy1000ENSB_12zip_iteratorINS8_IJNSD_26transform_input_iterator_tIbNSI_INS8_IJNSB_6detail15normal_iteratorINSB_10device_ptrIKjEEEESP_EEEEENSK_22tuple_binary_predicateINS7_4lessIjEEEEEENSB_17counting_iteratorIlNSB_11use_defaultESY_SY_EEEEEEEPS9_ySF_S9_S9_NS7_10__identityEEEvT0_T1_T2_T3_T4_T6_E12temp_storage+72];
	ld.shared.u64 	%rd257, [_ZZN3cub18CUB_300001_SM_10006detail6reduce28DeviceReduceSingleTileKernelINS2_10policy_hubIN4cuda3std3__45tupleIJblEEEyN6thrust24THRUST_300001_SM_1000_NS8cuda_cub9__find_if7functorIS9_EEE10Policy1000ENSB_12zip_iteratorINS8_IJNSD_26transform_input_iterator_tIbNSI_INS8_IJNSB_6detail15normal_iteratorINSB_10device_ptrIKjEEEESP_EEEEENSK_22tuple_binary_predicateINS7_4lessIjEEEEEENSB_17counting_iteratorIlNSB_11use_defaultESY_SY_EEEEEEEPS9_ySF_S9_S9_NS7_10__identityEEEvT0_T1_T2_T3_T4_T6_E12temp_storage+80];
	setp.eq.s16 	%p141, %rs207, 0;
	setp.eq.s16 	%p142, %rs208, 0;
	min.s64 	%rd258, %rd257, %rd256;
	selp.b16 	%rs209, %rs206, 1, %p142;
	selp.b16 	%rs210, %rs208, %rs209, %p141;
	and.b16  	%rs211, %rs210, 255;
	selp.b64 	%rd259, %rd256, %rd258, %p142;
	selp.b64 	%rd260, %rd257, %rd259, %p141;
	ld.shared.u8 	%rs212, [_ZZN3cub18CUB_300001_SM_10006detail6reduce28DeviceReduceSingleTileKernelINS2_10policy_hubIN4cuda3std3__45tupleIJblEEEyN6thrust24THRUST_300001_SM_1000_NS8cuda_cub9__find_if7functorIS9_EEE10Policy1000ENSB_12zip_iteratorINS8_IJNSD_26transform_input_iterator_tIbNSI_INS8_IJNSB_6detail15normal_iteratorINSB_10device_ptrIKjEEEESP_EEEEENSK_22tuple_binary_predicateINS7_4lessIjEEEEEENSB_17counting_iteratorIlNSB_11use_defaultESY_SY_EEEEEEEPS9_ySF_S9_S9_NS7_10__identityEEEvT0_T1_T2_T3_T4_T6_E12temp_storage+88];
	ld.shared.u64 	%rd261, [_ZZN3cub18CUB_300001_SM_10006detail6reduce28DeviceReduceSingleTileKernelINS2_10policy_hubIN4cuda3std3__45tupleIJblEEEyN6thrust24THRUST_300001_SM_1000_NS8cuda_cub9__find_if7functorIS9_EEE10Policy1000ENSB_12zip_iteratorINS8_IJNSD_26transform_input_iterator_tIbNSI_INS8_IJNSB_6detail15normal_iteratorINSB_10device_ptrIKjEEEESP_EEEEENSK_22tuple_binary_predicateINS7_4lessIjEEEEEENSB_17counting_iteratorIlNSB_11use_defaultESY_SY_EEEEEEEPS9_ySF_S9_S9_NS7_10__identityEEEvT0_T1_T2_T3_T4_T6_E12temp_storage+96];
	setp.eq.s16 	%p143, %rs211, 0;
	setp.eq.s16 	%p144, %rs212, 0;
	min.s64 	%rd262, %rd261, %rd260;
	selp.b16 	%rs213, %rs210, 1, %p144;
	selp.b16 	%rs214, %rs212, %rs213, %p143;
	and.b16  	%rs215, %rs214, 255;
	selp.b64 	%rd263, %rd260, %rd262, %p144;
	selp.b64 	%rd264, %rd261, %rd263, %p143;
	ld.shared.u8 	%rs216, [_ZZN3cub18CUB_300001_SM_10006detail6reduce28DeviceReduceSingleTileKernelINS2_10policy_hubIN4cuda3std3__45tupleIJblEEEyN6thrust24THRUST_300001_SM_1000_NS8cuda_cub9__find_if7functorIS9_EEE10Policy1000ENSB_12zip_iteratorINS8_IJNSD_26transform_input_iterator_tIbNSI_INS8_IJNSB_6detail15normal_iteratorINSB_10device_ptrIKjEEEESP_EEEEENSK_22tuple_binary_predicateINS7_4lessIjEEEEEENSB_17counting_iteratorIlNSB_11use_defaultESY_SY_EEEEEEEPS9_ySF_S9_S9_NS7_10__identityEEEvT0_T1_T2_T3_T4_T6_E12temp_storage+104];
	ld.shared.u64 	%rd265, [_ZZN3cub18CUB_300001_SM_10006detail6reduce28DeviceReduceSingleTileKernelINS2_10policy_hubIN4cuda3std3__45tupleIJblEEEyN6thrust24THRUST_300001_SM_1000_NS8cuda_cub9__find_if7functorIS9_EEE10Policy1000ENSB_12zip_iteratorINS8_IJNSD_26transform_input_iterator_tIbNSI_INS8_IJNSB_6detail15normal_iteratorINSB_10device_ptrIKjEEEESP_EEEEENSK_22tuple_binary_predicateINS7_4lessIjEEEEEENSB_17counting_iteratorIlNSB_11use_defaultESY_SY_EEEEEEEPS9_ySF_S9_S9_NS7_10__identityEEEvT0_T1_T2_T3_T4_T6_E12temp_storage+112];
	setp.eq.s16 	%p145, %rs215, 0;
	setp.eq.s16 	%p146, %rs216, 0;
	min.s64 	%rd266, %rd265, %rd264;
	selp.b16 	%rs217, %rs214, 1, %p146;
	selp.b16 	%rs218, %rs216, %rs217, %p145;
	and.b16  	%rs219, %rs218, 255;
	selp.b64 	%rd267, %rd264, %rd266, %p146;
	selp.b64 	%rd268, %rd265, %rd267, %p145;
	ld.shared.u8 	%rs220, [_ZZN3cub18CUB_300001_SM_10006detail6reduce28DeviceReduceSingleTileKernelINS2_10policy_hubIN4cuda3std3__45tupleIJblEEEyN6thrust24THRUST_300001_SM_1000_NS8cuda_cub9__find_if7functorIS9_EEE10Policy1000ENSB_12zip_iteratorINS8_IJNSD_26transform_input_iterator_tIbNSI_INS8_IJNSB_6detail15normal_iteratorINSB_10device_ptrIKjEEEESP_EEEEENSK_22tuple_binary_predicateINS7_4lessIjEEEEEENSB_17counting_iteratorIlNSB_11use_defaultESY_SY_EEEEEEEPS9_ySF_S9_S9_NS7_10__identityEEEvT0_T1_T2_T3_T4_T6_E12temp_storage+120];
	ld.shared.u64 	%rd269, [_ZZN3cub18CUB_300001_SM_10006detail6reduce28DeviceReduceSingleTileKernelINS2_10policy_hubIN4cuda3std3__45tupleIJblEEEyN6thrust24THRUST_300001_SM_1000_NS8cuda_cub9__find_if7functorIS9_EEE10Policy1000ENSB_12zip_iteratorINS8_IJNSD_26transform_input_iterator_tIbNSI_INS8_IJNSB_6detail15normal_iteratorINSB_10device_ptrIKjEEEESP_EEEEENSK_22tuple_binary_predicateINS7_4lessIjEEEEEENSB_17counting_iteratorIlNSB_11use_defaultESY_SY_EEEEEEEPS9_ySF_S9_S9_NS7_10__identityEEEvT0_T1_T2_T3_T4_T6_E12temp_storage+128];
	setp.eq.s16 	%p147, %rs219, 0;
	setp.eq.s16 	%p148, %rs220, 0;
	min.s64 	%rd270, %rd269, %rd268;
	selp.b16 	%rs221, %rs218, 1, %p148;
	selp.b16 	%rs383, %rs220, %rs221, %p147;
	selp.b64 	%rd271, %rd268, %rd270, %p148;
	selp.b64 	%rd416, %rd269, %rd271, %p147;
$L__BB8_120:
	mov.u32 	%r491, %tid.x;
	setp.ne.s32 	%p325, %r491, 0;
	@%p325 bra 	$L__BB8_122;
	setp.eq.s16 	%p326, %rs100, 0;
	and.b16  	%rs371, %rs383, 255;
	setp.eq.s16 	%p327, %rs371, 0;
	min.s64 	%rd404, %rd416, %rd122;
	selp.b16 	%rs372, %rs100, 1, %p327;
	selp.b16 	%rs373, %rs383, %rs372, %p326;
	selp.b64 	%rd405, %rd122, %rd404, %p327;
	selp.b64 	%rd406, %rd416, %rd405, %p326;
	st.global.u8 	[%rd1], %rs373;
	st.global.u64 	[%rd1+8], %rd406;
$L__BB8_122:
	ret;

}
	// .globl	_ZN3cub18CUB_300001_SM_10006detail6reduce18DeviceReduceKernelINS2_10policy_hubIN4cuda3std3__45tupleIJblEEEyN6thrust24THRUST_300001_SM_1000_NS8cuda_cub9__find_if7functorIS9_EEE10Policy1000ENSB_12zip_iteratorINS8_IJNSD_26transform_input_iterator_tIbNSI_INS8_IJNSB_6detail15normal_iteratorINSB_10device_ptrIKjEEEESP_EEEEENSK_22tuple_binary_predicateINS7_4lessIjEEEEEENSB_17counting_iteratorIlNSB_11use_defaultESY_SY_EEEEEEEySF_S9_NS7_10__identityEEEvT0_PT3_T1_NS0_13GridEvenShareIS16_EET2_T4_
.visible .entry _ZN3cub18CUB_300001_SM_10006detail6reduce18DeviceReduceKernelINS2_10policy_hubIN4cuda3std3__45tupleIJblEEEyN6thrust24THRUST_300001_SM_1000_NS8cuda_cub9__find_if7functorIS9_EEE10Policy1000ENSB_12zip_iteratorINS8_IJNSD_26transform_input_iterator_tIbNSI_INS8_IJNSB_6detail15normal_iteratorINSB_10device_ptrIKjEEEESP_EEEEENSK_22tuple_binary_predicateINS7_4lessIjEEEEEENSB_17counting_iteratorIlNSB_11use_defaultESY_SY_EEEEEEEySF_S9_NS7_10__identityEEEvT0_PT3_T1_NS0_13GridEvenShareIS16_EET2_T4_(
	.param .align 8 .b8 _ZN3cub18CUB_300001_SM_10006detail6reduce18DeviceReduceKernelINS2_10policy_hubIN4cuda3std3__45tupleIJblEEEyN6thrust24THRUST_300001_SM_1000_NS8cuda_cub9__find_if7functorIS9_EEE10Policy1000ENSB_12zip_iteratorINS8_IJNSD_26transform_input_iterator_tIbNSI_INS8_IJNSB_6detail15normal_iteratorINSB_10device_ptrIKjEEEESP_EEEEENSK_22tuple_binary_predicateINS7_4lessIjEEEEEENSB_17counting_iteratorIlNSB_11use_defaultESY_SY_EEEEEEEySF_S9_NS7_10__identityEEEvT0_PT3_T1_NS0_13GridEvenShareIS16_EET2_T4__param_0[32],
	.param .u64 .ptr .align 1 _ZN3cub18CUB_300001_SM_10006detail6reduce18DeviceReduceKernelINS2_10policy_hubIN4cuda3std3__45tupleIJblEEEyN6thrust24THRUST_300001_SM_1000_NS8cuda_cub9__find_if7functorIS9_EEE10Policy1000ENSB_12zip_iteratorINS8_IJNSD_26transform_input_iterator_tIbNSI_INS8_IJNSB_6detail15normal_iteratorINSB_10device_ptrIKjEEEESP_EEEEENSK_22tuple_binary_predicateINS7_4lessIjEEEEEENSB_17counting_iteratorIlNSB_11use_defaultESY_SY_EEEEEEEySF_S9_NS7_10__identityEEEvT0_PT3_T1_NS0_13GridEvenShareIS16_EET2_T4__param_1,
	.param .u64 _ZN3cub18CUB_300001_SM_10006detail6reduce18DeviceReduceKernelINS2_10policy_hubIN4cuda3std3__45tupleIJblEEEyN6thrust24THRUST_300001_SM_1000_NS8cuda_cub9__find_if7functorIS9_EEE10Policy1000ENSB_12zip_iteratorINS8_IJNSD_26transform_input_iterator_tIbNSI_INS8_IJNSB_6detail15normal_iteratorINSB_10device_ptrIKjEEEESP_EEEEENSK_22tuple_binary_predicateINS7_4lessIjEEEEEENSB_17counting_iteratorIlNSB_11use_defaultESY_SY_EEEEEEEySF_S9_NS7_10__identityEEEvT0_PT3_T1_NS0_13GridEvenShareIS16_EET2_T4__param_2,
	.param .align 8 .b8 _ZN3cub18CUB_300001_SM_10006detail6reduce18DeviceReduceKernelINS2_10policy_hubIN4cuda3std3__45tupleIJblEEEyN6thrust24THRUST_300001_SM_1000_NS8cuda_cub9__find_if7functorIS9_EEE10Policy1000ENSB_12zip_iteratorINS8_IJNSD_26transform_input_iterator_tIbNSI_INS8_IJNSB_6detail15normal_iteratorINSB_10device_ptrIKjEEEESP_EEEEENSK_22tuple_binary_predicateINS7_4lessIjEEEEEENSB_17counting_iteratorIlNSB_11use_defaultESY_SY_EEEEEEEySF_S9_NS7_10__identityEEEvT0_PT3_T1_NS0_13GridEvenShareIS16_EET2_T4__param_3[72],
	.param .align 1 .b8 _ZN3cub18CUB_300001_SM_10006detail6reduce18DeviceReduceKernelINS2_10policy_hubIN4cuda3std3__45tupleIJblEEEyN6thrust24THRUST_300001_SM_1000_NS8cuda_cub9__find_if7functorIS9_EEE10Policy1000ENSB_12zip_iteratorINS8_IJNSD_26transform_input_iterator_tIbNSI_INS8_IJNSB_6detail15normal_iteratorINSB_10device_ptrIKjEEEESP_EEEEENSK_22tuple_binary_predicateINS7_4lessIjEEEEEENSB_17counting_iteratorIlNSB_11use_defaultESY_SY_EEEEEEEySF_S9_NS7_10__identityEEEvT0_PT3_T1_NS0_13GridEvenShareIS16_EET2_T4__param_4[1],
	.param .align 1 .b8 _ZN3cub18CUB_300001_SM_10006detail6reduce18DeviceReduceKernelINS2_10policy_hubIN4cuda3std3__45tupleIJblEEEyN6thrust24THRUST_300001_SM_1000_NS8cuda_cub9__find_if7functorIS9_EEE10Policy1000ENSB_12zip_iteratorINS8_IJNSD_26transform_input_iterator_tIbNSI_INS8_IJNSB_6detail15normal_iteratorINSB_10device_ptrIKjEEEESP_EEEEENSK_22tuple_binary_predicateINS7_4lessIjEEEEEENSB_17counting_iteratorIlNSB_11use_defaultESY_SY_EEEEEEEySF_S9_NS7_10__identityEEEvT0_PT3_T1_NS0_13GridEvenShareIS16_EET2_T4__param_5[1]
)
.maxntid 256
{
	.reg .pred 	%p<325>;
	.reg .b16 	%rs<408>;
	.reg .b32 	%r<543>;
	.reg .b64 	%rd<471>;
	// demoted variable
	.shared .align 8 .b8 _ZZN3cub18CUB_300001_SM_10006detail6reduce18DeviceReduceKernelINS2_10policy_hubIN4cuda3std3__45tupleIJblEEEyN6thrust24THRUST_300001_SM_1000_NS8cuda_cub9__find_if7functorIS9_EEE10Policy1000ENSB_12zip_iteratorINS8_IJNSD_26transform_input_iterator_tIbNSI_INS8_IJNSB_6detail15normal_iteratorINSB_10device_ptrIKjEEEESP_EEEEENSK_22tuple_binary_predicateINS7_4lessIjEEEEEENSB_17counting_iteratorIlNSB_11use_defaultESY_SY_EEEEEEEySF_S9_NS7_10__identityEEEvT0_PT3_T1_NS0_13GridEvenShareIS16_EET2_T4_E12temp_storage[152];
	ld.param.u64 	%rd119, [_ZN3cub18CUB_300001_SM_10006detail6reduce18DeviceReduceKernelINS2_10policy_hubIN4cuda3std3__45tupleIJblEEEyN6thrust24THRUST_300001_SM_1000_NS8cuda_cub9__find_if7functorIS9_EEE10Policy1000ENSB_12zip_iteratorINS8_IJNSD_26transform_input_iterator_tIbNSI_INS8_IJNSB_6detail15normal_iteratorINSB_10device_ptrIKjEEEESP_EEEEENSK_22tuple_binary_predicateINS7_4lessIjEEEEEENSB_17counting_iteratorIlNSB_11use_defaultESY_SY_EEEEEEEySF_S9_NS7_10__identityEEEvT0_PT3_T1_NS0_13GridEvenShareIS16_EET2_T4__param_0+24];
	ld.param.u64 	%rd1, [_ZN3cub18CUB_300001_SM_10006detail6reduce18DeviceReduceKernelINS2_10policy_hubIN4cuda3std3__45tupleIJblEEEyN6thrust24THRUST_300001_SM_1000_NS8cuda_cub9__find_if7functorIS9_EEE10Policy1000ENSB_12zip_iteratorINS8_IJNSD_26transform_input_iterator_tIbNSI_INS8_IJNSB_6detail15normal_iteratorINSB_10device_ptrIKjEEEESP_EEEEENSK_22tuple_binary_predicateINS7_4lessIjEEEEEENSB_17counting_iteratorIlNSB_11use_defaultESY_SY_EEEEEEEySF_S9_NS7_10__identityEEEvT0_PT3_T1_NS0_13GridEvenShareIS16_EET2_T4__param_3+32];
	ld.param.u32 	%r1, [_ZN3cub18CUB_300001_SM_10006detail6reduce18DeviceReduceKernelINS2_10policy_hubIN4cuda3std3__45tupleIJblEEEyN6thrust24THRUST_300001_SM_1000_NS8cuda_cub9__find_if7functorIS9_EEE10Policy1000ENSB_12zip_iteratorINS8_IJNSD_26transform_input_iterator_tIbNSI_INS8_IJNSB_6detail15normal_iteratorINSB_10device_ptrIKjEEEESP_EEEEENSK_22tuple_binary_predicateINS7_4lessIjEEEEEENSB_17counting_iteratorIlNSB_11use_defaultESY_SY_EEEEEEEySF_S9_NS7_10__identityEEEvT0_PT3_T1_NS0_13GridEvenShareIS16_EET2_T4__param_3+40];
	ld.param.u64 	%rd118, [_ZN3cub18CUB_300001_SM_10006detail6reduce18DeviceReduceKernelINS2_10policy_hubIN4cuda3std3__45tupleIJblEEEyN6thrust24THRUST_300001_SM_1000_NS8cuda_cub9__find_if7functorIS9_EEE10Policy1000ENSB_12zip_iteratorINS8_IJNSD_26transform_input_iterator_tIbNSI_INS8_IJNSB_6detail15normal_iteratorINSB_10device_ptrIKjEEEESP_EEEEENSK_22tuple_binary_predicateINS7_4lessIjEEEEEENSB_17counting_iteratorIlNSB_11use_defaultESY_SY_EEEEEEEySF_S9_NS7_10__identityEEEvT0_PT3_T1_NS0_13GridEvenShareIS16_EET2_T4__param_0+8];
	ld.param.u64 	%rd117, [_ZN3cub18CUB_300001_SM_10006detail6reduce18DeviceReduceKernelINS2_10policy_hubIN4cuda3std3__45tupleIJblEEEyN6thrust24THRUST_300001_SM_1000_NS8cuda_cub9__find_if7functorIS9_EEE10Policy1000ENSB_12zip_iteratorINS8_IJNSD_26transform_input_iterator_tIbNSI_INS8_IJNSB_6detail15normal_iteratorINSB_10device_ptrIKjEEEESP_EEEEENSK_22tuple_binary_predicateINS7_4lessIjEEEEEENSB_17counting_iteratorIlNSB_11use_defaultESY_SY_EEEEEEEySF_S9_NS7_10__identityEEEvT0_PT3_T1_NS0_13GridEvenShareIS16_EET2_T4__param_0];
	cvta.to.global.u64 	%rd2, %rd117;
	cvta.to.global.u64 	%rd3, %rd118;
	mov.u32 	%r2, %ctaid.x;
	shl.b32 	%r57, %r1, 10;
	cvt.s64.s32 	%rd5, %r57;
	shl.b32 	%r58, %r2, 10;
	cvt.u64.u32 	%rd6, %r58;
	sub.s64 	%rd7, %rd1, %rd6;
	setp.gt.u64 	%p1, %rd7, 1023;
	@%p1 bra 	$L__BB9_78;
	cvt.u32.u64 	%r248, %rd6;
	cvt.u32.u64 	%r3, %rd1;
	sub.s32 	%r4, %r3, %r248;
	mov.u32 	%r5, %tid.x;
	setp.ge.s32 	%p148, %r5, %r4;
	mov.b16 	%rs377, 0;
	mov.b64 	%rd439, 0;
	mov.u32 	%r533, %r5;
	@%p148 bra 	$L__BB9_3;
	add.s32 	%r250, %r248, %r5;
	cvt.u64.u32 	%rd273, %r250;
	mul.wide.u32 	%rd274, %r250, 4;
	add.s64 	%rd275, %rd2, %rd274;
	add.s64 	%rd276, %rd3, %rd274;
	add.s64 	%rd439, %rd119, %rd273;
	ld.global.u32 	%r251, [%rd275];
	ld.global.u32 	%r252, [%rd276];
	setp.lt.u32 	%p149, %r251, %r252;
	selp.u16 	%rs377, 1, 0, %p149;
	add.s32 	%r533, %r5, 256;
$L__BB9_3:
	setp.ge.s32 	%p150, %r533, %r4;
	@%p150 bra 	$L__BB9_16;
	not.b32 	%r254, %r533;
	add.s32 	%r8, %r254, %r3;
	sub.s32 	%r255, %r8, %r248;
	shr.u32 	%r256, %r255, 8;
	add.s32 	%r9, %r256, 1;
	and.b32  	%r10, %r9, 7;
	setp.lt.u32 	%p151, %r255, 1792;
	@%p151 bra 	$L__BB9_8;
	add.s32 	%r532, %r533, 1024;
	and.b32  	%r257, %r9, 33554424;
	neg.s32 	%r531, %r257;
$L__BB9_6:
	.pragma "nounroll";
	add.s32 	%r258, %r532, -1024;
	cvt.s64.s32 	%rd278, %r258;
	add.s64 	%rd279, %rd278, %rd6;
	shl.b64 	%rd280, %rd279, 2;
	add.s64 	%rd281, %rd2, %rd280;
	add.s64 	%rd282, %rd3, %rd280;
	add.s64 	%rd283, %rd279, %rd119;
	ld.global.u32 	%r259, [%rd281];
	ld.global.u32 	%r260, [%rd282];
	setp.lt.u32 	%p152, %r259, %r260;
	selp.u16 	%rs222, 1, 0, %p152;
	and.b16  	%rs223, %rs377, 255;
	setp.ne.s16 	%p154, %rs223, 0;
	and.pred  	%p155, %p154, %p152;
	min.s64 	%rd284, %rd283, %rd439;
	setp.eq.s16 	%p156, %rs223, 0;
	selp.b64 	%rd285, %rd283, %rd439, %p156;
	selp.b16 	%rs224, %rs222, %rs377, %p156;
	selp.b64 	%rd286, %rd284, %rd285, %p155;
	selp.b16 	%rs225, 1, %rs224, %p155;
	and.b16  	%rs226, %rs225, 255;
	add.s32 	%r261, %r532, -768;
	cvt.s64.s32 	%rd287, %r261;
	add.s64 	%rd288, %rd287, %rd6;
	add.s64 	%rd289, %rd288, %rd119;
	ld.global.u32 	%r262, [%rd281+1024];
	ld.global.u32 	%r263, [%rd282+1024];
	setp.lt.u32 	%p157, %r262, %r263;
	selp.u16 	%rs227, 1, 0, %p157;
	setp.ne.s16 	%p159, %rs226, 0;
	and.pred  	%p160, %p159, %p157;
	min.s64 	%rd290, %rd289, %rd286;
	setp.eq.s16 	%p161, %rs226, 0;
	selp.b64 	%rd291, %rd289, %rd286, %p161;
	selp.b16 	%rs228, %rs227, %rs225, %p161;
	selp.b64 	%rd292, %rd290, %rd291, %p160;
	selp.b16 	%rs229, 1, %rs228, %p160;
	and.b16  	%rs230, %rs229, 255;
	add.s32 	%r264, %r532, -512;
	cvt.s64.s32 	%rd293, %r264;
	add.s64 	%rd294, %rd293, %rd6;
	add.s64 	%rd295, %rd294, %rd119;
	ld.global.u32 	%r265, [%rd281+2048];
	ld.global.u32 	%r266, [%rd282+2048];
	setp.lt.u32 	%p162, %r265, %r266;
	selp.u16 	%rs231, 1, 0, %p162;
	setp.ne.s16 	%p164, %rs230, 0;
	and.pred  	%p165, %p164, %p162;
	min.s64 	%rd296, %rd295, %rd292;
	setp.eq.s16 	%p166, %rs230, 0;
	selp.b64 	%rd297, %rd295, %rd292, %p166;
	selp.b16 	%rs232, %rs231, %rs229, %p166;
	selp.b64 	%rd298, %rd296, %rd297, %p165;
	selp.b16 	%rs233, 1, %rs232, %p165;
	and.b16  	%rs234, %rs233, 255;
	add.s32 	%r267, %r532, -256;
	cvt.s64.s32 	%rd299, %r267;
	add.s64 	%rd300, %rd299, %rd6;
	add.s64 	%rd301, %rd300, %rd119;
	ld.global.u32 	%r268, [%rd281+3072];
	ld.global.u32 	%r269, [%rd282+3072];
	setp.lt.u32 	%p167, %r268, %r269;
	selp.u16 	%rs235, 1, 0, %p167;
	setp.ne.s16 	%p169, %rs234, 0;
	and.pred  	%p170, %p169, %p167;
	min.s64 	%rd302, %rd301, %rd298;
	setp.eq.s16 	%p171, %rs234, 0;
	selp.b64 	%rd303, %rd301, %rd298, %p171;
	selp.b16 	%rs236, %rs235, %rs233, %p171;
	selp.b64 	%rd304, %rd302, %rd303, %p170;
	selp.b16 	%rs237, 1, %rs236, %p170;
	and.b16  	%rs238, %rs237, 255;
	add.s32 	%r270, %r532, 768;
	cvt.s64.s32 	%rd305, %r532;
	add.s64 	%rd306, %rd305, %rd6;
	add.s64 	%rd307, %rd306, %rd119;
	ld.global.u32 	%r271, [%rd281+4096];
	ld.global.u32 	%r272, [%rd282+4096];
	setp.lt.u32 	%p172, %r271, %r272;
	selp.u16 	%rs239, 1, 0, %p172;
	setp.ne.s16 	%p174, %rs238, 0;
	and.pred  	%p175, %p174, %p172;
	min.s64 	%rd308, %rd307, %rd304;
	setp.eq.s16 	%p176, %rs238, 0;
	selp.b64 	%rd309, %rd307, %rd304, %p176;
	selp.b16 	%rs240, %rs239, %rs237, %p176;
	selp.b64 	%rd310, %rd308, %rd309, %p175;
	selp.b16 	%rs241, 1, %rs240, %p175;
	and.b16  	%rs242, %rs241, 255;
	add.s32 	%r273, %r532, 256;
	cvt.s64.s32 	%rd311, %r273;
	add.s64 	%rd312, %rd311, %rd6;
	add.s64 	%rd313, %rd312, %rd119;
	ld.global.u32 	%r274, [%rd281+5120];
	ld.global.u32 	%r275, [%rd282+5120];
	setp.lt.u32 	%p177, %r274, %r275;
	selp.u16 	%rs243, 1, 0, %p177;
	setp.ne.s16 	%p179, %rs242, 0;
	and.pred  	%p180, %p179, %p177;
	min.s64 	%rd314, %rd313, %rd310;
	setp.eq.s16 	%p181, %rs242, 0;
	selp.b64 	%rd315, %rd313, %rd310, %p181;
	selp.b16 	%rs244, %rs243, %rs241, %p181;
	selp.b64 	%rd316, %rd314, %rd315, %p180;
	selp.b16 	%rs245, 1, %rs244, %p180;
	and.b16  	%rs246, %rs245, 255;
	add.s32 	%r276, %r532, 512;
	cvt.s64.s32 	%rd317, %r276;
	add.s64 	%rd318, %rd317, %rd6;
	add.s64 	%rd319, %rd318, %rd119;
	ld.global.u32 	%r277, [%rd281+6144];
	ld.global.u32 	%r278, [%rd282+6144];
	setp.lt.u32 	%p182, %r277, %r278;
	selp.u16 	%rs247, 1, 0, %p182;
	setp.ne.s16 	%p184, %rs246, 0;
	and.pred  	%p185, %p184, %p182;
	min.s64 	%rd320, %rd319, %rd316;
	setp.eq.s16 	%p186, %rs246, 0;
	selp.b64 	%rd321, %rd319, %rd316, %p186;
	selp.b16 	%rs248, %rs247, %rs245, %p186;
	selp.b64 	%rd322, %rd320, %rd321, %p185;
	selp.b16 	%rs249, 1, %rs248, %p185;
	and.b16  	%rs250, %rs249, 255;
	cvt.s64.s32 	%rd323, %r270;
	add.s64 	%rd324, %rd323, %rd6;
	add.s64 	%rd325, %rd324, %rd119;
	ld.global.u32 	%r279, [%rd281+7168];
	ld.global.u32 	%r280, [%rd282+7168];
	setp.lt.u32 	%p187, %r279, %r280;
	selp.u16 	%rs251, 1, 0, %p187;
	setp.ne.s16 	%p189, %rs250, 0;
	and.pred  	%p190, %p189, %p187;
	min.s64 	%rd326, %rd325, %rd322;
	setp.eq.s16 	%p191, %rs250, 0;
	selp.b64 	%rd327, %rd325, %rd322, %p191;
	selp.b16 	%rs252, %rs251, %rs249, %p191;
	selp.b64 	%rd439, %rd326, %rd327, %p190;
	selp.b16 	%rs377, 1, %rs252, %p190;
	add.s32 	%r532, %r532, 2048;
	add.s32 	%r531, %r531, 8;
	setp.ne.s32 	%p192, %r531, 0;
	@%p192 bra 	$L__BB9_6;
	add.s32 	%r533, %r532, -1024;
$L__BB9_8:
	setp.eq.s32 	%p193, %r10, 0;
	@%p193 bra 	$L__BB9_16;
	setp.lt.u32 	%p194, %r10, 4;
	@%p194 bra 	$L__BB9_11;
	cvt.s64.s32 	%rd329, %r533;
	add.s64 	%rd330, %rd329, %rd6;
	shl.b64 	%rd331, %rd330, 2;
	add.s64 	%rd332, %rd2, %rd331;
	add.s64 	%rd333, %rd3, %rd331;
	add.s64 	%rd334, %rd330, %rd119;
	ld.global.u32 	%r281, [%rd332];
	ld.global.u32 	%r282, [%rd333];
	setp.lt.u32 	%p195, %r281, %r282;
	selp.u16 	%rs254, 1, 0, %p195;
	and.b16  	%rs255, %rs377, 255;
	setp.ne.s16 	%p197, %rs255, 0;
	and.pred  	%p198, %p197, %p195;
	min.s64 	%rd335, %rd334, %rd439;
	setp.eq.s16 	%p199, %rs255, 0;
	selp.b64 	%rd336, %rd334, %rd439, %p199;
	selp.b16 	%rs256, %rs254, %rs377, %p199;
	selp.b64 	%rd337, %rd335, %rd336, %p198;
	selp.b16 	%rs257, 1, %rs256, %p198;
	and.b16  	%rs258, %rs257, 255;
	add.s32 	%r283, %r533, 256;
	cvt.s64.s32 	%rd338, %r283;
	add.s64 	%rd339, %rd338, %rd6;
	add.s64 	%rd340, %rd339, %rd119;
	ld.global.u32 	%r284, [%rd332+1024];
	ld.global.u32 	%r285, [%rd333+1024];
	setp.lt.u32 	%p200, %r284, %r285;
	selp.u16 	%rs259, 1, 0, %p200;
	setp.ne.s16 	%p202, %rs258, 0;
	and.pred  	%p203, %p202, %p200;
	min.s64 	%rd341, %rd340, %rd337;
	setp.eq.s16 	%p204, %rs258, 0;
	selp.b64 	%rd342, %rd340, %rd337, %p204;
	selp.b16 	%rs260, %rs259, %rs257, %p204;
	selp.b64 	%rd343, %rd341, %rd342, %p203;
	selp.b16 	%rs261, 1, %rs260, %p203;
	and.b16  	%rs262, %rs261, 255;
	add.s32 	%r286, %r533, 512;
	cvt.s64.s32 	%rd344, %r286;
	add.s64 	%rd345, %rd344, %rd6;
	add.s64 	%rd346, %rd345, %rd119;
	ld.global.u32 	%r287, [%rd332+2048];
	ld.global.u32 	%r288, [%rd333+2048];
	setp.lt.u32 	%p205, %r287, %r288;
	selp.u16 	%rs263, 1, 0, %p205;
	setp.ne.s16 	%p207, %rs262, 0;
	and.pred  	%p208, %p207, %p205;
	min.s64 	%rd347, %rd346, %rd343;
	setp.eq.s16 	%p209, %rs262, 0;
	selp.b64 	%rd348, %rd346, %rd343, %p209;
	selp.b16 	%rs264, %rs263, %rs261, %p209;
	selp.b64 	%rd349, %rd347, %rd348, %p208;
	selp.b16 	%rs265, 1, %rs264, %p208;
	and.b16  	%rs266, %rs265, 255;
	add.s32 	%r289, %r533, 768;
	cvt.s64.s32 	%rd350, %r289;
	add.s64 	%rd351, %rd350, %rd6;
	add.s64 	%rd352, %rd351, %rd119;
	ld.global.u32 	%r290, [%rd332+3072];
	ld.global.u32 	%r291, [%rd333+3072];
	setp.lt.u32 	%p210, %r290, %r291;
	selp.u16 	%rs267, 1, 0, %p210;
	setp.ne.s16 	%p212, %rs266, 0;
	and.pred  	%p213, %p212, %p210;
	min.s64 	%rd353, %rd352, %rd349;
	setp.eq.s16 	%p214, %rs266, 0;
	selp.b64 	%rd354, %rd352, %rd349, %p214;
	selp.b16 	%rs268, %rs267, %rs265, %p214;
	selp.b64 	%rd439, %rd353, %rd354, %p213;
	selp.b16 	%rs377, 1, %rs268, %p213;
	add.s32 	%r533, %r533, 1024;
$L__BB9_11:
	and.b32  	%r292, %r9, 3;
	setp.eq.s32 	%p215, %r292, 0;
	@%p215 bra 	$L__BB9_16;
	setp.eq.s32 	%p216, %r292, 1;
	@%p216 bra 	$L__BB9_14;
	cvt.s64.s32 	%rd356, %r533;
	add.s64 	%rd357, %rd356, %rd6;
	shl.b64 	%rd358, %rd357, 2;
	add.s64 	%rd359, %rd2, %rd358;
	add.s64 	%rd360, %rd3, %rd358;
	add.s64 	%rd361, %rd357, %rd119;
	ld.global.u32 	%r293, [%rd359];
	ld.global.u32 	%r294, [%rd360];
	setp.lt.u32 	%p217, %r293, %r294;
	selp.u16 	%rs270, 1, 0, %p217;
	and.b16  	%rs271, %rs377, 255;
	setp.ne.s16 	%p219, %rs271, 0;
	and.pred  	%p220, %p219, %p217;
	min.s64 	%rd362, %rd361, %rd439;
	setp.eq.s16 	%p221, %rs271, 0;
	selp.b64 	%rd363, %rd361, %rd439, %p221;
	selp.b16 	%rs272, %rs270, %rs377, %p221;
	selp.b64 	%rd364, %rd362, %rd363, %p220;
	selp.b16 	%rs273, 1, %rs272, %p220;
	and.b16  	%rs274, %rs273, 255;
	add.s32 	%r295, %r533, 256;
	cvt.s64.s32 	%rd365, %r295;
	add.s64 	%rd366, %rd365, %rd6;
	add.s64 	%rd367, %rd366, %rd119;
	ld.global.u32 	%r296, [%rd359+1024];
	ld.global.u32 	%r297, [%rd360+1024];
	setp.lt.u32 	%p222, %r296, %r297;
	selp.u16 	%rs275, 1, 0, %p222;
	setp.ne.s16 	%p224, %rs274, 0;
	and.pred  	%p225, %p224, %p222;
	min.s64 	%rd368, %rd367, %rd364;
	setp.eq.s16 	%p226, %rs274, 0;
	selp.b64 	%rd369, %rd367, %rd364, %p226;
	selp.b16 	%rs276, %rs275, %rs273, %p226;
	selp.b64 	%rd439, %rd368, %rd369, %p225;
	selp.b16 	%rs377, 1, %rs276, %p225;
	add.s32 	%r533, %r533, 512;
$L__BB9_14:
	and.b32  	%r298, %r8, 256;
	setp.ne.s32 	%p227, %r298, 0;
	@%p227 bra 	$L__BB9_16;
	cvt.s64.s32 	%rd370, %r533;
	add.s64 	%rd371, %rd370, %rd6;
	shl.b64 	%rd372, %rd371, 2;
	add.s64 	%rd373, %rd2, %rd372;
	add.s64 	%rd374, %rd3, %rd372;
	add.s64 	%rd375, %rd371, %rd119;
	ld.global.u32 	%r299, [%rd373];
	ld.global.u32 	%r300, [%rd374];
	setp.lt.u32 	%p228, %r299, %r300;
	selp.u16 	%rs277, 1, 0, %p228;
	and.b16  	%rs278, %rs377, 255;
	setp.ne.s16 	%p230, %rs278, 0;
	and.pred  	%p231, %p230, %p228;
	min.s64 	%rd376, %rd375, %rd439;
	setp.eq.s16 	%p232, %rs278, 0;
	selp.b64 	%rd377, %rd375, %rd439, %p232;
	selp.b16 	%rs279, %rs277, %rs377, %p232;
	selp.b64 	%rd439, %rd376, %rd377, %p231;
	selp.b16 	%rs377, 1, %rs279, %p231;
$L__BB9_16:
	setp.lt.s32 	%p233, %r4, 256;
	@%p233 bra 	$L__BB9_41;
	// begin inline asm
	mov.u32 %r419, %laneid;
	// end inline asm
	cvt.u32.u16 	%r440, %rs377;
	and.b32  	%r421, %r440, 255;
	mov.b32 	%r437, 1;
	mov.b32 	%r438, 31;
	mov.b32 	%r439, -1;
	// begin inline asm
	shfl.sync.down.b32 %r420, %r421, %r437, %r438, %r439;
	// end inline asm
	// begin inline asm
	shfl.sync.down.b32 %r425, %r426, %r437, %r438, %r439;
	// end inline asm
	mov.b64 	{%r431, %r436}, %rd439;
	// begin inline asm
	shfl.sync.down.b32 %r430, %r431, %r437, %r438, %r439;
	// end inline asm
	// begin inline asm
	shfl.sync.down.b32 %r435, %r436, %r437, %r438, %r439;
	// end inline asm
	mov.b64 	%rd22, {%r430, %r435};
	cvt.u16.u32 	%rs15, %r420;
	setp.gt.s32 	%p283, %r419, 30;
	@%p283 bra 	$L__BB9_21;
	and.b16  	%rs321, %rs377, 255;
	setp.eq.s16 	%p284, %rs321, 0;
	and.b16  	%rs322, %rs15, 255;
	setp.eq.s16 	%p285, %rs322, 0;
	or.pred  	%p286, %p284, %p285;
	@%p286 bra 	$L__BB9_20;
	min.s64 	%rd439, %rd22, %rd439;
	mov.b16 	%rs377, 1;
	bra.uni 	$L__BB9_21;
$L__BB9_20:
	setp.eq.s16 	%p287, %rs321, 0;
	selp.b64 	%rd439, %rd22, %rd439, %p287;
	selp.b16 	%rs377, %rs15, %rs377, %p287;
$L__BB9_21:
	cvt.u32.u16 	%r461, %rs377;
	and.b32  	%r442, %r461, 255;
	mov.b32 	%r458, 2;
	mov.b32 	%r459, 31;
	mov.b32 	%r460, -1;
	// begin inline asm
	shfl.sync.down.b32 %r441, %r442, %r458, %r459, %r460;
	// end inline asm
	// begin inline asm
	shfl.sync.down.b32 %r446, %r447, %r458, %r459, %r460;
	// end inline asm
	mov.b64 	{%r452, %r457}, %rd439;
	// begin inline asm
	shfl.sync.down.b32 %r451, %r452, %r458, %r459, %r460;
	// end inline asm
	// begin inline asm
	shfl.sync.down.b32 %r456, %r457, %r458, %r459, %r460;
	// end inline asm
	mov.b64 	%rd26, {%r451, %r456};
	cvt.u16.u32 	%rs18, %r441;
	setp.gt.s32 	%p288, %r419, 29;
	@%p288 bra 	$L__BB9_25;
	and.b16  	%rs325, %rs377, 255;
	setp.eq.s16 	%p289, %rs325, 0;
	and.b16  	%rs326, %rs18, 255;
	setp.eq.s16 	%p290, %rs326, 0;
	or.pred  	%p291, %p289, %p290;
	@%p291 bra 	$L__BB9_24;
	min.s64 	%rd439, %rd26, %rd439;
	mov.b16 	%rs377, 1;
	bra.uni 	$L__BB9_25;
$L__BB9_24:
	setp.eq.s16 	%p292, %rs325, 0;
	selp.b64 	%rd439, %rd26, %rd439, %p292;
	selp.b16 	%rs377, %rs18, %rs377, %p292;
$L__BB9_25:
	cvt.u32.u16 	%r482, %rs377;
	and.b32  	%r463, %r482, 255;
	mov.b32 	%r479, 4;
	mov.b32 	%r480, 31;
	mov.b32 	%r481, -1;
	// begin inline asm
	shfl.sync.down.b32 %r462, %r463, %r479, %r480, %r481;
	// end inline asm
	// begin inline asm
	shfl.sync.down.b32 %r467, %r468, %r479, %r480, %r481;
	// end inline asm
	mov.b64 	{%r473, %r478}, %rd439;
	// begin inline asm
	shfl.sync.down.b32 %r472, %r473, %r479, %r480, %r481;
	// end inline asm
	// begin inline asm
	shfl.sync.down.b32 %r477, %r478, %r479, %r480, %r481;
	// end inline asm
	mov.b64 	%rd30, {%r472, %r477};
	cvt.u16.u32 	%rs21, %r462;
	setp.gt.s32 	%p293, %r419, 27;
	@%p293 bra 	$L__BB9_29;
	and.b16  	%rs329, %rs377, 255;
	setp.eq.s16 	%p294, %rs329, 0;
	and.b16  	%rs330, %rs21, 255;
	setp.eq.s16 	%p295, %rs330, 0;
	or.pred  	%p296, %p294, %p295;
	@%p296 bra 	$L__BB9_28;
	min.s64 	%rd439, %rd30, %rd439;
	mov.b16 	%rs377, 1;
	bra.uni 	$L__BB9_29;
$L__BB9_28:
	setp.eq.s16 	%p297, %rs329, 0;
	selp.b64 	%rd439, %rd30, %rd439, %p297;
	selp.b16 	%rs377, %rs21, %rs377, %p297;
$L__BB9_29:
	cvt.u32.u16 	%r503, %rs377;
	and.b32  	%r484, %r503, 255;
	mov.b32 	%r500, 8;
	mov.b32 	%r501, 31;
	mov.b32 	%r502, -1;
	// begin inline asm
	shfl.sync.down.b32 %r483, %r484, %r500, %r501, %r502;
	// end inline asm
	// begin inline asm
	shfl.sync.down.b32 %r488, %r489, %r500, %r501, %r502;
	// end inline asm
	mov.b64 	{%r494, %r499}, %rd439;
	// begin inline asm
	shfl.sync.down.b32 %r493, %r494, %r500, %r501, %r502;
	// end inline asm
	// begin inline asm
	shfl.sync.down.b32 %r498, %r499, %r500, %r501, %r502;
	// end inline asm
	mov.b64 	%rd34, {%r493, %r498};
	cvt.u16.u32 	%rs24, %r483;
	setp.gt.s32 	%p298, %r419, 23;
	@%p298 bra 	$L__BB9_33;
	and.b16  	%rs333, %rs377, 255;
	setp.eq.s16 	%p299, %rs333, 0;
	and.b16  	%rs334, %rs24, 255;
	setp.eq.s16 	%p300, %rs334, 0;
	or.pred  	%p301, %p299, %p300;
	@%p301 bra 	$L__BB9_32;
	min.s64 	%rd439, %rd34, %rd439;
	mov.b16 	%rs377, 1;
	bra.uni 	$L__BB9_33;
$L__BB9_32:
	setp.eq.s16 	%p302, %rs333, 0;
	selp.b16 	%rs377, %rs24, %rs377, %p302;
	selp.b64 	%rd439, %rd34, %rd439, %p302;
$L__BB9_33:
	cvt.u32.u16 	%r524, %rs377;
	and.b32  	%r505, %r524, 255;
	mov.b32 	%r521, 16;
	mov.b32 	%r522, 31;
	mov.b32 	%r523, -1;
	// begin inline asm
	shfl.sync.down.b32 %r504, %r505, %r521, %r522, %r523;
	// end inline asm
	// begin inline asm
	shfl.sync.down.b32 %r509, %r510, %r521, %r522, %r523;
	// end inline asm
	mov.b64 	{%r515, %r520}, %rd439;
	// begin inline asm
	shfl.sync.down.b32 %r514, %r515, %r521, %r522, %r523;
	// end inline asm
	// begin inline asm
	shfl.sync.down.b32 %r519, %r520, %r521, %r522, %r523;
	// end inline asm
	mov.b64 	%rd38, {%r514, %r519};
	cvt.u16.u32 	%rs27, %r504;
	setp.gt.s32 	%p303, %r419, 15;
	@%p303 bra 	$L__BB9_37;
	and.b16  	%rs337, %rs377, 255;
	setp.eq.s16 	%p304, %rs337, 0;
	and.b16  	%rs338, %rs27, 255;
	setp.eq.s16 	%p305, %rs338, 0;
	or.pred  	%p306, %p304, %p305;
	@%p306 bra 	$L__BB9_36;
	min.s64 	%rd439, %rd38, %rd439;
	mov.b16 	%rs377, 1;
	bra.uni 	$L__BB9_37;
$L__BB9_36:
	setp.eq.s16 	%p307, %rs337, 0;
	selp.b16 	%rs377, %rs27, %rs377, %p307;
	selp.b64 	%rd439, %rd38, %rd439, %p307;
$L__BB9_37:
	setp.ne.s32 	%p308, %r419, 0;
	@%p308 bra 	$L__BB9_39;
	shr.u32 	%r525, %r5, 1;
	and.b32  	%r526, %r525, 496;
	mov.u32 	%r527, _ZZN3cub18CUB_300001_SM_10006detail6reduce18DeviceReduceKernelINS2_10policy_hubIN4cuda3std3__45tupleIJblEEEyN6thrust24THRUST_300001_SM_1000_NS8cuda_cub9__find_if7functorIS9_EEE10Policy1000ENSB_12zip_iteratorINS8_IJNSD_26transform_input_iterator_tIbNSI_INS8_IJNSB_6detail15normal_iteratorINSB_10device_ptrIKjEEEESP_EEEEENSK_22tuple_binary_predicateINS7_4lessIjEEEEEENSB_17counting_iteratorIlNSB_11use_defaultESY_SY_EEEEEEEySF_S9_NS7_10__identityEEEvT0_PT3_T1_NS0_13GridEvenShareIS16_EET2_T4_E12temp_storage;
	add.s32 	%r528, %r527, %r526;
	st.shared.u8 	[%r528+8], %rs377;
	st.shared.u64 	[%r528+16], %rd439;
$L__BB9_39:
	bar.sync 	0;
	setp.ne.s32 	%p309, %r5, 0;
	@%p309 bra 	$L__BB9_118;
	ld.shared.u8 	%rs341, [_ZZN3cub18CUB_300001_SM_10006detail6reduce18DeviceReduceKernelINS2_10policy_hubIN4cuda3std3__45tupleIJblEEEyN6thrust24THRUST_300001_SM_1000_NS8cuda_cub9__find_if7functorIS9_EEE10Policy1000ENSB_12zip_iteratorINS8_IJNSD_26transform_input_iterator_tIbNSI_INS8_IJNSB_6detail15normal_iteratorINSB_10device_ptrIKjEEEESP_EEEEENSK_22tuple_binary_predicateINS7_4lessIjEEEEEENSB_17counting_iteratorIlNSB_11use_defaultESY_SY_EEEEEEEySF_S9_NS7_10__identityEEEvT0_PT3_T1_NS0_13GridEvenShareIS16_EET2_T4_E12temp_storage+24];
	ld.shared.u64 	%rd399, [_ZZN3cub18CUB_300001_SM_10006detail6reduce18DeviceReduceKernelINS2_10policy_hubIN4cuda3std3__45tupleIJblEEEyN6thrust24THRUST_300001_SM_1000_NS8cuda_cub9__find_if7functorIS9_EEE10Policy1000ENSB_12zip_iteratorINS8_IJNSD_26transform_input_iterator_tIbNSI_INS8_IJNSB_6detail15normal_iteratorINSB_10device_ptrIKjEEEESP_EEEEENSK_22tuple_binary_predicateINS7_4lessIjEEEEEENSB_17counting_iteratorIlNSB_11use_defaultESY_SY_EEEEEEEySF_S9_NS7_10__identityEEEvT0_PT3_T1_NS0_13GridEvenShareIS16_EET2_T4_E12temp_storage+32];
	and.b16  	%rs342, %rs377, 255;
	setp.eq.s16 	%p310, %rs342, 0;
	setp.eq.s16 	%p311, %rs341, 0;
	min.s64 	%rd400, %rd399, %rd439;
	selp.b16 	%rs343, %rs377, 1, %p311;
	selp.b16 	%rs344, %rs341, %rs343, %p310;
	and.b16  	%rs345, %rs344, 255;
	selp.b64 	%rd401, %rd439, %rd400, %p311;
	selp.b64 	%rd402, %rd399, %rd401, %p310;
	ld.shared.u8 	%rs346, [_ZZN3cub18CUB_300001_SM_10006detail6reduce18DeviceReduceKernelINS2_10policy_hubIN4cuda3std3__45tupleIJblEEEyN6thrust24THRUST_300001_SM_1000_NS8cuda_cub9__find_if7functorIS9_EEE10Policy1000ENSB_12zip_iteratorINS8_IJNSD_26transform_input_iterator_tIbNSI_INS8_IJNSB_6detail15normal_iteratorINSB_10device_ptrIKjEEEESP_EEEEENSK_22tuple_binary_predicateINS7_4lessIjEEEEEENSB_17counting_iteratorIlNSB_11use_defaultESY_SY_EEEEEEEySF_S9_NS7_10__identityEEEvT0_PT3_T1_NS0_13GridEvenShareIS16_EET2_T4_E12temp_storage+40];
	ld.shared.u64 	%rd403, [_ZZN3cub18CUB_300001_SM_10006detail6reduce18DeviceReduceKernelINS2_10policy_hubIN4cuda3std3__45tupleIJblEEEyN6thrust24THRUST_300001_SM_1000_NS8cuda_cub9__find_if7functorIS9_EEE10Policy1000ENSB_12zip_iteratorINS8_IJNSD_26transform_input_iterator_tIbNSI_INS8_IJNSB_6detail15normal_iteratorINSB_10device_ptrIKjEEEESP_EEEEENSK_22tuple_binary_predicateINS7_4lessIjEEEEEENSB_17counting_iteratorIlNSB_11use_defaultESY_SY_EEEEEEEySF_S9_NS7_10__identityEEEvT0_PT3_T1_NS0_13GridEvenShareIS16_EET2_T4_E12temp_storage+48];
	setp.eq.s16 	%p312, %rs345, 0;
	setp.eq.s16 	%p313, %rs346, 0;
	min.s64 	%rd404, %rd403, %rd402;
	selp.b16 	%rs347, %rs344, 1, %p313;
	selp.b16 	%rs348, %rs346, %rs347, %p312;
	and.b16  	%rs349, %rs348, 255;
	selp.b64 	%rd405, %rd402, %rd404, %p313;
	selp.b64 	%rd406, %rd403, %rd405, %p312;
	ld.shared.u8 	%rs350, [_ZZN3cub18CUB_300001_SM_10006detail6reduce18DeviceReduceKernelINS2_10policy_hubIN4cuda3std3__45tupleIJblEEEyN6thrust24THRUST_300001_SM_1000_NS8cuda_cub9__find_if7functorIS9_EEE10Policy1000ENSB_12zip_iteratorINS8_IJNSD_26transform_input_iterator_tIbNSI_INS8_IJNSB_6detail15normal_iteratorINSB_10device_ptrIKjEEEESP_EEEEENSK_22tuple_binary_predicateINS7_4lessIjEEEEEENSB_17counting_iteratorIlNSB_11use_defaultESY_SY_EEEEEEEySF_S9_NS7_10__identityEEEvT0_PT3_T1_NS0_13GridEvenShareIS16_EET2_T4_E12temp_storage+56];
	ld.shared.u64 	%rd407, [_ZZN3cub18CUB_300001_SM_10006detail6reduce18DeviceReduceKernelINS2_10policy_hubIN4cuda3std3__45tupleIJblEEEyN6thrust24THRUST_300001_SM_1000_NS8cuda_cub9__find_if7functorIS9_EEE10Policy1000ENSB_12zip_iteratorINS8_IJNSD_26transform_input_iterator_tIbNSI_INS8_IJNSB_6detail15normal_iteratorINSB_10device_ptrIKjEEEESP_EEEEENSK_22tuple_binary_predicateINS7_4lessIjEEEEEENSB_17counting_iteratorIlNSB_11use_defaultESY_SY_EEEEEEEySF_S9_NS7_10__identityEEEvT0_PT3_T1_NS0_13GridEvenShareIS16_EET2_T4_E12temp_storage+64];
	setp.eq.s16 	%p314, %rs349, 0;
	setp.eq.s16 	%p315, %rs350, 0;
	min.s64 	%rd408, %rd407, %rd406;
	selp.b16 	%rs351, %rs348, 1, %p315;
	selp.b16 	%rs352, %rs350, %rs351, %p314;
	and.b16  	%rs353, %rs352, 255;
	selp.b64 	%rd409, %rd406, %rd408, %p315;
	selp.b64 	%rd410, %rd407, %rd409, %p314;
	ld.shared.u8 	%rs354, [_ZZN3cub18CUB_300001_SM_10006detail6reduce18DeviceReduceKernelINS2_10policy_hubIN4cuda3std3__45tupleIJblEEEyN6thrust24THRUST_300001_SM_1000_NS8cuda_cub9__find_if7functorIS9_EEE10Policy1000ENSB_12zip_iteratorINS8_IJNSD_26transform_input_iterator_tIbNSI_INS8_IJNSB_6detail15normal_iteratorINSB_10device_ptrIKjEEEESP_EEEEENSK_22tuple_binary_predicateINS7_4lessIjEEEEEENSB_17counting_iteratorIlNSB_11use_defaultESY_SY_EEEEEEEySF_S9_NS7_10__identityEEEvT0_PT3_T1_NS0_13GridEvenShareIS16_EET2_T4_E12temp_storage+72];
	ld.shared.u64 	%rd411, [_ZZN3cub18CUB_300001_SM_10006detail6reduce18DeviceReduceKernelINS2_10policy_hubIN4cuda3std3__45tupleIJblEEEyN6thrust24THRUST_300001_SM_1000_NS8cuda_cub9__find_if7functorIS9_EEE10Policy1000ENSB_12zip_iteratorINS8_IJNSD_26transform_input_iterator_tIbNSI_INS8_IJNSB_6detail15normal_iteratorINSB_10device_ptrIKjEEEESP_EEEEENSK_22tuple_binary_predicateINS7_4lessIjEEEEEENSB_17counting_iteratorIlNSB_11use_defaultESY_SY_EEEEEEEySF_S9_NS7_10__identityEEEvT0_PT3_T1_NS0_13GridEvenShareIS16_EET2_T4_E12temp_storage+80];
	setp.eq.s16 	%p316, %rs353, 0;
	setp.eq.s16 	%p317, %rs354, 0;
	min.s64 	%rd412, %rd411, %rd410;
	selp.b16 	%rs355, %rs352, 1, %p317;
	selp.b16 	%rs356, %rs354, %rs355, %p316;
	and.b16  	%rs357, %rs356, 255;
	selp.b64 	%rd413, %rd410, %rd412, %p317;
	selp.b64 	%rd414, %rd411, %rd413, %p316;
	ld.shared.u8 	%rs358, [_ZZN3cub18CUB_300001_SM_10006detail6reduce18DeviceReduceKernelINS2_10policy_hubIN4cuda3std3__45tupleIJblEEEyN6thrust24THRUST_300001_SM_1000_NS8cuda_cub9__find_if7functorIS9_EEE10Policy1000ENSB_12zip_iteratorINS8_IJNSD_26transform_input_iterator_tIbNSI_INS8_IJNSB_6detail15normal_iteratorINSB_10device_ptrIKjEEEESP_EEEEENSK_22tuple_binary_predicateINS7_4lessIjEEEEEENSB_17counting_iteratorIlNSB_11use_defaultESY_SY_EEEEEEEySF_S9_NS7_10__identityEEEvT0_PT3_T1_NS0_13GridEvenShareIS16_EET2_T4_E12temp_storage+88];
	ld.shared.u64 	%rd415, [_ZZN3cub18CUB_300001_SM_10006detail6reduce18DeviceReduceKernelINS2_10policy_hubIN4cuda3std3__45tupleIJblEEEyN6thrust24THRUST_300001_SM_1000_NS8cuda_cub9__find_if7functorIS9_EEE10Policy1000ENSB_12zip_iteratorINS8_IJNSD_26transform_input_iterator_tIbNSI_INS8_IJNSB_6detail15normal_iteratorINSB_10device_ptrIKjEEEESP_EEEEENSK_22tuple_binary_predicateINS7_4lessIjEEEEEENSB_17counting_iteratorIlNSB_11use_defaultESY_SY_EEEEEEEySF_S9_NS7_10__identityEEEvT0_PT3_T1_NS0_13GridEvenShareIS16_EET2_T4_E12temp_storage+96];
	setp.eq.s16 	%p318, %rs357, 0;
	setp.eq.s16 	%p319, %rs358, 0;
	min.s64 	%rd416, %rd415, %rd414;
	selp.b16 	%rs359, %rs356, 1, %p319;
	selp.b16 	%rs360, %rs358, %rs359, %p318;
	and.b16  	%rs361, %rs360, 255;
	selp.b64 	%rd417, %rd414, %rd416, %p319;
	selp.b64 	%rd418, %rd415, %rd417, %p318;
	ld.shared.u8 	%rs362, [_ZZN3cub18CUB_300001_SM_10006detail6reduce18DeviceReduceKernelINS2_10policy_hubIN4cuda3std3__45tupleIJblEEEyN6thrust24THRUST_300001_SM_1000_NS8cuda_cub9__find_if7functorIS9_EEE10Policy1000ENSB_12zip_iteratorINS8_IJNSD_26transform_input_iterator_tIbNSI_INS8_IJNSB_6detail15normal_iteratorINSB_10device_ptrIKjEEEESP_EEEEENSK_22tuple_binary_predicateINS7_4lessIjEEEEEENSB_17counting_iteratorIlNSB_11use_defaultESY_SY_EEEEEEEySF_S9_NS7_10__identityEEEvT0_PT3_T1_NS0_13GridEvenShareIS16_EET2_T4_E12temp_storage+104];
	ld.shared.u64 	%rd419, [_ZZN3cub18CUB_300001_SM_10006detail6reduce18DeviceReduceKernelINS2_10policy_hubIN4cuda3std3__45tupleIJblEEEyN6thrust24THRUST_300001_SM_1000_NS8cuda_cub9__find_if7functorIS9_EEE10Policy1000ENSB_12zip_iteratorINS8_IJNSD_26transform_input_iterator_tIbNSI_INS8_IJNSB_6detail15normal_iteratorINSB_10device_ptrIKjEEEESP_EEEEENSK_22tuple_binary_predicateINS7_4lessIjEEEEEENSB_17counting_iteratorIlNSB_11use_defaultESY_SY_EEEEEEEySF_S9_NS7_10__identityEEEvT0_PT3_T1_NS0_13GridEvenShareIS16_EET2_T4_E12temp_storage+112];
	setp.eq.s16 	%p320, %rs361, 0;
	setp.eq.s16 	%p321, %rs362, 0;
	min.s64 	%rd420, %rd419, %rd418;
	selp.b16 	%rs363, %rs360, 1, %p321;
	selp.b16 	%rs364, %rs362, %rs363, %p320;
	and.b16  	%rs365, %rs364, 255;
	selp.b64 	%rd421, %rd418, %rd420, %p321;
	selp.b64 	%rd422, %rd419, %rd421, %p320;
	ld.shared.u8 	%rs366, [_ZZN3cub18CUB_300001_SM_10006detail6reduce18DeviceReduceKernelINS2_10policy_hubIN4cuda3std3__45tupleIJblEEEyN6thrust24THRUST_300001_SM_1000_NS8cuda_cub9__find_if7functorIS9_EEE10Policy1000ENSB_12zip_iteratorINS8_IJNSD_26transform_input_iterator_tIbNSI_INS8_IJNSB_6detail15normal_iteratorINSB_10device_ptrIKjEEEESP_EEEEENSK_22tuple_binary_predicateINS7_4lessIjEEEEEENSB_17counting_iteratorIlNSB_11use_defaultESY_SY_EEEEEEEySF_S9_NS7_10__identityEEEvT0_PT3_T1_NS0_13GridEvenShareIS16_EET2_T4_E12temp_storage+120];
	ld.shared.u64 	%rd423, [_ZZN3cub18CUB_300001_SM_10006detail6reduce18DeviceReduceKernelINS2_10policy_hubIN4cuda3std3__45tupleIJblEEEyN6thrust24THRUST_300001_SM_1000_NS8cuda_cub9__find_if7functorIS9_EEE10Policy1000ENSB_12zip_iteratorINS8_IJNSD_26transform_input_iterator_tIbNSI_INS8_IJNSB_6detail15normal_iteratorINSB_10device_ptrIKjEEEESP_EEEEENSK_22tuple_binary_predicateINS7_4lessIjEEEEEENSB_17counting_iteratorIlNSB_11use_defaultESY_SY_EEEEEEEySF_S9_NS7_10__identityEEEvT0_PT3_T1_NS0_13GridEvenShareIS16_EET2_T4_E12temp_storage+128];
	setp.eq.s16 	%p322, %rs365, 0;
	setp.eq.s16 	%p323, %rs366, 0;
	min.s64 	%rd424, %rd423, %rd422;
	selp.b16 	%rs367, %rs364, 1, %p323;
	selp.b16 	%rs377, %rs366, %rs367, %p322;
	selp.b64 	%rd425, %rd422, %rd424, %p323;
	selp.b64 	%rd439, %rd423, %rd425, %p322;
	bra.uni 	$L__BB9_118;
$L__BB9_41:
	// begin inline asm
	mov.u32 %r301, %laneid;
	// end inline asm
	and.b32  	%r322, %r5, 992;
	add.s32 	%r323, %r322, 32;
	setp.gt.s32 	%p234, %r323, %r4;
	not.b32 	%r324, %r322;
	add.s32 	%r325, %r4, %r324;
	selp.b32 	%r320, %r325, 31, %p234;
	cvt.u32.u16 	%r326, %rs377;
	and.b32  	%r303, %r326, 255;
	mov.b32 	%r319, 1;
	mov.b32 	%r321, -1;
	// begin inline asm
	shfl.sync.down.b32 %r302, %r303, %r319, %r320, %r321;
	// end inline asm
	// begin inline asm
	shfl.sync.down.b32 %r307, %r308, %r319, %r320, %r321;
	// end inline asm
	mov.b64 	{%r313, %r318}, %rd439;
	// begin inline asm
	shfl.sync.down.b32 %r312, %r313, %r319, %r320, %r321;
	// end inline asm
	// begin inline asm
	shfl.sync.down.b32 %r317, %r318, %r319, %r320, %r321;
	// end inline asm
	mov.b64 	%rd43, {%r312, %r317};
	cvt.u16.u32 	%rs31, %r302;
	setp.ge.s32 	%p235, %r301, %r320;
	@%p235 bra 	$L__BB9_45;
	and.b16  	%rs280, %rs377, 255;
	setp.eq.s16 	%p236, %rs280, 0;
	and.b16  	%rs281, %rs31, 255;
	setp.eq.s16 	%p237, %rs281, 0;
	or.pred  	%p238, %p236, %p237;
	@%p238 bra 	$L__BB9_44;
	min.s64 	%rd439, %rd43, %rd439;
	mov.b16 	%rs377, 1;
	bra.uni 	$L__BB9_45;
$L__BB9_44:
	setp.eq.s16 	%p239, %rs280, 0;
	selp.b16 	%rs377, %rs31, %rs377, %p239;
	selp.b64 	%rd439, %rd43, %rd439, %p239;
$L__BB9_45:
	cvt.u32.u16 	%r347, %rs377;
	and.b32  	%r328, %r347, 255;
	mov.b32 	%r344, 2;
	mov.b32 	%r346, -1;
	// begin inline asm
	shfl.sync.down.b32 %r327, %r328, %r344, %r320, %r346;
	// end inline asm
	// begin inline asm
	shfl.sync.down.b32 %r332, %r333, %r344, %r320, %r346;
	// end inline asm
	mov.b64 	{%r338, %r343}, %rd439;
	// begin inline asm
	shfl.sync.down.b32 %r337, %r338, %r344, %r320, %r346;
	// end inline asm
	// begin inline asm
	shfl.sync.down.b32 %r342, %r343, %r344, %r320, %r346;
	// end inline asm
	mov.b64 	%rd47, {%r337, %r342};
	cvt.u16.u32 	%rs34, %r327;
	add.s32 	%r348, %r301, 2;
	setp.gt.s32 	%p240, %r348, %r320;
	@%p240 bra 	$L__BB9_49;
	and.b16  	%rs284, %rs377, 255;
	setp.eq.s16 	%p241, %rs284, 0;
	and.b16  	%rs285, %rs34, 255;
	setp.eq.s16 	%p242, %rs285, 0;
	or.pred  	%p243, %p241, %p242;
	@%p243 bra 	$L__BB9_48;
	min.s64 	%rd439, %rd47, %rd439;
	mov.b16 	%rs377, 1;
	bra.uni 	$L__BB9_49;
$L__BB9_48:
	setp.eq.s16 	%p244, %rs284, 0;
	selp.b16 	%rs377, %rs34, %rs377, %p244;
	selp.b64 	%rd439, %rd47, %rd439, %p244;
$L__BB9_49:
	cvt.u32.u16 	%r369, %rs377;
	and.b32  	%r350, %r369, 255;
	mov.b32 	%r366, 4;
	mov.b32 	%r368, -1;
	// begin inline asm
	shfl.sync.down.b32 %r349, %r350, %r366, %r320, %r368;
	// end inline asm
	// begin inline asm
	shfl.sync.down.b32 %r354, %r355, %r366, %r320, %r368;
	// end inline asm
	mov.b64 	{%r360, %r365}, %rd439;
	// begin inline asm
	shfl.sync.down.b32 %r359, %r360, %r366, %r320, %r368;
	// end inline asm
	// begin inline asm
	shfl.sync.down.b32 %r364, %r365, %r366, %r320, %r368;
	// end inline asm
	mov.b64 	%rd51, {%r359, %r364};
	cvt.u16.u32 	%rs37, %r349;
	add.s32 	%r370, %r301, 4;
	setp.gt.s32 	%p245, %r370, %r320;
	@%p245 bra 	$L__BB9_53;
	and.b16  	%rs288, %rs377, 255;
	setp.eq.s16 	%p246, %rs288, 0;
	and.b16  	%rs289, %rs37, 255;
	setp.eq.s16 	%p247, %rs289, 0;
	or.pred  	%p248, %p246, %p247;
	@%p248 bra 	$L__BB9_52;
	min.s64 	%rd439, %rd51, %rd439;
	mov.b16 	%rs377, 1;
	bra.uni 	$L__BB9_53;
$L__BB9_52:
	setp.eq.s16 	%p249, %rs288, 0;
	selp.b16 	%rs377, %rs37, %rs377, %p249;
	selp.b64 	%rd439, %rd51, %rd439, %p249;
$L__BB9_53:
	cvt.u32.u16 	%r391, %rs377;
	and.b32  	%r372, %r391, 255;
	mov.b32 	%r388, 8;
	mov.b32 	%r390, -1;
	// begin inline asm
	shfl.sync.down.b32 %r371, %r372, %r388, %r320, %r390;
	// end inline asm
	// begin inline asm
	shfl.sync.down.b32 %r376, %r377, %r388, %r320, %r390;
	// end inline asm
	mov.b64 	{%r382, %r387}, %rd439;
	// begin inline asm
	shfl.sync.down.b32 %r381, %r382, %r388, %r320, %r390;
	// end inline asm
	// begin inline asm
	shfl.sync.down.b32 %r386, %r387, %r388, %r320, %r390;
	// end inline asm
	mov.b64 	%rd55, {%r381, %r386};
	cvt.u16.u32 	%rs40, %r371;
	add.s32 	%r392, %r301, 8;
	setp.gt.s32 	%p250, %r392, %r320;
	@%p250 bra 	$L__BB9_57;
	and.b16  	%rs292, %rs377, 255;
	setp.eq.s16 	%p251, %rs292, 0;
	and.b16  	%rs293, %rs40, 255;
	setp.eq.s16 	%p252, %rs293, 0;
	or.pred  	%p253, %p251, %p252;
	@%p253 bra 	$L__BB9_56;
	min.s64 	%rd439, %rd55, %rd439;
	mov.b16 	%rs377, 1;
	bra.uni 	$L__BB9_57;
$L__BB9_56:
	setp.eq.s16 	%p254, %rs292, 0;
	selp.b16 	%rs377, %rs40, %rs377, %p254;
	selp.b64 	%rd439, %rd55, %rd439, %p254;
$L__BB9_57:
	cvt.u32.u16 	%r413, %rs377;
	and.b32  	%r394, %r413, 255;
	mov.b32 	%r410, 16;
	mov.b32 	%r412, -1;
	// begin inline asm
	shfl.sync.down.b32 %r393, %r394, %r410, %r320, %r412;
	// end inline asm
	// begin inline asm
	shfl.sync.down.b32 %r398, %r399, %r410, %r320, %r412;
	// end inline asm
	mov.b64 	{%r404, %r409}, %rd439;
	// begin inline asm
	shfl.sync.down.b32 %r403, %r404, %r410, %r320, %r412;
	// end inline asm
	// begin inline asm
	shfl.sync.down.b32 %r408, %r409, %r410, %r320, %r412;
	// end inline asm
	mov.b64 	%rd59, {%r403, %r408};
	cvt.u16.u32 	%rs43, %r393;
	add.s32 	%r414, %r301, 16;
	setp.gt.s32 	%p255, %r414, %r320;
	@%p255 bra 	$L__BB9_61;
	and.b16  	%rs296, %rs377, 255;
	setp.eq.s16 	%p256, %rs296, 0;
	and.b16  	%rs297, %rs43, 255;
	setp.eq.s16 	%p257, %rs297, 0;
	or.pred  	%p258, %p256, %p257;
	@%p258 bra 	$L__BB9_60;
	min.s64 	%rd439, %rd59, %rd439;
	mov.b16 	%rs377, 1;
	bra.uni 	$L__BB9_61;
$L__BB9_60:
	setp.eq.s16 	%p259, %rs296, 0;
	selp.b16 	%rs377, %rs43, %rs377, %p259;
	selp.b64 	%rd439, %rd59, %rd439, %p259;
$L__BB9_61:
	setp.ne.s32 	%p260, %r301, 0;
	@%p260 bra 	$L__BB9_63;
	shr.u32 	%r415, %r5, 1;
	and.b32  	%r416, %r415, 496;
	mov.u32 	%r417, _ZZN3cub18CUB_300001_SM_10006detail6reduce18DeviceReduceKernelINS2_10policy_hubIN4cuda3std3__45tupleIJblEEEyN6thrust24THRUST_300001_SM_1000_NS8cuda_cub9__find_if7functorIS9_EEE10Policy1000ENSB_12zip_iteratorINS8_IJNSD_26transform_input_iterator_tIbNSI_INS8_IJNSB_6detail15normal_iteratorINSB_10device_ptrIKjEEEESP_EEEEENSK_22tuple_binary_predicateINS7_4lessIjEEEEEENSB_17counting_iteratorIlNSB_11use_defaultESY_SY_EEEEEEEySF_S9_NS7_10__identityEEEvT0_PT3_T1_NS0_13GridEvenShareIS16_EET2_T4_E12temp_storage;
	add.s32 	%r418, %r417, %r416;
	st.shared.u8 	[%r418+8], %rs377;
	st.shared.u64 	[%r418+16], %rd439;
$L__BB9_63:
	bar.sync 	0;
	setp.ne.s32 	%p261, %r5, 0;
	@%p261 bra 	$L__BB9_118;
	setp.lt.s32 	%p262, %r4, 33;
	@%p262 bra 	$L__BB9_66;
	ld.shared.u8 	%rs300, [_ZZN3cub18CUB_300001_SM_10006detail6reduce18DeviceReduceKernelINS2_10policy_hubIN4cuda3std3__45tupleIJblEEEyN6thrust24THRUST_300001_SM_1000_NS8cuda_cub9__find_if7functorIS9_EEE10Policy1000ENSB_12zip_iteratorINS8_IJNSD_26transform_input_iterator_tIbNSI_INS8_IJNSB_6detail15normal_iteratorINSB_10device_ptrIKjEEEESP_EEEEENSK_22tuple_binary_predicateINS7_4lessIjEEEEEENSB_17counting_iteratorIlNSB_11use_defaultESY_SY_EEEEEEEySF_S9_NS7_10__identityEEEvT0_PT3_T1_NS0_13GridEvenShareIS16_EET2_T4_E12temp_storage+24];
	ld.shared.u64 	%rd378, [_ZZN3cub18CUB_300001_SM_10006detail6reduce18DeviceReduceKernelINS2_10policy_hubIN4cuda3std3__45tupleIJblEEEyN6thrust24THRUST_300001_SM_1000_NS8cuda_cub9__find_if7functorIS9_EEE10Policy1000ENSB_12zip_iteratorINS8_IJNSD_26transform_input_iterator_tIbNSI_INS8_IJNSB_6detail15normal_iteratorINSB_10device_ptrIKjEEEESP_EEEEENSK_22tuple_binary_predicateINS7_4lessIjEEEEEENSB_17counting_iteratorIlNSB_11use_defaultESY_SY_EEEEEEEySF_S9_NS7_10__identityEEEvT0_PT3_T1_NS0_13GridEvenShareIS16_EET2_T4_E12temp_storage+32];
	and.b16  	%rs301, %rs377, 255;
	setp.eq.s16 	%p263, %rs301, 0;
	setp.eq.s16 	%p264, %rs300, 0;
	min.s64 	%rd379, %rd378, %rd439;
	selp.b16 	%rs302, %rs377, 1, %p264;
	selp.b16 	%rs377, %rs300, %rs302, %p263;
	selp.b64 	%rd380, %rd439, %rd379, %p264;
	selp.b64 	%rd439, %rd378, %rd380, %p263;
$L__BB9_66:
	setp.lt.s32 	%p265, %r4, 65;
	@%p265 bra 	$L__BB9_68;
	ld.shared.u8 	%rs303, [_ZZN3cub18CUB_300001_SM_10006detail6reduce18DeviceReduceKernelINS2_10policy_hubIN4cuda3std3__45tupleIJblEEEyN6thrust24THRUST_300001_SM_1000_NS8cuda_cub9__find_if7functorIS9_EEE10Policy1000ENSB_12zip_iteratorINS8_IJNSD_26transform_input_iterator_tIbNSI_INS8_IJNSB_6detail15normal_iteratorINSB_10device_ptrIKjEEEESP_EEEEENSK_22tuple_binary_predicateINS7_4lessIjEEEEEENSB_17counting_iteratorIlNSB_11use_defaultESY_SY_EEEEEEEySF_S9_NS7_10__identityEEEvT0_PT3_T1_NS0_13GridEvenShareIS16_EET2_T4_E12temp_storage+40];
	ld.shared.u64 	%rd381, [_ZZN3cub18CUB_300001_SM_10006detail6reduce18DeviceReduceKernelINS2_10policy_hubIN4cuda3std3__45tupleIJblEEEyN6thrust24THRUST_300001_SM_1000_NS8cuda_cub9__find_if7functorIS9_EEE10Policy1000ENSB_12zip_iteratorINS8_IJNSD_26transform_input_iterator_tIbNSI_INS8_IJNSB_6detail15normal_iteratorINSB_10device_ptrIKjEEEESP_EEEEENSK_22tuple_binary_predicateINS7_4lessIjEEEEEENSB_17counting_iteratorIlNSB_11use_defaultESY_SY_EEEEEEEySF_S9_NS7_10__identityEEEvT0_PT3_T1_NS0_13GridEvenShareIS16_EET2_T4_E12temp_storage+48];
	and.b16  	%rs304, %rs377, 255;
	setp.eq.s16 	%p266, %rs304, 0;
	setp.eq.s16 	%p267, %rs303, 0;
	min.s64 	%rd382, %rd381, %rd439;
	selp.b16 	%rs305, %rs377, 1, %p267;
	selp.b16 	%rs377, %rs303, %rs305, %p266;
	selp.b64 	%rd383, %rd439, %rd382, %p267;
	selp.b64 	%rd439, %rd381, %rd383, %p266;
$L__BB9_68:
	setp.lt.s32 	%p268, %r4, 97;
	@%p268 bra 	$L__BB9_70;
	ld.shared.u8 	%rs306, [_ZZN3cub18CUB_300001_SM_10006detail6reduce18DeviceReduceKernelINS2_10policy_hubIN4cuda3std3__45tupleIJblEEEyN6thrust24THRUST_300001_SM_1000_NS8cuda_cub9__find_if7functorIS9_EEE10Policy1000ENSB_12zip_iteratorINS8_IJNSD_26transform_input_iterator_tIbNSI_INS8_IJNSB_6detail15normal_iteratorINSB_10device_ptrIKjEEEESP_EEEEENSK_22tuple_binary_predicateINS7_4lessIjEEEEEENSB_17counting_iteratorIlNSB_11use_defaultESY_SY_EEEEEEEySF_S9_NS7_10__identityEEEvT0_PT3_T1_NS0_13GridEvenShareIS16_EET2_T4_E12temp_storage+56];
	ld.shared.u64 	%rd384, [_ZZN3cub18CUB_300001_SM_10006detail6reduce18DeviceReduceKernelINS2_10policy_hubIN4cuda3std3__45tupleIJblEEEyN6thrust24THRUST_300001_SM_1000_NS8cuda_cub9__find_if7functorIS9_EEE10Policy1000ENSB_12zip_iteratorINS8_IJNSD_26transform_input_iterator_tIbNSI_INS8_IJNSB_6detail15normal_iteratorINSB_10device_ptrIKjEEEESP_EEEEENSK_22tuple_binary_predicateINS7_4lessIjEEEEEENSB_17counting_iteratorIlNSB_11use_defaultESY_SY_EEEEEEEySF_S9_NS7_10__identityEEEvT0_PT3_T1_NS0_13GridEvenShareIS16_EET2_T4_E12temp_storage+64];
	and.b16  	%rs307, %rs377, 255;
	setp.eq.s16 	%p269, %rs307, 0;
	setp.eq.s16 	%p270, %rs306, 0;
	min.s64 	%rd385, %rd384, %rd439;
	selp.b16 	%rs308, %rs377, 1, %p270;
	selp.b16 	%rs377, %rs306, %rs308, %p269;
	selp.b64 	%rd386, %rd439, %rd385, %p270;
	selp.b64 	%rd439, %rd384, %rd386, %p269;
$L__BB9_70:
	setp.lt.s32 	%p271, %r4, 129;
	@%p271 bra 	$L__BB9_72;
	ld.shared.u8 	%rs309, [_ZZN3cub18CUB_300001_SM_10006detail6reduce18DeviceReduceKernelINS2_10policy_hubIN4cuda3std3__45tupleIJblEEEyN6thrust24THRUST_300001_SM_1000_NS8cuda_cub9__find_if7functorIS9_EEE10Policy1000ENSB_12zip_iteratorINS8_IJNSD_26transform_input_iterator_tIbNSI_INS8_IJNSB_6detail15normal_iteratorINSB_10device_ptrIKjEEEESP_EEEEENSK_22tuple_binary_predicateINS7_4lessIjEEEEEENSB_17counting_iteratorIlNSB_11use_defaultESY_SY_EEEEEEEySF_S9_NS7_10__identityEEEvT0_PT3_T1_NS0_13GridEvenShareIS16_EET2_T4_E12temp_storage+72];
	ld.shared.u64 	%rd387, [_ZZN3cub18CUB_300001_SM_10006detail6reduce18DeviceReduceKernelINS2_10policy_hubIN4cuda3std3__45tupleIJblEEEyN6thrust24THRUST_300001_SM_1000_NS8cuda_cub9__find_if7functorIS9_EEE10Policy1000ENSB_12zip_iteratorINS8_IJNSD_26transform_input_iterator_tIbNSI_INS8_IJNSB_6detail15normal_iteratorINSB_10device_ptrIKjEEEESP_EEEEENSK_22tuple_binary_predicateINS7_4lessIjEEEEEENSB_17counting_iteratorIlNSB_11use_defaultESY_SY_EEEEEEEySF_S9_NS7_10__identityEEEvT0_PT3_T1_NS0_13GridEvenShareIS16_EET2_T4_E12temp_storage+80];
	and.b16  	%rs310, %rs377, 255;
	setp.eq.s16 	%p272, %rs310, 0;
	setp.eq.s16 	%p273, %rs309, 0;
	min.s64 	%rd388, %rd387, %rd439;
	selp.b16 	%rs311, %rs377, 1, %p273;
	selp.b16 	%rs377, %rs309, %rs311, %p272;
	selp.b64 	%rd389, %rd439, %rd388, %p273;
	selp.b64 	%rd439, %rd387, %rd389, %p272;
$L__BB9_72:
	setp.lt.s32 	%p274, %r4, 161;
	@%p274 bra 	$L__BB9_74;
	ld.shared.u8 	%rs312, [_ZZN3cub18CUB_300001_SM_10006detail6reduce18DeviceReduceKernelINS2_10policy_hubIN4cuda3std3__45tupleIJblEEEyN6thrust24THRUST_300001_SM_1000_NS8cuda_cub9__find_if7functorIS9_EEE10Policy1000ENSB_12zip_iteratorINS8_IJNSD_26transform_input_iterator_tIbNSI_INS8_IJNSB_6detail15normal_iteratorINSB_10device_ptrIKjEEEESP_EEEEENSK_22tuple_binary_predicateINS7_4lessIjEEEEEENSB_17counting_iteratorIlNSB_11use_defaultESY_SY_EEEEEEEySF_S9_NS7_10__identityEEEvT0_PT3_T1_NS0_13GridEvenShareIS16_EET2_T4_E12temp_storage+88];
	ld.shared.u64 	%rd390, [_ZZN3cub18CUB_300001_SM_10006detail6reduce18DeviceReduceKernelINS2_10policy_hubIN4cuda3std3__45tupleIJblEEEyN6thrust24THRUST_300001_SM_1000_NS8cuda_cub9__find_if7functorIS9_EEE10Policy1000ENSB_12zip_iteratorINS8_IJNSD_26transform_input_iterator_tIbNSI_INS8_IJNSB_6detail15normal_iteratorINSB_10device_ptrIKjEEEESP_EEEEENSK_22tuple_binary_predicateINS7_4lessIjEEEEEENSB_17counting_iteratorIlNSB_11use_defaultESY_SY_EEEEEEEySF_S9_NS7_10__identityEEEvT0_PT3_T1_NS0_13GridEvenShareIS16_EET2_T4_E12temp_storage+96];
	and.b16  	%rs313, %rs377, 255;
	setp.eq.s16 	%p275, %rs313, 0;
	setp.eq.s16 	%p276, %rs312, 0;
	min.s64 	%rd391, %rd390, %rd439;
	selp.b16 	%rs314, %rs377, 1, %p276;
	selp.b16 	%rs377, %rs312, %rs314, %p275;
	selp.b64 	%rd392, %rd439, %rd391, %p276;
	selp.b64 	%rd439, %rd390, %rd392, %p275;
$L__BB9_74:
	setp.lt.s32 	%p277, %r4, 193;
	@%p277 bra 	$L__BB9_76;
	ld.shared.u8 	%rs315, [_ZZN3cub18CUB_300001_SM_10006detail6reduce18DeviceReduceKernelINS2_10policy_hubIN4cuda3std3__45tupleIJblEEEyN6thrust24THRUST_300001_SM_1000_NS8cuda_cub9__find_if7functorIS9_EEE10Policy1000ENSB_12zip_iteratorINS8_IJNSD_26transform_input_iterator_tIbNSI_INS8_IJNSB_6detail15normal_iteratorINSB_10device_ptrIKjEEEESP_EEEEENSK_22tuple_binary_predicateINS7_4lessIjEEEEEENSB_17counting_iteratorIlNSB_11use_defaultESY_SY_EEEEEEEySF_S9_NS7_10__identityEEEvT0_PT3_T1_NS0_13GridEvenShareIS16_EET2_T4_E12temp_storage+104];
	ld.shared.u64 	%rd393, [_ZZN3cub18CUB_300001_SM_10006detail6reduce18DeviceReduceKernelINS2_10policy_hubIN4cuda3std3__45tupleIJblEEEyN6thrust24THRUST_300001_SM_1000_NS8cuda_cub9__find_if7functorIS9_EEE10Policy1000ENSB_12zip_iteratorINS8_IJNSD_26transform_input_iterator_tIbNSI_INS8_IJNSB_6detail15normal_iteratorINSB_10device_ptrIKjEEEESP_EEEEENSK_22tuple_binary_predicateINS7_4lessIjEEEEEENSB_17counting_iteratorIlNSB_11use_defaultESY_SY_EEEEEEEySF_S9_NS7_10__identityEEEvT0_PT3_T1_NS0_13GridEvenShareIS16_EET2_T4_E12temp_storage+112];
	and.b16  	%rs316, %rs377, 255;
	setp.eq.s16 	%p278, %rs316, 0;
	setp.eq.s16 	%p279, %rs315, 0;
	min.s64 	%rd394, %rd393, %rd439;
	selp.b16 	%rs317, %rs377, 1, %p279;
	selp.b16 	%rs377, %rs315, %rs317, %p278;
	selp.b64 	%rd395, %rd439, %rd394, %p279;
	selp.b64 	%rd439, %rd393, %rd395, %p278;
$L__BB9_76:
	setp.lt.s32 	%p280, %r4, 225;
	@%p280 bra 	$L__BB9_118;
	ld.shared.u8 	%rs318, [_ZZN3cub18CUB_300001_SM_10006detail6reduce18DeviceReduceKernelINS2_10policy_hubIN4cuda3std3__45tupleIJblEEEyN6thrust24THRUST_300001_SM_1000_NS8cuda_cub9__find_if7functorIS9_EEE10Policy1000ENSB_12zip_iteratorINS8_IJNSD_26transform_input_iterator_tIbNSI_INS8_IJNSB_6detail15normal_iteratorINSB_10device_ptrIKjEEEESP_EEEEENSK_22tuple_binary_predicateINS7_4lessIjEEEEEENSB_17counting_iteratorIlNSB_11use_defaultESY_SY_EEEEEEEySF_S9_NS7_10__identityEEEvT0_PT3_T1_NS0_13GridEvenShareIS16_EET2_T4_E12temp_storage+120];
	ld.shared.u64 	%rd396, [_ZZN3cub18CUB_300001_SM_10006detail6reduce18DeviceReduceKernelINS2_10policy_hubIN4cuda3std3__45tupleIJblEEEyN6thrust24THRUST_300001_SM_1000_NS8cuda_cub9__find_if7functorIS9_EEE10Policy1000ENSB_12zip_iteratorINS8_IJNSD_26transform_input_iterator_tIbNSI_INS8_IJNSB_6detail15normal_iteratorINSB_10device_ptrIKjEEEESP_EEEEENSK_22tuple_binary_predicateINS7_4lessIjEEEEEENSB_17counting_iteratorIlNSB_11use_defaultESY_SY_EEEEEEEySF_S9_NS7_10__identityEEEvT0_PT3_T1_NS0_13GridEvenShareIS16_EET2_T4_E12temp_storage+128];
	and.b16  	%rs319, %rs377, 255;
	setp.eq.s16 	%p281, %rs319, 0;
	setp.eq.s16 	%p282, %rs318, 0;
	min.s64 	%rd397, %rd396, %rd439;
	selp.b16 	%rs320, %rs377, 1, %p282;
	selp.b16 	%rs377, %rs318, %rs320, %p281;
	selp.b64 	%rd398, %rd439, %rd397, %p282;
	selp.b64 	%rd439, %rd396, %rd398, %p281;
	bra.uni 	$L__BB9_118;
$L__BB9_78:
	mov.u32 	%r26, %tid.x;
	add.s64 	%rd121, %rd119, %rd6;
	cvt.u64.u32 	%rd76, %r26;
	add.s64 	%rd122, %rd76, %rd6;
	shl.b64 	%rd123, %rd122, 2;
	add.s64 	%rd124, %rd2, %rd123;
	add.s64 	%rd125, %rd3, %rd123;
	ld.global.u32 	%r59, [%rd124];
	ld.global.u32 	%r60, [%rd125];
	setp.lt.u32 	%p2, %r59, %r60;
	add.s32 	%r61, %r26, 256;
	cvt.u64.u32 	%rd126, %r61;
	ld.global.u32 	%r62, [%rd124+1024];
	ld.global.u32 	%r64, [%rd125+1024];
	setp.lt.u32 	%p3, %r62, %r64;
	add.s32 	%r66, %r26, 512;
	cvt.u64.u32 	%rd127, %r66;
	add.s64 	%rd128, %rd121, %rd127;
	ld.global.u32 	%r67, [%rd124+2048];
	ld.global.u32 	%r68, [%rd125+2048];
	setp.lt.u32 	%p4, %r67, %r68;
	add.s64 	%rd129, %rd128, 256;
	ld.global.u32 	%r69, [%rd124+3072];
	ld.global.u32 	%r70, [%rd125+3072];
	setp.lt.u32 	%p6, %r69, %r70;
	or.pred  	%p8, %p2, %p3;
	selp.b64 	%rd130, %rd76, %rd126, %p2;
	add.s64 	%rd131, %rd121, %rd130;
	min.s64 	%rd132, %rd128, %rd131;
	selp.b64 	%rd133, %rd132, %rd131, %p4;
	or.pred  	%p9, %p8, %p4;
	selp.b64 	%rd134, %rd133, %rd128, %p8;
	min.s64 	%rd135, %rd129, %rd134;
	selp.b64 	%rd136, %rd135, %rd134, %p6;
	or.pred  	%p10, %p9, %p6;
	selp.u16 	%rs377, 1, 0, %p10;
	selp.b64 	%rd439, %rd136, %rd129, %p9;
	setp.lt.u64 	%p11, %rd7, %rd5;
	@%p11 bra 	$L__BB9_94;
	cvt.u32.u64 	%r72, %rd5;
	cvt.u32.u64 	%r73, %rd6;
	cvt.u32.u64 	%r27, %rd1;
	not.b32 	%r74, %r26;
	add.s32 	%r75, %r74, %r27;
	sub.s32 	%r76, %r75, %r72;
	sub.s32 	%r536, %r76, %r73;
	mov.b32 	%r537, 0;
	mov.u64 	%rd456, %rd6;
$L__BB9_80:
	add.s64 	%rd456, %rd456, %rd5;
	add.s64 	%rd137, %rd1, -1024;
	setp.gt.u64 	%p12, %rd456, %rd137;
	@%p12 bra 	$L__BB9_82;
	cvt.u32.u64 	%r77, %rd5;
	add.s64 	%rd138, %rd456, %rd76;
	shl.b64 	%rd139, %rd138, 2;
	add.s64 	%rd140, %rd2, %rd139;
	add.s64 	%rd141, %rd3, %rd139;
	add.s64 	%rd142, %rd138, %rd119;
	ld.global.u32 	%r78, [%rd140];
	ld.global.u32 	%r79, [%rd141];
	setp.lt.u32 	%p13, %r78, %r79;
	add.s64 	%rd143, %rd142, 256;
	ld.global.u32 	%r80, [%rd140+1024];
	ld.global.u32 	%r81, [%rd141+1024];
	setp.lt.u32 	%p14, %r80, %r81;
	selp.u16 	%rs99, 1, 0, %p14;
	add.s64 	%rd144, %rd142, 512;
	ld.global.u32 	%r82, [%rd140+2048];
	ld.global.u32 	%r83, [%rd141+2048];
	setp.lt.u32 	%p15, %r82, %r83;
	selp.u16 	%rs100, 1, 0, %p15;
	add.s64 	%rd145, %rd142, 768;
	ld.global.u32 	%r84, [%rd140+3072];
	ld.global.u32 	%r85, [%rd141+3072];
	setp.lt.u32 	%p16, %r84, %r85;
	selp.u16 	%rs101, 1, 0, %p16;
	and.b16  	%rs102, %rs377, 255;
	setp.eq.s16 	%p17, %rs102, 0;
	selp.u16 	%rs103, 1, 0, %p13;
	min.s64 	%rd146, %rd142, %rd439;
	selp.b16 	%rs104, 1, %rs377, %p13;
	selp.b64 	%rd147, %rd146, %rd439, %p13;
	selp.b16 	%rs105, %rs103, %rs104, %p17;
	and.b16  	%rs106, %rs105, 255;
	selp.b64 	%rd148, %rd142, %rd147, %p17;
	setp.eq.s16 	%p18, %rs106, 0;
	min.s64 	%rd149, %rd143, %rd148;
	selp.b16 	%rs107, 1, %rs105, %p14;
	selp.b64 	%rd150, %rd149, %rd148, %p14;
	selp.b16 	%rs108, %rs99, %rs107, %p18;
	and.b16  	%rs109, %rs108, 255;
	selp.b64 	%rd151, %rd143, %rd150, %p18;
	setp.eq.s16 	%p19, %rs109, 0;
	min.s64 	%rd152, %rd144, %rd151;
	selp.b16 	%rs110, 1, %rs108, %p15;
	selp.b64 	%rd153, %rd152, %rd151, %p15;
	selp.b16 	%rs111, %rs100, %rs110, %p19;
	and.b16  	%rs112, %rs111, 255;
	selp.b64 	%rd154, %rd144, %rd153, %p19;
	setp.eq.s16 	%p20, %rs112, 0;
	min.s64 	%rd155, %rd145, %rd154;
	selp.b16 	%rs113, 1, %rs111, %p16;
	selp.b64 	%rd156, %rd155, %rd154, %p16;
	selp.b16 	%rs377, %rs101, %rs113, %p20;
	selp.b64 	%rd439, %rd145, %rd156, %p20;
	sub.s64 	%rd157, %rd1, %rd456;
	setp.lt.u64 	%p21, %rd157, %rd5;
	add.s32 	%r537, %r537, 1;
	sub.s32 	%r536, %r536, %r77;
	@%p21 bra 	$L__BB9_94;
	bra.uni 	$L__BB9_80;
$L__BB9_82:
	setp.le.u64 	%p22, %rd1, %rd456;
	cvt.u32.u64 	%r86, %rd456;
	cvt.u32.u64 	%r87, %rd1;
	sub.s32 	%r88, %r87, %r86;
	setp.ge.s32 	%p23, %r26, %r88;
	or.pred  	%p24, %p22, %p23;
	@%p24 bra 	$L__BB9_94;
	cvt.u32.u64 	%r90, %rd5;
	cvt.u32.u64 	%r91, %rd6;
	not.b32 	%r92, %r26;
	add.s32 	%r33, %r92, %r27;
	add.s32 	%r93, %r90, %r91;
	sub.s32 	%r94, %r33, %r93;
	mul.lo.s32 	%r95, %r1, %r537;
	shl.b32 	%r96, %r95, 10;
	sub.s32 	%r97, %r94, %r96;
	shr.u32 	%r98, %r97, 8;
	add.s32 	%r34, %r98, 1;
	and.b32  	%r35, %r34, 7;
	setp.lt.u32 	%p25, %r97, 1792;
	mov.u32 	%r540, %r26;
	@%p25 bra 	$L__BB9_86;
	shr.u32 	%r99, %r536, 8;
	add.s32 	%r100, %r99, 1;
	and.b32  	%r101, %r100, 33554424;
	neg.s32 	%r538, %r101;
	mov.u32 	%r540, %r26;
$L__BB9_85:
	.pragma "nounroll";
	cvt.u64.u32 	%rd159, %r540;
	add.s64 	%rd160, %rd456, %rd159;
	shl.b64 	%rd161, %rd160, 2;
	add.s64 	%rd162, %rd2, %rd161;
	add.s64 	%rd163, %rd3, %rd161;
	add.s64 	%rd164, %rd160, %rd119;
	ld.global.u32 	%r102, [%rd162];
	ld.global.u32 	%r103, [%rd163];
	setp.lt.u32 	%p26, %r102, %r103;
	selp.u16 	%rs115, 1, 0, %p26;
	and.b16  	%rs116, %rs377, 255;
	setp.ne.s16 	%p28, %rs116, 0;
	and.pred  	%p29, %p28, %p26;
	min.s64 	%rd165, %rd164, %rd439;
	setp.eq.s16 	%p30, %rs116, 0;
	selp.b16 	%rs117, %rs115, %rs377, %p30;
	selp.b64 	%rd166, %rd164, %rd439, %p30;
	selp.b16 	%rs118, 1, %rs117, %p29;
	and.b16  	%rs119, %rs118, 255;
	selp.b64 	%rd167, %rd165, %rd166, %p29;
	add.s64 	%rd168, %rd164, 256;
	ld.global.u32 	%r104, [%rd162+1024];
	ld.global.u32 	%r105, [%rd163+1024];
	setp.lt.u32 	%p31, %r104, %r105;
	selp.u16 	%rs120, 1, 0, %p31;
	setp.ne.s16 	%p33, %rs119, 0;
	and.pred  	%p34, %p33, %p31;
	min.s64 	%rd169, %rd168, %rd167;
	setp.eq.s16 	%p35, %rs119, 0;
	selp.b16 	%rs121, %rs120, %rs118, %p35;
	selp.b64 	%rd170, %rd168, %rd167, %p35;
	selp.b16 	%rs122, 1, %rs121, %p34;
	and.b16  	%rs123, %rs122, 255;
	selp.b64 	%rd171, %rd169, %rd170, %p34;
	add.s64 	%rd172, %rd164, 512;
	ld.global.u32 	%r106, [%rd162+2048];
	ld.global.u32 	%r107, [%rd163+2048];
	setp.lt.u32 	%p36, %r106, %r107;
	selp.u16 	%rs124, 1, 0, %p36;
	setp.ne.s16 	%p38, %rs123, 0;
	and.pred  	%p39, %p38, %p36;
	min.s64 	%rd173, %rd172, %rd171;
	setp.eq.s16 	%p40, %rs123, 0;
	selp.b16 	%rs125, %rs124, %rs122, %p40;
	selp.b64 	%rd174, %rd172, %rd171, %p40;
	selp.b16 	%rs126, 1, %rs125, %p39;
	and.b16  	%rs127, %rs126, 255;
	selp.b64 	%rd175, %rd173, %rd174, %p39;
	add.s64 	%rd176, %rd164, 768;
	ld.global.u32 	%r108, [%rd162+3072];
	ld.global.u32 	%r109, [%rd163+3072];
	setp.lt.u32 	%p41, %r108, %r109;
	selp.u16 	%rs128, 1, 0, %p41;
	setp.ne.s16 	%p43, %rs127, 0;
	and.pred  	%p44, %p43, %p41;
	min.s64 	%rd177, %rd176, %rd175;
	setp.eq.s16 	%p45, %rs127, 0;
	selp.b16 	%rs129, %rs128, %rs126, %p45;
	selp.b64 	%rd178, %rd176, %rd175, %p45;
	selp.b16 	%rs130, 1, %rs129, %p44;
	and.b16  	%rs131, %rs130, 255;
	selp.b64 	%rd179, %rd177, %rd178, %p44;
	add.s64 	%rd180, %rd164, 1024;
	ld.global.u32 	%r110, [%rd162+4096];
	ld.global.u32 	%r111, [%rd163+4096];
	setp.lt.u32 	%p46, %r110, %r111;
	selp.u16 	%rs132, 1, 0, %p46;
	setp.ne.s16 	%p48, %rs131, 0;
	and.pred  	%p49, %p48, %p46;
	min.s64 	%rd181, %rd180, %rd179;
	setp.eq.s16 	%p50, %rs131, 0;
	selp.b16 	%rs133, %rs132, %rs130, %p50;
	selp.b64 	%rd182, %rd180, %rd179, %p50;
	selp.b16 	%rs134, 1, %rs133, %p49;
	and.b16  	%rs135, %rs134, 255;
	selp.b64 	%rd183, %rd181, %rd182, %p49;
	add.s64 	%rd184, %rd164, 1280;
	ld.global.u32 	%r112, [%rd162+5120];
	ld.global.u32 	%r113, [%rd163+5120];
	setp.lt.u32 	%p51, %r112, %r113;
	selp.u16 	%rs136, 1, 0, %p51;
	setp.ne.s16 	%p53, %rs135, 0;
	and.pred  	%p54, %p53, %p51;
	min.s64 	%rd185, %rd184, %rd183;
	setp.eq.s16 	%p55, %rs135, 0;
	selp.b16 	%rs137, %rs136, %rs134, %p55;
	selp.b64 	%rd186, %rd184, %rd183, %p55;
	selp.b16 	%rs138, 1, %rs137, %p54;
	and.b16  	%rs139, %rs138, 255;
	selp.b64 	%rd187, %rd185, %rd186, %p54;
	add.s64 	%rd188, %rd164, 1536;
	ld.global.u32 	%r114, [%rd162+6144];
	ld.global.u32 	%r115, [%rd163+6144];
	setp.lt.u32 	%p56, %r114, %r115;
	selp.u16 	%rs140, 1, 0, %p56;
	setp.ne.s16 	%p58, %rs139, 0;
	and.pred  	%p59, %p58, %p56;
	min.s64 	%rd189, %rd188, %rd187;
	setp.eq.s16 	%p60, %rs139, 0;
	selp.b16 	%rs141, %rs140, %rs138, %p60;
	selp.b64 	%rd190, %rd188, %rd187, %p60;
	selp.b16 	%rs142, 1, %rs141, %p59;
	and.b16  	%rs143, %rs142, 255;
	selp.b64 	%rd191, %rd189, %rd190, %p59;
	add.s64 	%rd192, %rd164, 1792;
	ld.global.u32 	%r116, [%rd162+7168];
	ld.global.u32 	%r117, [%rd163+7168];
	setp.lt.u32 	%p61, %r116, %r117;
	selp.u16 	%rs144, 1, 0, %p61;
	setp.ne.s16 	%p63, %rs143, 0;
	and.pred  	%p64, %p63, %p61;
	min.s64 	%rd193, %rd192, %rd191;
	setp.eq.s16 	%p65, %rs143, 0;
	selp.b16 	%rs145, %rs144, %rs142, %p65;
	selp.b64 	%rd194, %rd192, %rd191, %p65;
	selp.b16 	%rs377, 1, %rs145, %p64;
	selp.b64 	%rd439, %rd193, %rd194, %p64;
	add.s32 	%r540, %r540, 2048;
	add.s32 	%r538, %r538, 8;
	setp.ne.s32 	%p66, %r538, 0;
	@%p66 bra 	$L__BB9_85;
$L__BB9_86:
	setp.eq.s32 	%p67, %r35, 0;
	@%p67 bra 	$L__BB9_94;
	setp.lt.u32 	%p68, %r35, 4;
	@%p68 bra 	$L__BB9_89;
	cvt.u64.u32 	%rd196, %r540;
	add.s64 	%rd197, %rd456, %rd196;
	shl.b64 	%rd198, %rd197, 2;
	add.s64 	%rd199, %rd2, %rd198;
	add.s64 	%rd200, %rd3, %rd198;
	add.s64 	%rd201, %rd197, %rd119;
	ld.global.u32 	%r118, [%rd199];
	ld.global.u32 	%r119, [%rd200];
	setp.lt.u32 	%p69, %r118, %r119;
	selp.u16 	%rs147, 1, 0, %p69;
	and.b16  	%rs148, %rs377, 255;
	setp.ne.s16 	%p71, %rs148, 0;
	and.pred  	%p72, %p71, %p69;
	min.s64 	%rd202, %rd201, %rd439;
	setp.eq.s16 	%p73, %rs148, 0;
	selp.b16 	%rs149, %rs147, %rs377, %p73;
	selp.b64 	%rd203, %rd201, %rd439, %p73;
	selp.b16 	%rs150, 1, %rs149, %p72;
	and.b16  	%rs151, %rs150, 255;
	selp.b64 	%rd204, %rd202, %rd203, %p72;
	add.s32 	%r120, %r540, 256;
	cvt.u64.u32 	%rd205, %r120;
	add.s64 	%rd206, %rd456, %rd205;
	add.s64 	%rd207, %rd206, %rd119;
	ld.global.u32 	%r121, [%rd199+1024];
	ld.global.u32 	%r122, [%rd200+1024];
	setp.lt.u32 	%p74, %r121, %r122;
	selp.u16 	%rs152, 1, 0, %p74;
	setp.ne.s16 	%p76, %rs151, 0;
	and.pred  	%p77, %p76, %p74;
	min.s64 	%rd208, %rd207, %rd204;
	setp.eq.s16 	%p78, %rs151, 0;
	selp.b16 	%rs153, %rs152, %rs150, %p78;
	selp.b64 	%rd209, %rd207, %rd204, %p78;
	selp.b16 	%rs154, 1, %rs153, %p77;
	and.b16  	%rs155, %rs154, 255;
	selp.b64 	%rd210, %rd208, %rd209, %p77;
	add.s32 	%r123, %r540, 512;
	cvt.u64.u32 	%rd211, %r123;
	add.s64 	%rd212, %rd456, %rd211;
	add.s64 	%rd213, %rd212, %rd119;
	ld.global.u32 	%r124, [%rd199+2048];
	ld.global.u32 	%r125, [%rd200+2048];
	setp.lt.u32 	%p79, %r124, %r125;
	selp.u16 	%rs156, 1, 0, %p79;
	setp.ne.s16 	%p81, %rs155, 0;
	and.pred  	%p82, %p81, %p79;
	min.s64 	%rd214, %rd213, %rd210;
	setp.eq.s16 	%p83, %rs155, 0;
	selp.b16 	%rs157, %rs156, %rs154, %p83;
	selp.b64 	%rd215, %rd213, %rd210, %p83;
	selp.b16 	%rs158, 1, %rs157, %p82;
	and.b16  	%rs159, %rs158, 255;
	selp.b64 	%rd216, %rd214, %rd215, %p82;
	add.s32 	%r126, %r540, 768;
	cvt.u64.u32 	%rd217, %r126;
	add.s64 	%rd218, %rd456, %rd217;
	add.s64 	%rd219, %rd218, %rd119;
	ld.global.u32 	%r127, [%rd199+3072];
	ld.global.u32 	%r128, [%rd200+3072];
	setp.lt.u32 	%p84, %r127, %r128;
	selp.u16 	%rs160, 1, 0, %p84;
	setp.ne.s16 	%p86, %rs159, 0;
	and.pred  	%p87, %p86, %p84;
	min.s64 	%rd220, %rd219, %rd216;
	setp.eq.s16 	%p88, %rs159, 0;
	selp.b16 	%rs161, %rs160, %rs158, %p88;
	selp.b64 	%rd221, %rd219, %rd216, %p88;
	selp.b16 	%rs377, 1, %rs161, %p87;
	selp.b64 	%rd439, %rd220, %rd221, %p87;
	add.s32 	%r540, %r540, 1024;
$L__BB9_89:
	and.b32  	%r129, %r34, 3;
	setp.eq.s32 	%p89, %r129, 0;
	@%p89 bra 	$L__BB9_94;
	setp.eq.s32 	%p90, %r129, 1;
	@%p90 bra 	$L__BB9_92;
	cvt.u64.u32 	%rd223, %r540;
	add.s64 	%rd224, %rd456, %rd223;
	shl.b64 	%rd225, %rd224, 2;
	add.s64 	%rd226, %rd2, %rd225;
	add.s64 	%rd227, %rd3, %rd225;
	add.s64 	%rd228, %rd224, %rd119;
	ld.global.u32 	%r130, [%rd226];
	ld.global.u32 	%r131, [%rd227];
	setp.lt.u32 	%p91, %r130, %r131;
	selp.u16 	%rs163, 1, 0, %p91;
	and.b16  	%rs164, %rs377, 255;
	setp.ne.s16 	%p93, %rs164, 0;
	and.pred  	%p94, %p93, %p91;
	min.s64 	%rd229, %rd228, %rd439;
	setp.eq.s16 	%p95, %rs164, 0;
	selp.b16 	%rs165, %rs163, %rs377, %p95;
	selp.b64 	%rd230, %rd228, %rd439, %p95;
	selp.b16 	%rs166, 1, %rs165, %p94;
	and.b16  	%rs167, %rs166, 255;
	selp.b64 	%rd231, %rd229, %rd230, %p94;
	add.s32 	%r132, %r540, 256;
	cvt.u64.u32 	%rd232, %r132;
	add.s64 	%rd233, %rd456, %rd232;
	add.s64 	%rd234, %rd233, %rd119;
	ld.global.u32 	%r133, [%rd226+1024];
	ld.global.u32 	%r134, [%rd227+1024];
	setp.lt.u32 	%p96, %r133, %r134;
	selp.u16 	%rs168, 1, 0, %p96;
	setp.ne.s16 	%p98, %rs167, 0;
	and.pred  	%p99, %p98, %p96;
	min.s64 	%rd235, %rd234, %rd231;
	setp.eq.s16 	%p100, %rs167, 0;
	selp.b16 	%rs169, %rs168, %rs166, %p100;
	selp.b64 	%rd236, %rd234, %rd231, %p100;
	selp.b16 	%rs377, 1, %rs169, %p99;
	selp.b64 	%rd439, %rd235, %rd236, %p99;
	add.s32 	%r540, %r540, 512;
$L__BB9_92:
	and.b32  	%r135, %r33, 256;
	setp.ne.s32 	%p101, %r135, 0;
	@%p101 bra 	$L__BB9_94;
	cvt.u64.u32 	%rd237, %r540;
	add.s64 	%rd238, %rd456, %rd237;
	shl.b64 	%rd239, %rd238, 2;
	add.s64 	%rd240, %rd2, %rd239;
	add.s64 	%rd241, %rd3, %rd239;
	add.s64 	%rd242, %rd238, %rd119;
	ld.global.u32 	%r136, [%rd240];
	ld.global.u32 	%r137, [%rd241];
	setp.lt.u32 	%p102, %r136, %r137;
	selp.u16 	%rs170, 1, 0, %p102;
	and.b16  	%rs171, %rs377, 255;
	setp.ne.s16 	%p104, %rs171, 0;
	and.pred  	%p105, %p104, %p102;
	min.s64 	%rd243, %rd242, %rd439;
	setp.eq.s16 	%p106, %rs171, 0;
	selp.b16 	%rs172, %rs170, %rs377, %p106;
	selp.b64 	%rd244, %rd242, %rd439, %p106;
	selp.b16 	%rs377, 1, %rs172, %p105;
	selp.b64 	%rd439, %rd243, %rd244, %p105;
$L__BB9_94:
	// begin inline asm
	mov.u32 %r138, %laneid;
	// end inline asm
	cvt.u32.u16 	%r159, %rs377;
	and.b32  	%r140, %r159, 255;
	mov.b32 	%r156, 1;
	mov.b32 	%r157, 31;
	mov.b32 	%r158, -1;
	// begin inline asm
	shfl.sync.down.b32 %r139, %r140, %r156, %r157, %r158;
	// end inline asm
	// begin inline asm
	shfl.sync.down.b32 %r144, %r145, %r156, %r157, %r158;
	// end inline asm
	mov.b64 	{%r150, %r155}, %rd439;
	// begin inline asm
	shfl.sync.down.b32 %r149, %r150, %r156, %r157, %r158;
	// end inline asm
	// begin inline asm
	shfl.sync.down.b32 %r154, %r155, %r156, %r157, %r158;
	// end inline asm
	mov.b64 	%rd95, {%r149, %r154};
	cvt.u16.u32 	%rs74, %r139;
	setp.gt.s32 	%p107, %r138, 30;
	@%p107 bra 	$L__BB9_98;
	and.b16  	%rs173, %rs377, 255;
	setp.eq.s16 	%p108, %rs173, 0;
	and.b16  	%rs174, %rs74, 255;
	setp.eq.s16 	%p109, %rs174, 0;
	or.pred  	%p110, %p108, %p109;
	@%p110 bra 	$L__BB9_97;
	min.s64 	%rd439, %rd95, %rd439;
	mov.b16 	%rs377, 1;
	bra.uni 	$L__BB9_98;
$L__BB9_97:
	setp.eq.s16 	%p111, %rs173, 0;
	selp.b16 	%rs377, %rs74, %rs377, %p111;
	selp.b64 	%rd439, %rd95, %rd439, %p111;
$L__BB9_98:
	cvt.u32.u16 	%r180, %rs377;
	and.b32  	%r161, %r180, 255;
	mov.b32 	%r177, 2;
	mov.b32 	%r178, 31;
	mov.b32 	%r179, -1;
	// begin inline asm
	shfl.sync.down.b32 %r160, %r161, %r177, %r178, %r179;
	// end inline asm
	// begin inline asm
	shfl.sync.down.b32 %r165, %r166, %r177, %r178, %r179;
	// end inline asm
	mov.b64 	{%r171, %r176}, %rd439;
	// begin inline asm
	shfl.sync.down.b32 %r170, %r171, %r177, %r178, %r179;
	// end inline asm
	// begin inline asm
	shfl.sync.down.b32 %r175, %r176, %r177, %r178, %r179;
	// end inline asm
	mov.b64 	%rd99, {%r170, %r175};
	cvt.u16.u32 	%rs77, %r160;
	setp.gt.s32 	%p112, %r138, 29;
	@%p112 bra 	$L__BB9_102;
	and.b16  	%rs177, %rs377, 255;
	setp.eq.s16 	%p113, %rs177, 0;
	and.b16  	%rs178, %rs77, 255;
	setp.eq.s16 	%p114, %rs178, 0;
	or.pred  	%p115, %p113, %p114;
	@%p115 bra 	$L__BB9_101;
	min.s64 	%rd439, %rd99, %rd439;
	mov.b16 	%rs377, 1;
	bra.uni 	$L__BB9_102;
$L__BB9_101:
	setp.eq.s16 	%p116, %rs177, 0;
	selp.b16 	%rs377, %rs77, %rs377, %p116;
	selp.b64 	%rd439, %rd99, %rd439, %p116;
$L__BB9_102:
	cvt.u32.u16 	%r201, %rs377;
	and.b32  	%r182, %r201, 255;
	mov.b32 	%r198, 4;
	mov.b32 	%r199, 31;
	mov.b32 	%r200, -1;
	// begin inline asm
	shfl.sync.down.b32 %r181, %r182, %r198, %r199, %r200;
	// end inline asm
	// begin inline asm
	shfl.sync.down.b32 %r186, %r187, %r198, %r199, %r200;
	// end inline asm
	mov.b64 	{%r192, %r197}, %rd439;
	// begin inline asm
	shfl.sync.down.b32 %r191, %r192, %r198, %r199, %r200;
	// end inline asm
	// begin inline asm
	shfl.sync.down.b32 %r196, %r197, %r198, %r199, %r200;
	// end inline asm
	mov.b64 	%rd103, {%r191, %r196};
	cvt.u16.u32 	%rs80, %r181;
	setp.gt.s32 	%p117, %r138, 27;
	@%p117 bra 	$L__BB9_106;
	and.b16  	%rs181, %rs377, 255;
	setp.eq.s16 	%p118, %rs181, 0;
	and.b16  	%rs182, %rs80, 255;
	setp.eq.s16 	%p119, %rs182, 0;
	or.pred  	%p120, %p118, %p119;
	@%p120 bra 	$L__BB9_105;
	min.s64 	%rd439, %rd103, %rd439;
	mov.b16 	%rs377, 1;
	bra.uni 	$L__BB9_106;
$L__BB9_105:
	setp.eq.s16 	%p121, %rs181, 0;
	selp.b16 	%rs377, %rs80, %rs377, %p121;
	selp.b64 	%rd439, %rd103, %rd439, %p121;
$L__BB9_106:
	cvt.u32.u16 	%r222, %rs377;
	and.b32  	%r203, %r222, 255;
	mov.b32 	%r219, 8;
	mov.b32 	%r220, 31;
	mov.b32 	%r221, -1;
	// begin inline asm
	shfl.sync.down.b32 %r202, %r203, %r219, %r220, %r221;
	// end inline asm
	// begin inline asm
	shfl.sync.down.b32 %r207, %r208, %r219, %r220, %r221;
	// end inline asm
	mov.b64 	{%r213, %r218}, %rd439;
	// begin inline asm
	shfl.sync.down.b32 %r212, %r213, %r219, %r220, %r221;
	// end inline asm
	// begin inline asm
	shfl.sync.down.b32 %r217, %r218, %r219, %r220, %r221;
	// end inline asm
	mov.b64 	%rd107, {%r212, %r217};
	cvt.u16.u32 	%rs83, %r202;
	setp.gt.s32 	%p122, %r138, 23;
	@%p122 bra 	$L__BB9_110;
	and.b16  	%rs185, %rs377, 255;
	setp.eq.s16 	%p123, %rs185, 0;
	and.b16  	%rs186, %rs83, 255;
	setp.eq.s16 	%p124, %rs186, 0;
	or.pred  	%p125, %p123, %p124;
	@%p125 bra 	$L__BB9_109;
	min.s64 	%rd439, %rd107, %rd439;
	mov.b16 	%rs377, 1;
	bra.uni 	$L__BB9_110;
$L__BB9_109:
	setp.eq.s16 	%p126, %rs185, 0;
	selp.b16 	%rs377, %rs83, %rs377, %p126;
	selp.b64 	%rd439, %rd107, %rd439, %p126;
$L__BB9_110:
	cvt.u32.u16 	%r243, %rs377;
	and.b32  	%r224, %r243, 255;
	mov.b32 	%r240, 16;
	mov.b32 	%r241, 31;
	mov.b32 	%r242, -1;
	// begin inline asm
	shfl.sync.down.b32 %r223, %r224, %r240, %r241, %r242;
	// end inline asm
	// begin inline asm
	shfl.sync.down.b32 %r228, %r229, %r240, %r241, %r242;
	// end inline asm
	mov.b64 	{%r234, %r239}, %rd439;
	// begin inline asm
	shfl.sync.down.b32 %r233, %r234, %r240, %r241, %r242;
	// end inline asm
	// begin inline asm
	shfl.sync.down.b32 %r238, %r239, %r240, %r241, %r242;
	// end inline asm
	mov.b64 	%rd111, {%r233, %r238};
	cvt.u16.u32 	%rs86, %r223;
	setp.gt.s32 	%p127, %r138, 15;
	@%p127 bra 	$L__BB9_114;
	and.b16  	%rs189, %rs377, 255;
	setp.eq.s16 	%p128, %rs189, 0;
	and.b16  	%rs190, %rs86, 255;
	setp.eq.s16 	%p129, %rs190, 0;
	or.pred  	%p130, %p128, %p129;
	@%p130 bra 	$L__BB9_113;
	min.s64 	%rd439, %rd111, %rd439;
	mov.b16 	%rs377, 1;
	bra.uni 	$L__BB9_114;
$L__BB9_113:
	setp.eq.s16 	%p131, %rs189, 0;
	selp.b16 	%rs377, %rs86, %rs377, %p131;
	selp.b64 	%rd439, %rd111, %rd439, %p131;
$L__BB9_114:
	setp.ne.s32 	%p132, %r138, 0;
	@%p132 bra 	$L__BB9_116;
	shr.u32 	%r244, %r26, 1;
	and.b32  	%r245, %r244, 496;
	mov.u32 	%r246, _ZZN3cub18CUB_300001_SM_10006detail6reduce18DeviceReduceKernelINS2_10policy_hubIN4cuda3std3__45tupleIJblEEEyN6thrust24THRUST_300001_SM_1000_NS8cuda_cub9__find_if7functorIS9_EEE10Policy1000ENSB_12zip_iteratorINS8_IJNSD_26transform_input_iterator_tIbNSI_INS8_IJNSB_6detail15normal_iteratorINSB_10device_ptrIKjEEEESP_EEEEENSK_22tuple_binary_predicateINS7_4lessIjEEEEEENSB_17counting_iteratorIlNSB_11use_defaultESY_SY_EEEEEEEySF_S9_NS7_10__identityEEEvT0_PT3_T1_NS0_13GridEvenShareIS16_EET2_T4_E12temp_storage;
	add.s32 	%r247, %r246, %r245;
	st.shared.u8 	[%r247+8], %rs377;
	st.shared.u64 	[%r247+16], %rd439;
$L__BB9_116:
	bar.sync 	0;
	setp.ne.s32 	%p133, %r26, 0;
	@%p133 bra 	$L__BB9_118;
	ld.shared.u8 	%rs193, [_ZZN3cub18CUB_300001_SM_10006detail6reduce18DeviceReduceKernelINS2_10policy_hubIN4cuda3std3__45tupleIJblEEEyN6thrust24THRUST_300001_SM_1000_NS8cuda_cub9__find_if7functorIS9_EEE10Policy1000ENSB_12zip_iteratorINS8_IJNSD_26transform_input_iterator_tIbNSI_INS8_IJNSB_6detail15normal_iteratorINSB_10device_ptrIKjEEEESP_EEEEENSK_22tuple_binary_predicateINS7_4lessIjEEEEEENSB_17counting_iteratorIlNSB_11use_defaultESY_SY_EEEEEEEySF_S9_NS7_10__identityEEEvT0_PT3_T1_NS0_13GridEvenShareIS16_EET2_T4_E12temp_storage+24];
	ld.shared.u64 	%rd245, [_ZZN3cub18CUB_300001_SM_10006detail6reduce18DeviceReduceKernelINS2_10policy_hubIN4cuda3std3__45tupleIJblEEEyN6thrust24THRUST_300001_SM_1000_NS8cuda_cub9__find_if7functorIS9_EEE10Policy1000ENSB_12zip_iteratorINS8_IJNSD_26transform_input_iterator_tIbNSI_INS8_IJNSB_6detail15normal_iteratorINSB_10device_ptrIKjEEEESP_EEEEENSK_22tuple_binary_predicateINS7_4lessIjEEEEEENSB_17counting_iteratorIlNSB_11use_defaultESY_SY_EEEEEEEySF_S9_NS7_10__identityEEEvT0_PT3_T1_NS0_13GridEvenShareIS16_EET2_T4_E12temp_storage+32];
	and.b16  	%rs194, %rs377, 255;
	setp.eq.s16 	%p134, %rs194, 0;
	setp.eq.s16 	%p135, %rs193, 0;
	min.s64 	%rd246, %rd245, %rd439;
	selp.b16 	%rs195, %rs377, 1, %p135;
	selp.b16 	%rs196, %rs193, %rs195, %p134;
	and.b16  	%rs197, %rs196, 255;
	selp.b64 	%rd247, %rd439, %rd246, %p135;
	selp.b64 	%rd248, %rd245, %rd247, %p134;
	ld.shared.u8 	%rs198, [_ZZN3cub18CUB_300001_SM_10006detail6reduce18DeviceReduceKernelINS2_10policy_hubIN4cuda3std3__45tupleIJblEEEyN6thrust24THRUST_300001_SM_1000_NS8cuda_cub9__find_if7functorIS9_EEE10Policy1000ENSB_12zip_iteratorINS8_IJNSD_26transform_input_iterator_tIbNSI_INS8_IJNSB_6detail15normal_iteratorINSB_10device_ptrIKjEEEESP_EEEEENSK_22tuple_binary_predicateINS7_4lessIjEEEEEENSB_17counting_iteratorIlNSB_11use_defaultESY_SY_EEEEEEEySF_S9_NS7_10__identityEEEvT0_PT3_T1_NS0_13GridEvenShareIS16_EET2_T4_E12temp_storage+40];
	ld.shared.u64 	%rd249, [_ZZN3cub18CUB_300001_SM_10006detail6reduce18DeviceReduceKernelINS2_10policy_hubIN4cuda3std3__45tupleIJblEEEyN6thrust24THRUST_300001_SM_1000_NS8cuda_cub9__find_if7functorIS9_EEE10Policy1000ENSB_12zip_iteratorINS8_IJNSD_26transform_input_iterator_tIbNSI_INS8_IJNSB_6detail15normal_iteratorINSB_10device_ptrIKjEEEESP_EEEEENSK_22tuple_binary_predicateINS7_4lessIjEEEEEENSB_17counting_iteratorIlNSB_11use_defaultESY_SY_EEEEEEEySF_S9_NS7_10__identityEEEvT0_PT3_T1_NS0_13GridEvenShareIS16_EET2_T4_E12temp_storage+48];
	setp.eq.s16 	%p136, %rs197, 0;
	setp.eq.s16 	%p137, %rs198, 0;
	min.s64 	%rd250, %rd249, %rd248;
	selp.b16 	%rs199, %rs196, 1, %p137;
	selp.b16 	%rs200, %rs198, %rs199, %p136;
	and.b16  	%rs201, %rs200, 255;
	selp.b64 	%rd251, %rd248, %rd250, %p137;
	selp.b64 	%rd252, %rd249, %rd251, %p136;
	ld.shared.u8 	%rs202, [_ZZN3cub18CUB_300001_SM_10006detail6reduce18DeviceReduceKernelINS2_10policy_hubIN4cuda3std3__45tupleIJblEEEyN6thrust24THRUST_300001_SM_1000_NS8cuda_cub9__find_if7functorIS9_EEE10Policy1000ENSB_12zip_iteratorINS8_IJNSD_26transform_input_iterator_tIbNSI_INS8_IJNSB_6detail15normal_iteratorINSB_10device_ptrIKjEEEESP_EEEEENSK_22tuple_binary_predicateINS7_4lessIjEEEEEENSB_17counting_iteratorIlNSB_11use_defaultESY_SY_EEEEEEEySF_S9_NS7_10__identityEEEvT0_PT3_T1_NS0_13GridEvenShareIS16_EET2_T4_E12temp_storage+56];
	ld.shared.u64 	%rd253, [_ZZN3cub18CUB_300001_SM_10006detail6reduce18DeviceReduceKernelINS2_10policy_hubIN4cuda3std3__45tupleIJblEEEyN6thrust24THRUST_300001_SM_1000_NS8cuda_cub9__find_if7functorIS9_EEE10Policy1000ENSB_12zip_iteratorINS8_IJNSD_26transform_input_iterator_tIbNSI_INS8_IJNSB_6detail15normal_iteratorINSB_10device_ptrIKjEEEESP_EEEEENSK_22tuple_binary_predicateINS7_4lessIjEEEEEENSB_17counting_iteratorIlNSB_11use_defaultESY_SY_EEEEEEEySF_S9_NS7_10__identityEEEvT0_PT3_T1_NS0_13GridEvenShareIS16_EET2_T4_E12temp_storage+64];
	setp.eq.s16 	%p138, %rs201, 0;
	setp.eq.s16 	%p139, %rs202, 0;
	min.s64 	%rd254, %rd253, %rd252;
	selp.b16 	%rs203, %rs200, 1, %p139;
	selp.b16 	%rs204, %rs202, %rs203, %p138;
	and.b16  	%rs205, %rs204, 255;
	selp.b64 	%rd255, %rd252, %rd254, %p139;
	selp.b64 	%rd256, %rd253, %rd255, %p138;
	ld.shared.u8 	%rs206, [_ZZN3cub18CUB_300001_SM_10006detail6reduce18DeviceReduceKernelINS2_10policy_hubIN4cuda3std3__45tupleIJblEEEyN6thrust24THRUST_300001_SM_1000_NS8cuda_cub9__find_if7functorIS9_EEE10Policy1000ENSB_12zip_iteratorINS8_IJNSD_26transform_input_iterator_tIbNSI_INS8_IJNSB_6detail15normal_iteratorINSB_10device_ptrIKjEEEESP_EEEEENSK_22tuple_binary_predicateINS7_4lessIjEEEEEENSB_17counting_iteratorIlNSB_11use_defaultESY_SY_EEEEEEEySF_S9_NS7_10__identityEEEvT0_PT3_T1_NS0_13GridEvenShareIS16_EET2_T4_E12temp_storage+72];
	ld.shared.u64 	%rd257, [_ZZN3cub18CUB_300001_SM_10006detail6reduce18DeviceReduceKernelINS2_10policy_hubIN4cuda3std3__45tupleIJblEEEyN6thrust24THRUST_300001_SM_1000_NS8cuda_cub9__find_if7functorIS9_EEE10Policy1000ENSB_12zip_iteratorINS8_IJNSD_26transform_input_iterator_tIbNSI_INS8_IJNSB_6detail15normal_iteratorINSB_10device_ptrIKjEEEESP_EEEEENSK_22tuple_binary_predicateINS7_4lessIjEEEEEENSB_17counting_iteratorIlNSB_11use_defaultESY_SY_EEEEEEEySF_S9_NS7_10__identityEEEvT0_PT3_T1_NS0_13GridEvenShareIS16_EET2_T4_E12temp_storage+80];
	setp.eq.s16 	%p140, %rs205, 0;
	setp.eq.s16 	%p141, %rs206, 0;
	min.s64 	%rd258, %rd257, %rd256;
	selp.b16 	%rs207, %rs204, 1, %p141;
	selp.b16 	%rs208, %rs206, %rs207, %p140;
	and.b16  	%rs209, %rs208, 255;
	selp.b64 	%rd259, %rd256, %rd258, %p141;
	selp.b64 	%rd260, %rd257, %rd259, %p140;
	ld.shared.u8 	%rs210, [_ZZN3cub18CUB_300001_SM_10006detail6reduce18DeviceReduceKernelINS2_10policy_hubIN4cuda3std3__45tupleIJblEEEyN6thrust24THRUST_300001_SM_1000_NS8cuda_cub9__find_if7functorIS9_EEE10Policy1000ENSB_12zip_iteratorINS8_IJNSD_26transform_input_iterator_tIbNSI_INS8_IJNSB_6detail15normal_iteratorINSB_10device_ptrIKjEEEESP_EEEEENSK_22tuple_binary_predicateINS7_4lessIjEEEEEENSB_17counting_iteratorIlNSB_11use_defaultESY_SY_EEEEEEEySF_S9_NS7_10__identityEEEvT0_PT3_T1_NS0_13GridEvenShareIS16_EET2_T4_E12temp_storage+88];
	ld.shared.u64 	%rd261, [_ZZN3cub18CUB_300001_SM_10006detail6reduce18DeviceReduceKernelINS2_10policy_hubIN4cuda3std3__45tupleIJblEEEyN6thrust24THRUST_300001_SM_1000_NS8cuda_cub9__find_if7functorIS9_EEE10Policy1000ENSB_12zip_iteratorINS8_IJNSD_26transform_input_iterator_tIbNSI_INS8_IJNSB_6detail15normal_iteratorINSB_10device_ptrIKjEEEESP_EEEEENSK_22tuple_binary_predicateINS7_4lessIjEEEEEENSB_17counting_iteratorIlNSB_11use_defaultESY_SY_EEEEEEEySF_S9_NS7_10__identityEEEvT0_PT3_T1_NS0_13GridEvenShareIS16_EET2_T4_E12temp_storage+96];
	setp.eq.s16 	%p142, %rs209, 0;
	setp.eq.s16 	%p143, %rs210, 0;
	min.s64 	%rd262, %rd261, %rd260;
	selp.b16 	%rs211, %rs208, 1, %p143;
	selp.b16 	%rs212, %rs210, %rs211, %p142;
	and.b16  	%rs213, %rs212, 255;
	selp.b64 	%rd263, %rd260, %rd262, %p143;
	selp.b64 	%rd264, %rd261, %rd263, %p142;
	ld.shared.u8 	%rs214, [_ZZN3cub18CUB_300001_SM_10006detail6reduce18DeviceReduceKernelINS2_10policy_hubIN4cuda3std3__45tupleIJblEEEyN6thrust24THRUST_300001_SM_1000_NS8cuda_cub9__find_if7functorIS9_EEE10Policy1000ENSB_12zip_iteratorINS8_IJNSD_26transform_input_iterator_tIbNSI_INS8_IJNSB_6detail15normal_iteratorINSB_10device_ptrIKjEEEESP_EEEEENSK_22tuple_binary_predicateINS7_4lessIjEEEEEENSB_17counting_iteratorIlNSB_11use_defaultESY_SY_EEEEEEEySF_S9_NS7_10__identityEEEvT0_PT3_T1_NS0_13GridEvenShareIS16_EET2_T4_E12temp_storage+104];
	ld.shared.u64 	%rd265, [_ZZN3cub18CUB_300001_SM_10006detail6reduce18DeviceReduceKernelINS2_10policy_hubIN4cuda3std3__45tupleIJblEEEyN6thrust24THRUST_300001_SM_1000_NS8cuda_cub9__find_if7functorIS9_EEE10Policy1000ENSB_12zip_iteratorINS8_IJNSD_26transform_input_iterator_tIbNSI_INS8_IJNSB_6detail15normal_iteratorINSB_10device_ptrIKjEEEESP_EEEEENSK_22tuple_binary_predicateINS7_4lessIjEEEEEENSB_17counting_iteratorIlNSB_11use_defaultESY_SY_EEEEEEEySF_S9_NS7_10__identityEEEvT0_PT3_T1_NS0_13GridEvenShareIS16_EET2_T4_E12temp_storage+112];
	setp.eq.s16 	%p144, %rs213, 0;
	setp.eq.s16 	%p145, %rs214, 0;
	min.s64 	%rd266, %rd265, %rd264;
	selp.b16 	%rs215, %rs212, 1, %p145;
	selp.b16 	%rs216, %rs214, %rs215, %p144;
	and.b16  	%rs217, %rs216, 255;
	selp.b64 	%rd267, %rd264, %rd266, %p145;
	selp.b64 	%rd268, %rd265, %rd267, %p144;
	ld.shared.u8 	%rs218, [_ZZN3cub18CUB_300001_SM_10006detail6reduce18DeviceReduceKernelINS2_10policy_hubIN4cuda3std3__45tupleIJblEEEyN6thrust24THRUST_300001_SM_1000_NS8cuda_cub9__find_if7functorIS9_EEE10Policy1000ENSB_12zip_iteratorINS8_IJNSD_26transform_input_iterator_tIbNSI_INS8_IJNSB_6detail15normal_iteratorINSB_10device_ptrIKjEEEESP_EEEEENSK_22tuple_binary_predicateINS7_4lessIjEEEEEENSB_17counting_iteratorIlNSB_11use_defaultESY_SY_EEEEEEEySF_S9_NS7_10__identityEEEvT0_PT3_T1_NS0_13GridEvenShareIS16_EET2_T4_E12temp_storage+120];
	ld.shared.u64 	%rd269, [_ZZN3cub18CUB_300001_SM_10006detail6reduce18DeviceReduceKernelINS2_10policy_hubIN4cuda3std3__45tupleIJblEEEyN6thrust24THRUST_300001_SM_1000_NS8cuda_cub9__find_if7functorIS9_EEE10Policy1000ENSB_12zip_iteratorINS8_IJNSD_26transform_input_iterator_tIbNSI_INS8_IJNSB_6detail15normal_iteratorINSB_10device_ptrIKjEEEESP_EEEEENSK_22tuple_binary_predicateINS7_4lessIjEEEEEENSB_17counting_iteratorIlNSB_11use_defaultESY_SY_EEEEEEEySF_S9_NS7_10__identityEEEvT0_PT3_T1_NS0_13GridEvenShareIS16_EET2_T4_E12temp_storage+128];
	setp.eq.s16 	%p146, %rs217, 0;
	setp.eq.s16 	%p147, %rs218, 0;
	min.s64 	%rd270, %rd269, %rd268;
	selp.b16 	%rs219, %rs216, 1, %p147;
	selp.b16 	%rs377, %rs218, %rs219, %p146;
	selp.b64 	%rd271, %rd268, %rd270, %p147;
	selp.b64 	%rd439, %rd269, %rd271, %p146;
$L__BB9_118:
	mov.u32 	%r529, %tid.x;
	setp.ne.s32 	%p324, %r529, 0;
	@%p324 bra 	$L__BB9_120;
	ld.param.u64 	%rd429, [_ZN3cub18CUB_300001_SM_10006detail6reduce18DeviceReduceKernelINS2_10policy_hubIN4cuda3std3__45tupleIJblEEEyN6thrust24THRUST_300001_SM_1000_NS8cuda_cub9__find_if7functorIS9_EEE10Policy1000ENSB_12zip_iteratorINS8_IJNSD_26transform_input_iterator_tIbNSI_INS8_IJNSB_6detail15normal_iteratorINSB_10device_ptrIKjEEEESP_EEEEENSK_22tuple_binary_predicateINS7_4lessIjEEEEEENSB_17counting_iteratorIlNSB_11use_defaultESY_SY_EEEEEEEySF_S9_NS7_10__identityEEEvT0_PT3_T1_NS0_13GridEvenShareIS16_EET2_T4__param_1];
	cvta.to.global.u64 	%rd426, %rd429;
	mul.wide.u32 	%rd427, %r2, 16;
	add.s64 	%rd428, %rd426, %rd427;
	st.global.u8 	[%rd428], %rs377;
	st.global.u64 	[%rd428+8], %rd439;
$L__BB9_120:
	ret;

}
	// .globl	_ZN3cub18CUB_300001_SM_10006detail6reduce28DeviceReduceSingleTileKernelINS2_10policy_hubIN4cuda3std3__45tupleIJblEEEyN6thrust24THRUST_300001_SM_1000_NS8cuda_cub9__find_if7functorIS9_EEE10Policy1000EPS9_SI_iSF_S9_S9_NS7_10__identityEEEvT0_T1_T2_T3_T4_T6_
.visible .entry _ZN3cub18CUB_300001_SM_10006detail6reduce28DeviceReduceSingleTileKernelINS2_10policy_hubIN4cuda3std3__45tupleIJblEEEyN6thrust24THRUST_300001_SM_1000_NS8cuda_cub9__find_if7functorIS9_EEE10Policy1000EPS9_SI_iSF_S9_S9_NS7_10__identityEEEvT0_T1_T2_T3_T4_T6_(
	.param .u64 .ptr .align 1 _ZN3cub18CUB_300001_SM_10006detail6reduce28DeviceReduceSingleTileKernelINS2_10policy_hubIN4cuda3std3__45tupleIJblEEEyN6thrust24THRUST_300001_SM_1000_NS8cuda_cub9__find_if7functorIS9_EEE10Policy1000EPS9_SI_iSF_S9_S9_NS7_10__identityEEEvT0_T1_T2_T3_T4_T6__param_0,
	.param .u64 .ptr .align 1 _ZN3cub18CUB_300001_SM_10006detail6reduce28DeviceReduceSingleTileKernelINS2_10policy_hubIN4cuda3std3__45tupleIJblEEEyN6thrust24THRUST_300001_SM_1000_NS8cuda_cub9__find_if7functorIS9_EEE10Policy1000EPS9_SI_iSF_S9_S9_NS7_10__identityEEEvT0_T1_T2_T3_T4_T6__param_1,
	.param .u32 _ZN3cub18CUB_300001_SM_10006detail6reduce28DeviceReduceSingleTileKernelINS2_10policy_hubIN4cuda3std3__45tupleIJblEEEyN6thrust24THRUST_300001_SM_1000_NS8cuda_cub9__find_if7functorIS9_EEE10Policy1000EPS9_SI_iSF_S9_S9_NS7_10__identityEEEvT0_T1_T2_T3_T4_T6__param_2,
	.param .align 1 .b8 _ZN3cub18CUB_300001_SM_10006detail6reduce28DeviceReduceSingleTileKernelINS2_10policy_hubIN4cuda3std3__45tupleIJblEEEyN6thrust24THRUST_300001_SM_1000_NS8cuda_cub9__find_if7functorIS9_EEE10Policy1000EPS9_SI_iSF_S9_S9_NS7_10__identityEEEvT0_T1_T2_T3_T4_T6__param_3[1],
	.param .align 8 .b8 _ZN3cub18CUB_300001_SM_10006detail6reduce28DeviceReduceSingleTileKernelINS2_10policy_hubIN4cuda3std3__45tupleIJblEEEyN6thrust24THRUST_300001_SM_1000_NS8cuda_cub9__find_if7functorIS9_EEE10Policy1000EPS9_SI_iSF_S9_S9_NS7_10__identityEEEvT0_T1_T2_T3_T4_T6__param_4[16],
	.param .align 1 .b8 _ZN3cub18CUB_300001_SM_10006detail6reduce28DeviceReduceSingleTileKernelINS2_10policy_hubIN4cuda3std3__45tupleIJblEEEyN6thrust24THRUST_300001_SM_1000_NS8cuda_cub9__find_if7functorIS9_EEE10Policy1000EPS9_SI_iSF_S9_S9_NS7_10__identityEEEvT0_T1_T2_T3_T4_T6__param_5[1]
)
.maxntid 256
.minnctapersm 1
{
	.reg .pred 	%p<188>;
	.reg .b16 	%rs<340>;
	.reg .b32 	%r<406>;
	.reg .b64 	%rd<359>;
	// demoted variable
	.shared .align 8 .b8 _ZZN3cub18CUB_300001_SM_10006detail6reduce28DeviceReduceSingleTileKernelINS2_10policy_hubIN4cuda3std3__45tupleIJblEEEyN6thrust24THRUST_300001_SM_1000_NS8cuda_cub9__find_if7functorIS9_EEE10Policy1000EPS9_SI_iSF_S9_S9_NS7_10__identityEEEvT0_T1_T2_T3_T4_T6_E12temp_storage[152];
	ld.param.u64 	%rd106, [_ZN3cub18CUB_300001_SM_10006detail6reduce28DeviceReduceSingleTileKernelINS2_10policy_hubIN4cuda3std3__45tupleIJblEEEyN6thrust24THRUST_300001_SM_1000_NS8cuda_cub9__find_if7functorIS9_EEE10Policy1000EPS9_SI_iSF_S9_S9_NS7_10__identityEEEvT0_T1_T2_T3_T4_T6__param_4+8];
	ld.param.u64 	%rd105, [_ZN3cub18CUB_300001_SM_10006detail6reduce28DeviceReduceSingleTileKernelINS2_10policy_hubIN4cuda3std3__45tupleIJblEEEyN6thrust24THRUST_300001_SM_1000_NS8cuda_cub9__find_if7functorIS9_EEE10Policy1000EPS9_SI_iSF_S9_S9_NS7_10__identityEEEvT0_T1_T2_T3_T4_T6__param_0];
	ld.param.u64 	%rd107, [_ZN3cub18CUB_300001_SM_10006detail6reduce28DeviceReduceSingleTileKernelINS2_10policy_hubIN4cuda3std3__45tupleIJblEEEyN6thrust24THRUST_300001_SM_1000_NS8cuda_cub9__find_if7functorIS9_EEE10Policy1000EPS9_SI_iSF_S9_S9_NS7_10__identityEEEvT0_T1_T2_T3_T4_T6__param_1];
	ld.param.u32 	%r38, [_ZN3cub18CUB_300001_SM_10006detail6reduce28DeviceReduceSingleTileKernelINS2_10policy_hubIN4cuda3std3__45tupleIJblEEEyN6thrust24THRUST_300001_SM_1000_NS8cuda_cub9__find_if7functorIS9_EEE10Policy1000EPS9_SI_iSF_S9_S9_NS7_10__identityEEEvT0_T1_T2_T3_T4_T6__param_2];
	ld.param.u8 	%rs82, [_ZN3cub18CUB_300001_SM_10006detail6reduce28DeviceReduceSingleTileKernelINS2_10policy_hubIN4cuda3std3__45tupleIJblEEEyN6thrust24THRUST_300001_SM_1000_NS8cuda_cub9__find_if7functorIS9_EEE10Policy1000EPS9_SI_iSF_S9_S9_NS7_10__identityEEEvT0_T1_T2_T3_T4_T6__param_4];
	cvta.to.global.u64 	%rd1, %rd107;
	setp.ne.s32 	%p1, %r38, 0;
	@%p1 bra 	$L__BB10_3;
	mov.u32 	%r392, %tid.x;
	setp.ne.s32 	%p187, %r392, 0;
	@%p187 bra 	$L__BB10_112;
	st.global.u8 	[%rd1], %rs82;
	st.global.u64 	[%rd1+8], %rd106;
	bra.uni 	$L__BB10_112;
$L__BB10_3:
	setp.gt.s32 	%p2, %r38, 1023;
	@%p2 bra 	$L__BB10_74;
	mov.u32 	%r1, %tid.x;
	setp.ge.s32 	%p77, %r1, %r38;
	mov.b16 	%rs311, 0;
	mov.b64 	%rd329, 0;
	mov.u32 	%r396, %r1;
	@%p77 bra 	$L__BB10_6;
	mul.wide.u32 	%rd234, %r1, 16;
	add.s64 	%rd231, %rd105, %rd234;
	// begin inline asm
	ld.global.nc.u64 %rd230, [%rd231];
	// end inline asm
	add.s64 	%rd233, %rd231, 8;
	// begin inline asm
	ld.global.nc.u64 %rd329, [%rd233];
	// end inline asm
	cvt.u16.u64 	%rs311, %rd230;
	add.s32 	%r396, %r1, 256;
$L__BB10_6:
	setp.ge.s32 	%p78, %r396, %r38;
	@%p78 bra 	$L__BB10_12;
	not.b32 	%r158, %r396;
	add.s32 	%r4, %r38, %r158;
	and.b32  	%r159, %r4, 768;
	setp.eq.s32 	%p79, %r159, 768;
	@%p79 bra 	$L__BB10_10;
	mul.wide.u32 	%rd236, %r396, 16;
	add.s64 	%rd323, %rd105, %rd236;
	shr.u32 	%r160, %r4, 8;
	add.s32 	%r161, %r160, 1;
	and.b32  	%r162, %r161, 3;
	neg.s32 	%r394, %r162;
$L__BB10_9:
	.pragma "nounroll";
	// begin inline asm
	ld.global.nc.u64 %rd237, [%rd323];
	// end inline asm
	add.s64 	%rd240, %rd323, 8;
	// begin inline asm
	ld.global.nc.u64 %rd239, [%rd240];
	// end inline asm
	cvt.u16.u64 	%rs190, %rd237;
	and.b16  	%rs191, %rs190, 255;
	and.b16  	%rs192, %rs311, 255;
	setp.eq.s16 	%p80, %rs192, 0;
	setp.eq.s16 	%p81, %rs191, 0;
	min.s64 	%rd241, %rd239, %rd329;
	selp.b64 	%rd242, %rd329, %rd241, %p81;
	selp.b64 	%rd329, %rd239, %rd242, %p80;
	selp.b16 	%rs193, %rs311, 1, %p81;
	selp.b16 	%rs311, %rs190, %rs193, %p80;
	add.s32 	%r396, %r396, 256;
	add.s64 	%rd323, %rd323, 4096;
	add.s32 	%r394, %r394, 1;
	setp.ne.s32 	%p82, %r394, 0;
	@%p82 bra 	$L__BB10_9;
$L__BB10_10:
	setp.lt.u32 	%p83, %r4, 768;
	@%p83 bra 	$L__BB10_12;
$L__BB10_11:
	mul.wide.s32 	%rd259, %r396, 16;
	add.s64 	%rd244, %rd105, %rd259;
	// begin inline asm
	ld.global.nc.u64 %rd243, [%rd244];
	// end inline asm
	add.s64 	%rd246, %rd244, 8;
	// begin inline asm
	ld.global.nc.u64 %rd245, [%rd246];
	// end inline asm
	cvt.u16.u64 	%rs194, %rd243;
	and.b16  	%rs195, %rs194, 255;
	and.b16  	%rs196, %rs311, 255;
	setp.eq.s16 	%p84, %rs196, 0;
	setp.eq.s16 	%p85, %rs195, 0;
	min.s64 	%rd260, %rd245, %rd329;
	selp.b64 	%rd261, %rd329, %rd260, %p85;
	selp.b64 	%rd262, %rd245, %rd261, %p84;
	selp.b16 	%rs197, %rs311, 1, %p85;
	selp.b16 	%rs198, %rs194, %rs197, %p84;
	and.b16  	%rs199, %rs198, 255;
	add.s64 	%rd248, %rd244, 4096;
	// begin inline asm
	ld.global.nc.u64 %rd247, [%rd248];
	// end inline asm
	add.s64 	%rd250, %rd244, 4104;
	// begin inline asm
	ld.global.nc.u64 %rd249, [%rd250];
	// end inline asm
	cvt.u16.u64 	%rs200, %rd247;
	and.b16  	%rs201, %rs200, 255;
	setp.eq.s16 	%p86, %rs199, 0;
	setp.eq.s16 	%p87, %rs201, 0;
	min.s64 	%rd263, %rd249, %rd262;
	selp.b64 	%rd264, %rd262, %rd263, %p87;
	selp.b64 	%rd265, %rd249, %rd264, %p86;
	selp.b16 	%rs202, %rs198, 1, %p87;
	selp.b16 	%rs203, %rs200, %rs202, %p86;
	and.b16  	%rs204, %rs203, 255;
	add.s64 	%rd252, %rd244, 8192;
	// begin inline asm
	ld.global.nc.u64 %rd251, [%rd252];
	// end inline asm
	add.s64 	%rd254, %rd244, 8200;
	// begin inline asm
	ld.global.nc.u64 %rd253, [%rd254];
	// end inline asm
	cvt.u16.u64 	%rs205, %rd251;
	and.b16  	%rs206, %rs205, 255;
	setp.eq.s16 	%p88, %rs204, 0;
	setp.eq.s16 	%p89, %rs206, 0;
	min.s64 	%rd266, %rd253, %rd265;
	selp.b64 	%rd267, %rd265, %rd266, %p89;
	selp.b64 	%rd268, %rd253, %rd267, %p88;
	selp.b16 	%rs207, %rs203, 1, %p89;
	selp.b16 	%rs208, %rs205, %rs207, %p88;
	and.b16  	%rs209, %rs208, 255;
	add.s64 	%rd256, %rd244, 12288;
	// begin inline asm
	ld.global.nc.u64 %rd255, [%rd256];
	// end inline asm
	add.s64 	%rd258, %rd244, 12296;
	// begin inline asm
	ld.global.nc.u64 %rd257, [%rd258];
	// end inline asm
	cvt.u16.u64 	%rs210, %rd255;
	and.b16  	%rs211, %rs210, 255;
	setp.eq.s16 	%p90, %rs209, 0;
	setp.eq.s16 	%p91, %rs211, 0;
	min.s64 	%rd269, %rd257, %rd268;
	selp.b64 	%rd270, %rd268, %rd269, %p91;
	selp.b64 	%rd329, %rd257, %rd270, %p90;
	selp.b16 	%rs212, %rs208, 1, %p91;
	selp.b16 	%rs311, %rs210, %rs212, %p90;
	add.s32 	%r396, %r396, 1024;
	setp.lt.s32 	%p92, %r396, %r38;
	@%p92 bra 	$L__BB10_11;
$L__BB10_12:
	setp.lt.s32 	%p93, %r38, 256;
	@%p93 bra 	$L__BB10_37;
	// begin inline asm
	mov.u32 %r281, %laneid;
	// end inline asm
	cvt.u32.u16 	%r302, %rs311;
	and.b32  	%r283, %r302, 255;
	mov.b32 	%r299, 1;
	mov.b32 	%r300, 31;
	mov.b32 	%r301, -1;
	// begin inline asm
	shfl.sync.down.b32 %r282, %r283, %r299, %r300, %r301;
	// end inline asm
	// begin inline asm
	shfl.sync.down.b32 %r287, %r288, %r299, %r300, %r301;
	// end inline asm
	mov.b64 	{%r293, %r298}, %rd329;
	// begin inline asm
	shfl.sync.down.b32 %r292, %r293, %r299, %r300, %r301;
	// end inline asm
	// begin inline asm
	shfl.sync.down.b32 %r297, %r298, %r299, %r300, %r301;
	// end inline asm
	mov.b64 	%rd14, {%r292, %r297};
	cvt.u16.u32 	%rs10, %r282;
	setp.gt.s32 	%p143, %r281, 30;
	@%p143 bra 	$L__BB10_17;
	and.b16  	%rs254, %rs311, 255;
	setp.eq.s16 	%p144, %rs254, 0;
	and.b16  	%rs255, %rs10, 255;
	setp.eq.s16 	%p145, %rs255, 0;
	or.pred  	%p146, %p144, %p145;
	@%p146 bra 	$L__BB10_16;
	min.s64 	%rd329, %rd14, %rd329;
	mov.b16 	%rs311, 1;
	bra.uni 	$L__BB10_17;
$L__BB10_16:
	setp.eq.s16 	%p147, %rs254, 0;
	selp.b64 	%rd329, %rd14, %rd329, %p147;
	selp.b16 	%rs311, %rs10, %rs311, %p147;
$L__BB10_17:
	cvt.u32.u16 	%r323, %rs311;
	and.b32  	%r304, %r323, 255;
	mov.b32 	%r320, 2;
	mov.b32 	%r321, 31;
	mov.b32 	%r322, -1;
	// begin inline asm
	shfl.sync.down.b32 %r303, %r304, %r320, %r321, %r322;
	// end inline asm
	// begin inline asm
	shfl.sync.down.b32 %r308, %r309, %r320, %r321, %r322;
	// end inline asm
	mov.b64 	{%r314, %r319}, %rd329;
	// begin inline asm
	shfl.sync.down.b32 %r313, %r314, %r320, %r321, %r322;
	// end inline asm
	// begin inline asm
	shfl.sync.down.b32 %r318, %r319, %r320, %r321, %r322;
	// end inline asm
	mov.b64 	%rd18, {%r313, %r318};
	cvt.u16.u32 	%rs13, %r303;
	setp.gt.s32 	%p148, %r281, 29;
	@%p148 bra 	$L__BB10_21;
	and.b16  	%rs258, %rs311, 255;
	setp.eq.s16 	%p149, %rs258, 0;
	and.b16  	%rs259, %rs13, 255;
	setp.eq.s16 	%p150, %rs259, 0;
	or.pred  	%p151, %p149, %p150;
	@%p151 bra 	$L__BB10_20;
	min.s64 	%rd329, %rd18, %rd329;
	mov.b16 	%rs311, 1;
	bra.uni 	$L__BB10_21;
$L__BB10_20:
	setp.eq.s16 	%p152, %rs258, 0;
	selp.b64 	%rd329, %rd18, %rd329, %p152;
	selp.b16 	%rs311, %rs13, %rs311, %p152;
$L__BB10_21:
	cvt.u32.u16 	%r344, %rs311;
	and.b32  	%r325, %r344, 255;
	mov.b32 	%r341, 4;
	mov.b32 	%r342, 31;
	mov.b32 	%r343, -1;
	// begin inline asm
	shfl.sync.down.b32 %r324, %r325, %r341, %r342, %r343;
	// end inline asm
	// begin inline asm
	shfl.sync.down.b32 %r329, %r330, %r341, %r342, %r343;
	// end inline asm
	mov.b64 	{%r335, %r340}, %rd329;
	// begin inline asm
	shfl.sync.down.b32 %r334, %r335, %r341, %r342, %r343;
	// end inline asm
	// begin inline asm
	shfl.sync.down.b32 %r339, %r340, %r341, %r342, %r343;
	// end inline asm
	mov.b64 	%rd22, {%r334, %r339};
	cvt.u16.u32 	%rs16, %r324;
	setp.gt.s32 	%p153, %r281, 27;
	@%p153 bra 	$L__BB10_25;
	and.b16  	%rs262, %rs311, 255;
	setp.eq.s16 	%p154, %rs262, 0;
	and.b16  	%rs263, %rs16, 255;
	setp.eq.s16 	%p155, %rs263, 0;
	or.pred  	%p156, %p154, %p155;
	@%p156 bra 	$L__BB10_24;
	min.s64 	%rd329, %rd22, %rd329;
	mov.b16 	%rs311, 1;
	bra.uni 	$L__BB10_25;
$L__BB10_24:
	setp.eq.s16 	%p157, %rs262, 0;
	selp.b64 	%rd329, %rd22, %rd329, %p157;
	selp.b16 	%rs311, %rs16, %rs311, %p157;
$L__BB10_25:
	cvt.u32.u16 	%r365, %rs311;
	and.b32  	%r346, %r365, 255;
	mov.b32 	%r362, 8;
	mov.b32 	%r363, 31;
	mov.b32 	%r364, -1;
	// begin inline asm
	shfl.sync.down.b32 %r345, %r346, %r362, %r363, %r364;
	// end inline asm
	// begin inline asm
	shfl.sync.down.b32 %r350, %r351, %r362, %r363, %r364;
	// end inline asm
	mov.b64 	{%r356, %r361}, %rd329;
	// begin inline asm
	shfl.sync.down.b32 %r355, %r356, %r362, %r363, %r364;
	// end inline asm
	// begin inline asm
	shfl.sync.down.b32 %r360, %r361, %r362, %r363, %r364;
	// end inline asm
	mov.b64 	%rd26, {%r355, %r360};
	cvt.u16.u32 	%rs19, %r345;
	setp.gt.s32 	%p158, %r281, 23;
	@%p158 bra 	$L__BB10_29;
	and.b16  	%rs266, %rs311, 255;
	setp.eq.s16 	%p159, %rs266, 0;
	and.b16  	%rs267, %rs19, 255;
	setp.eq.s16 	%p160, %rs267, 0;
	or.pred  	%p161, %p159, %p160;
	@%p161 bra 	$L__BB10_28;
	min.s64 	%rd329, %rd26, %rd329;
	mov.b16 	%rs311, 1;
	bra.uni 	$L__BB10_29;
$L__BB10_28:
	setp.eq.s16 	%p162, %rs266, 0;
	selp.b64 	%rd329, %rd26, %rd329, %p162;
	selp.b16 	%rs311, %rs19, %rs311, %p162;
$L__BB10_29:
	cvt.u32.u16 	%r386, %rs311;
	and.b32  	%r367, %r386, 255;
	mov.b32 	%r383, 16;
	mov.b32 	%r384, 31;
	mov.b32 	%r385, -1;
	// begin inline asm
	shfl.sync.down.b32 %r366, %r367, %r383, %r384, %r385;
	// end inline asm
	// begin inline asm
	shfl.sync.down.b32 %r371, %r372, %r383, %r384, %r385;
	// end inline asm
	mov.b64 	{%r377, %r382}, %rd329;
	// begin inline asm
	shfl.sync.down.b32 %r376, %r377, %r383, %r384, %r385;
	// end inline asm
	// begin inline asm
	shfl.sync.down.b32 %r381, %r382, %r383, %r384, %r385;
	// end inline asm
	mov.b64 	%rd30, {%r376, %r381};
	cvt.u16.u32 	%rs22, %r366;
	setp.gt.s32 	%p163, %r281, 15;
	@%p163 bra 	$L__BB10_33;
	and.b16  	%rs270, %rs311, 255;
	setp.eq.s16 	%p164, %rs270, 0;
	and.b16  	%rs271, %rs22, 255;
	setp.eq.s16 	%p165, %rs271, 0;
	or.pred  	%p166, %p164, %p165;
	@%p166 bra 	$L__BB10_32;
	min.s64 	%rd329, %rd30, %rd329;
	mov.b16 	%rs311, 1;
	bra.uni 	$L__BB10_33;
$L__BB10_32:
	setp.eq.s16 	%p167, %rs270, 0;
	selp.b64 	%rd329, %rd30, %rd329, %p167;
	selp.b16 	%rs311, %rs22, %rs311, %p167;
$L__BB10_33:
	setp.ne.s32 	%p168, %r281, 0;
	@%p168 bra 	$L__BB10_35;
	shr.u32 	%r387, %r1, 1;
	and.b32  	%r388, %r387, 496;
	mov.u32 	%r389, _ZZN3cub18CUB_300001_SM_10006detail6reduce28DeviceReduceSingleTileKernelINS2_10policy_hubIN4cuda3std3__45tupleIJblEEEyN6thrust24THRUST_300001_SM_1000_NS8cuda_cub9__find_if7functorIS9_EEE10Policy1000EPS9_SI_iSF_S9_S9_NS7_10__identityEEEvT0_T1_T2_T3_T4_T6_E12temp_storage;
	add.s32 	%r390, %r389, %r388;
	st.shared.u8 	[%r390+8], %rs311;
	st.shared.u64 	[%r390+16], %rd329;
$L__BB10_35:
	bar.sync 	0;
	setp.ne.s32 	%p169, %r1, 0;
	@%p169 bra 	$L__BB10_110;
	ld.shared.u8 	%rs274, [_ZZN3cub18CUB_300001_SM_10006detail6reduce28DeviceReduceSingleTileKernelINS2_10policy_hubIN4cuda3std3__45tupleIJblEEEyN6thrust24THRUST_300001_SM_1000_NS8cuda_cub9__find_if7functorIS9_EEE10Policy1000EPS9_SI_iSF_S9_S9_NS7_10__identityEEEvT0_T1_T2_T3_T4_T6_E12temp_storage+24];
	ld.shared.u64 	%rd292, [_ZZN3cub18CUB_300001_SM_10006detail6reduce28DeviceReduceSingleTileKernelINS2_10policy_hubIN4cuda3std3__45tupleIJblEEEyN6thrust24THRUST_300001_SM_1000_NS8cuda_cub9__find_if7functorIS9_EEE10Policy1000EPS9_SI_iSF_S9_S9_NS7_10__identityEEEvT0_T1_T2_T3_T4_T6_E12temp_storage+32];
	and.b16  	%rs275, %rs311, 255;
	setp.eq.s16 	%p170, %rs275, 0;
	setp.eq.s16 	%p171, %rs274, 0;
	min.s64 	%rd293, %rd292, %rd329;
	selp.b64 	%rd294, %rd329, %rd293, %p171;
	selp.b64 	%rd295, %rd292, %rd294, %p170;
	selp.b16 	%rs276, %rs311, 1, %p171;
	selp.b16 	%rs277, %rs274, %rs276, %p170;
	and.b16  	%rs278, %rs277, 255;
	ld.shared.u8 	%rs279, [_ZZN3cub18CUB_300001_SM_10006detail6reduce28DeviceReduceSingleTileKernelINS2_10policy_hubIN4cuda3std3__45tupleIJblEEEyN6thrust24THRUST_300001_SM_1000_NS8cuda_cub9__find_if7functorIS9_EEE10Policy1000EPS9_SI_iSF_S9_S9_NS7_10__identityEEEvT0_T1_T2_T3_T4_T6_E12temp_storage+40];
	ld.shared.u64 	%rd296, [_ZZN3cub18CUB_300001_SM_10006detail6reduce28DeviceReduceSingleTileKernelINS2_10policy_hubIN4cuda3std3__45tupleIJblEEEyN6thrust24THRUST_300001_SM_1000_NS8cuda_cub9__find_if7functorIS9_EEE10Policy1000EPS9_SI_iSF_S9_S9_NS7_10__identityEEEvT0_T1_T2_T3_T4_T6_E12temp_storage+48];
	setp.eq.s16 	%p172, %rs278, 0;
	setp.eq.s16 	%p173, %rs279, 0;
	min.s64 	%rd297, %rd296, %rd295;
	selp.b64 	%rd298, %rd295, %rd297, %p173;
	selp.b64 	%rd299, %rd296, %rd298, %p172;
	selp.b16 	%rs280, %rs277, 1, %p173;
	selp.b16 	%rs281, %rs279, %rs280, %p172;
	and.b16  	%rs282, %rs281, 255;
	ld.shared.u8 	%rs283, [_ZZN3cub18CUB_300001_SM_10006detail6reduce28DeviceReduceSingleTileKernelINS2_10policy_hubIN4cuda3std3__45tupleIJblEEEyN6thrust24THRUST_300001_SM_1000_NS8cuda_cub9__find_if7functorIS9_EEE10Policy1000EPS9_SI_iSF_S9_S9_NS7_10__identityEEEvT0_T1_T2_T3_T4_T6_E12temp_storage+56];
	ld.shared.u64 	%rd300, [_ZZN3cub18CUB_300001_SM_10006detail6reduce28DeviceReduceSingleTileKernelINS2_10policy_hubIN4cuda3std3__45tupleIJblEEEyN6thrust24THRUST_300001_SM_1000_NS8cuda_cub9__find_if7functorIS9_EEE10Policy1000EPS9_SI_iSF_S9_S9_NS7_10__identityEEEvT0_T1_T2_T3_T4_T6_E12temp_storage+64];
	setp.eq.s16 	%p174, %rs282, 0;
	setp.eq.s16 	%p175, %rs283, 0;
	min.s64 	%rd301, %rd300, %rd299;
	selp.b16 	%rs284, %rs281, 1, %p175;
	selp.b16 	%rs285, %rs283, %rs284, %p174;
	and.b16  	%rs286, %rs285, 255;
	selp.b64 	%rd302, %rd299, %rd301, %p175;
	selp.b64 	%rd303, %rd300, %rd302, %p174;
	ld.shared.u8 	%rs287, [_ZZN3cub18CUB_300001_SM_10006detail6reduce28DeviceReduceSingleTileKernelINS2_10policy_hubIN4cuda3std3__45tupleIJblEEEyN6thrust24THRUST_300001_SM_1000_NS8cuda_cub9__find_if7functorIS9_EEE10Policy1000EPS9_SI_iSF_S9_S9_NS7_10__identityEEEvT0_T1_T2_T3_T4_T6_E12temp_storage+72];
	ld.shared.u64 	%rd304, [_ZZN3cub18CUB_300001_SM_10006detail6reduce28DeviceReduceSingleTileKernelINS2_10policy_hubIN4cuda3std3__45tupleIJblEEEyN6thrust24THRUST_300001_SM_1000_NS8cuda_cub9__find_if7functorIS9_EEE10Policy1000EPS9_SI_iSF_S9_S9_NS7_10__identityEEEvT0_T1_T2_T3_T4_T6_E12temp_storage+80];
	setp.eq.s16 	%p176, %rs286, 0;
	setp.eq.s16 	%p177, %rs287, 0;
	min.s64 	%rd305, %rd304, %rd303;
	selp.b16 	%rs288, %rs285, 1, %p177;
	selp.b16 	%rs289, %rs287, %rs288, %p176;
	and.b16  	%rs290, %rs289, 255;
	selp.b64 	%rd306, %rd303, %rd305, %p177;
	selp.b64 	%rd307, %rd304, %rd306, %p176;
	ld.shared.u8 	%rs291, [_ZZN3cub18CUB_300001_SM_10006detail6reduce28DeviceReduceSingleTileKernelINS2_10policy_hubIN4cuda3std3__45tupleIJblEEEyN6thrust24THRUST_300001_SM_1000_NS8cuda_cub9__find_if7functorIS9_EEE10Policy1000EPS9_SI_iSF_S9_S9_NS7_10__identityEEEvT0_T1_T2_T3_T4_T6_E12temp_storage+88];
	ld.shared.u64 	%rd308, [_ZZN3cub18CUB_300001_SM_10006detail6reduce28DeviceReduceSingleTileKernelINS2_10policy_hubIN4cuda3std3__45tupleIJblEEEyN6thrust24THRUST_300001_SM_1000_NS8cuda_cub9__find_if7functorIS9_EEE10Policy1000EPS9_SI_iSF_S9_S9_NS7_10__identityEEEvT0_T1_T2_T3_T4_T6_E12temp_storage+96];
	setp.eq.s16 	%p178, %rs290, 0;
	setp.eq.s16 	%p179, %rs291, 0;
	min.s64 	%rd309, %rd308, %rd307;
	selp.b16 	%rs292, %rs289, 1, %p179;
	selp.b16 	%rs293, %rs291, %rs292, %p178;
	and.b16  	%rs294, %rs293, 255;
	selp.b64 	%rd310, %rd307, %rd309, %p179;
	selp.b64 	%rd311, %rd308, %rd310, %p178;
	ld.shared.u8 	%rs295, [_ZZN3cub18CUB_300001_SM_10006detail6reduce28DeviceReduceSingleTileKernelINS2_10policy_hubIN4cuda3std3__45tupleIJblEEEyN6thrust24THRUST_300001_SM_1000_NS8cuda_cub9__find_if7functorIS9_EEE10Policy1000EPS9_SI_iSF_S9_S9_NS7_10__identityEEEvT0_T1_T2_T3_T4_T6_E12temp_storage+104];
	ld.shared.u64 	%rd312, [_ZZN3cub18CUB_300001_SM_10006detail6reduce28DeviceReduceSingleTileKernelINS2_10policy_hubIN4cuda3std3__45tupleIJblEEEyN6thrust24THRUST_300001_SM_1000_NS8cuda_cub9__find_if7functorIS9_EEE10Policy1000EPS9_SI_iSF_S9_S9_NS7_10__identityEEEvT0_T1_T2_T3_T4_T6_E12temp_storage+112];
	setp.eq.s16 	%p180, %rs294, 0;
	setp.eq.s16 	%p181, %rs295, 0;
	min.s64 	%rd313, %rd312, %rd311;
	selp.b16 	%rs296, %rs293, 1, %p181;
	selp.b16 	%rs297, %rs295, %rs296, %p180;
	and.b16  	%rs298, %rs297, 255;
	selp.b64 	%rd314, %rd311, %rd313, %p181;
	selp.b64 	%rd315, %rd312, %rd314, %p180;
	ld.shared.u8 	%rs299, [_ZZN3cub18CUB_300001_SM_10006detail6reduce28DeviceReduceSingleTileKernelINS2_10policy_hubIN4cuda3std3__45tupleIJblEEEyN6thrust24THRUST_300001_SM_1000_NS8cuda_cub9__find_if7functorIS9_EEE10Policy1000EPS9_SI_iSF_S9_S9_NS7_10__identityEEEvT0_T1_T2_T3_T4_T6_E12temp_storage+120];
	ld.shared.u64 	%rd316, [_ZZN3cub18CUB_300001_SM_10006detail6reduce28DeviceReduceSingleTileKernelINS2_10policy_hubIN4cuda3std3__45tupleIJblEEEyN6thrust24THRUST_300001_SM_1000_NS8cuda_cub9__find_if7functorIS9_EEE10Policy1000EPS9_SI_iSF_S9_S9_NS7_10__identityEEEvT0_T1_T2_T3_T4_T6_E12temp_storage+128];
	setp.eq.s16 	%p182, %rs298, 0;
	setp.eq.s16 	%p183, %rs299, 0;
	min.s64 	%rd317, %rd316, %rd315;
	selp.b16 	%rs300, %rs297, 1, %p183;
	selp.b16 	%rs311, %rs299, %rs300, %p182;
	selp.b64 	%rd318, %rd315, %rd317, %p183;
	selp.b64 	%rd329, %rd316, %rd318, %p182;
	bra.uni 	$L__BB10_110;
$L__BB10_37:
	// begin inline asm
	mov.u32 %r163, %laneid;
	// end inline asm
	and.b32  	%r184, %r1, 992;
	add.s32 	%r185, %r184, 32;
	setp.gt.s32 	%p94, %r185, %r38;
	not.b32 	%r186, %r184;
	add.s32 	%r187, %r38, %r186;
	selp.b32 	%r182, %r187, 31, %p94;
	cvt.u32.u16 	%r188, %rs311;
	and.b32  	%r165, %r188, 255;
	mov.b32 	%r181, 1;
	mov.b32 	%r183, -1;
	// begin inline asm
	shfl.sync.down.b32 %r164, %r165, %r181, %r182, %r183;
	// end inline asm
	// begin inline asm
	shfl.sync.down.b32 %r169, %r170, %r181, %r182, %r183;
	// end inline asm
	mov.b64 	{%r175, %r180}, %rd329;
	// begin inline asm
	shfl.sync.down.b32 %r174, %r175, %r181, %r182, %r183;
	// end inline asm
	// begin inline asm
	shfl.sync.down.b32 %r179, %r180, %r181, %r182, %r183;
	// end inline asm
	mov.b64 	%rd35, {%r174, %r179};
	cvt.u16.u32 	%rs26, %r164;
	setp.ge.s32 	%p95, %r163, %r182;
	@%p95 bra 	$L__BB10_41;
	and.b16  	%rs213, %rs311, 255;
	setp.eq.s16 	%p96, %rs213, 0;
	and.b16  	%rs214, %rs26, 255;
	setp.eq.s16 	%p97, %rs214, 0;
	or.pred  	%p98, %p96, %p97;
	@%p98 bra 	$L__BB10_40;
	min.s64 	%rd329, %rd35, %rd329;
	mov.b16 	%rs311, 1;
	bra.uni 	$L__BB10_41;
$L__BB10_40:
	setp.eq.s16 	%p99, %rs213, 0;
	selp.b16 	%rs311, %rs26, %rs311, %p99;
	selp.b64 	%rd329, %rd35, %rd329, %p99;
$L__BB10_41:
	cvt.u32.u16 	%r209, %rs311;
	and.b32  	%r190, %r209, 255;
	mov.b32 	%r206, 2;
	mov.b32 	%r208, -1;
	// begin inline asm
	shfl.sync.down.b32 %r189, %r190, %r206, %r182, %r208;
	// end inline asm
	// begin inline asm
	shfl.sync.down.b32 %r194, %r195, %r206, %r182, %r208;
	// end inline asm
	mov.b64 	{%r200, %r205}, %rd329;
	// begin inline asm
	shfl.sync.down.b32 %r199, %r200, %r206, %r182, %r208;
	// end inline asm
	// begin inline asm
	shfl.sync.down.b32 %r204, %r205, %r206, %r182, %r208;
	// end inline asm
	mov.b64 	%rd39, {%r199, %r204};
	cvt.u16.u32 	%rs29, %r189;
	add.s32 	%r210, %r163, 2;
	setp.gt.s32 	%p100, %r210, %r182;
	@%p100 bra 	$L__BB10_45;
	and.b16  	%rs217, %rs311, 255;
	setp.eq.s16 	%p101, %rs217, 0;
	and.b16  	%rs218, %rs29, 255;
	setp.eq.s16 	%p102, %rs218, 0;
	or.pred  	%p103, %p101, %p102;
	@%p103 bra 	$L__BB10_44;
	min.s64 	%rd329, %rd39, %rd329;
	mov.b16 	%rs311, 1;
	bra.uni 	$L__BB10_45;
$L__BB10_44:
	setp.eq.s16 	%p104, %rs217, 0;
	selp.b16 	%rs311, %rs29, %rs311, %p104;
	selp.b64 	%rd329, %rd39, %rd329, %p104;
$L__BB10_45:
	cvt.u32.u16 	%r231, %rs311;
	and.b32  	%r212, %r231, 255;
	mov.b32 	%r228, 4;
	mov.b32 	%r230, -1;
	// begin inline asm
	shfl.sync.down.b32 %r211, %r212, %r228, %r182, %r230;
	// end inline asm
	// begin inline asm
	shfl.sync.down.b32 %r216, %r217, %r228, %r182, %r230;
	// end inline asm
	mov.b64 	{%r222, %r227}, %rd329;
	// begin inline asm
	shfl.sync.down.b32 %r221, %r222, %r228, %r182, %r230;
	// end inline asm
	// begin inline asm
	shfl.sync.down.b32 %r226, %r227, %r228, %r182, %r230;
	// end inline asm
	mov.b64 	%rd43, {%r221, %r226};
	cvt.u16.u32 	%rs32, %r211;
	add.s32 	%r232, %r163, 4;
	setp.gt.s32 	%p105, %r232, %r182;
	@%p105 bra 	$L__BB10_49;
	and.b16  	%rs221, %rs311, 255;
	setp.eq.s16 	%p106, %rs221, 0;
	and.b16  	%rs222, %rs32, 255;
	setp.eq.s16 	%p107, %rs222, 0;
	or.pred  	%p108, %p106, %p107;
	@%p108 bra 	$L__BB10_48;
	min.s64 	%rd329, %rd43, %rd329;
	mov.b16 	%rs311, 1;
	bra.uni 	$L__BB10_49;
$L__BB10_48:
	setp.eq.s16 	%p109, %rs221, 0;
	selp.b16 	%rs311, %rs32, %rs311, %p109;
	selp.b64 	%rd329, %rd43, %rd329, %p109;
$L__BB10_49:
	cvt.u32.u16 	%r253, %rs311;
	and.b32  	%r234, %r253, 255;
	mov.b32 	%r250, 8;
	mov.b32 	%r252, -1;
	// begin inline asm
	shfl.sync.down.b32 %r233, %r234, %r250, %r182, %r252;
	// end inline asm
	// begin inline asm
	shfl.sync.down.b32 %r238, %r239, %r250, %r182, %r252;
	// end inline asm
	mov.b64 	{%r244, %r249}, %rd329;
	// begin inline asm
	shfl.sync.down.b32 %r243, %r244, %r250, %r182, %r252;
	// end inline asm
	// begin inline asm
	shfl.sync.down.b32 %r248, %r249, %r250, %r182, %r252;
	// end inline asm
	mov.b64 	%rd47, {%r243, %r248};
	cvt.u16.u32 	%rs35, %r233;
	add.s32 	%r254, %r163, 8;
	setp.gt.s32 	%p110, %r254, %r182;
	@%p110 bra 	$L__BB10_53;
	and.b16  	%rs225, %rs311, 255;
	setp.eq.s16 	%p111, %rs225, 0;
	and.b16  	%rs226, %rs35, 255;
	setp.eq.s16 	%p112, %rs226, 0;
	or.pred  	%p113, %p111, %p112;
	@%p113 bra 	$L__BB10_52;
	min.s64 	%rd329, %rd47, %rd329;
	mov.b16 	%rs311, 1;
	bra.uni 	$L__BB10_53;
$L__BB10_52:
	setp.eq.s16 	%p114, %rs225, 0;
	selp.b16 	%rs311, %rs35, %rs311, %p114;
	selp.b64 	%rd329, %rd47, %rd329, %p114;
$L__BB10_53:
	cvt.u32.u16 	%r275, %rs311;
	and.b32  	%r256, %r275, 255;
	mov.b32 	%r272, 16;
	mov.b32 	%r274, -1;
	// begin inline asm
	shfl.sync.down.b32 %r255, %r256, %r272, %r182, %r274;
	// end inline asm
	// begin inline asm
	shfl.sync.down.b32 %r260, %r261, %r272, %r182, %r274;
	// end inline asm
	mov.b64 	{%r266, %r271}, %rd329;
	// begin inline asm
	shfl.sync.down.b32 %r265, %r266, %r272, %r182, %r274;
	// end inline asm
	// begin inline asm
	shfl.sync.down.b32 %r270, %r271, %r272, %r182, %r274;
	// end inline asm
	mov.b64 	%rd51, {%r265, %r270};
	cvt.u16.u32 	%rs38, %r255;
	add.s32 	%r276, %r163, 16;
	setp.gt.s32 	%p115, %r276, %r182;
	@%p115 bra 	$L__BB10_57;
	and.b16  	%rs229, %rs311, 255;
	setp.eq.s16 	%p116, %rs229, 0;
	and.b16  	%rs230, %rs38, 255;
	setp.eq.s16 	%p117, %rs230, 0;
	or.pred  	%p118, %p116, %p117;
	@%p118 bra 	$L__BB10_56;
	min.s64 	%rd329, %rd51, %rd329;
	mov.b16 	%rs311, 1;
	bra.uni 	$L__BB10_57;
$L__BB10_56:
	setp.eq.s16 	%p119, %rs229, 0;
	selp.b16 	%rs311, %rs38, %rs311, %p119;
	selp.b64 	%rd329, %rd51, %rd329, %p119;
$L__BB10_57:
	setp.ne.s32 	%p120, %r163, 0;
	@%p120 bra 	$L__BB10_59;
	shr.u32 	%r277, %r1, 1;
	and.b32  	%r278, %r277, 496;
	mov.u32 	%r279, _ZZN3cub18CUB_300001_SM_10006detail6reduce28DeviceReduceSingleTileKernelINS2_10policy_hubIN4cuda3std3__45tupleIJblEEEyN6thrust24THRUST_300001_SM_1000_NS8cuda_cub9__find_if7functorIS9_EEE10Policy1000EPS9_SI_iSF_S9_S9_NS7_10__identityEEEvT0_T1_T2_T3_T4_T6_E12temp_storage;
	add.s32 	%r280, %r279, %r278;
	st.shared.u8 	[%r280+8], %rs311;
	st.shared.u64 	[%r280+16], %rd329;
$L__BB10_59:
	bar.sync 	0;
	setp.ne.s32 	%p121, %r1, 0;
	@%p121 bra 	$L__BB10_110;
	setp.lt.s32 	%p122, %r38, 33;
	@%p122 bra 	$L__BB10_62;
	ld.shared.u8 	%rs233, [_ZZN3cub18CUB_300001_SM_10006detail6reduce28DeviceReduceSingleTileKernelINS2_10policy_hubIN4cuda3std3__45tupleIJblEEEyN6thrust24THRUST_300001_SM_1000_NS8cuda_cub9__find_if7functorIS9_EEE10Policy1000EPS9_SI_iSF_S9_S9_NS7_10__identityEEEvT0_T1_T2_T3_T4_T6_E12temp_storage+24];
	ld.shared.u64 	%rd271, [_ZZN3cub18CUB_300001_SM_10006detail6reduce28DeviceReduceSingleTileKernelINS2_10policy_hubIN4cuda3std3__45tupleIJblEEEyN6thrust24THRUST_300001_SM_1000_NS8cuda_cub9__find_if7functorIS9_EEE10Policy1000EPS9_SI_iSF_S9_S9_NS7_10__identityEEEvT0_T1_T2_T3_T4_T6_E12temp_storage+32];
	and.b16  	%rs234, %rs311, 255;
	setp.eq.s16 	%p123, %rs234, 0;
	setp.eq.s16 	%p124, %rs233, 0;
	min.s64 	%rd272, %rd271, %rd329;
	selp.b16 	%rs235, %rs311, 1, %p124;
	selp.b16 	%rs311, %rs233, %rs235, %p123;
	selp.b64 	%rd273, %rd329, %rd272, %p124;
	selp.b64 	%rd329, %rd271, %rd273, %p123;
$L__BB10_62:
	setp.lt.s32 	%p125, %r38, 65;
	@%p125 bra 	$L__BB10_64;
	ld.shared.u8 	%rs236, [_ZZN3cub18CUB_300001_SM_10006detail6reduce28DeviceReduceSingleTileKernelINS2_10policy_hubIN4cuda3std3__45tupleIJblEEEyN6thrust24THRUST_300001_SM_1000_NS8cuda_cub9__find_if7functorIS9_EEE10Policy1000EPS9_SI_iSF_S9_S9_NS7_10__identityEEEvT0_T1_T2_T3_T4_T6_E12temp_storage+40];
	ld.shared.u64 	%rd274, [_ZZN3cub18CUB_300001_SM_10006detail6reduce28DeviceReduceSingleTileKernelINS2_10policy_hubIN4cuda3std3__45tupleIJblEEEyN6thrust24THRUST_300001_SM_1000_NS8cuda_cub9__find_if7functorIS9_EEE10Policy1000EPS9_SI_iSF_S9_S9_NS7_10__identityEEEvT0_T1_T2_T3_T4_T6_E12temp_storage+48];
	and.b16  	%rs237, %rs311, 255;
	setp.eq.s16 	%p126, %rs237, 0;
	setp.eq.s16 	%p127, %rs236, 0;
	min.s64 	%rd275, %rd274, %rd329;
	selp.b16 	%rs238, %rs311, 1, %p127;
	selp.b16 	%rs311, %rs236, %rs238, %p126;
	selp.b64 	%rd276, %rd329, %rd275, %p127;
	selp.b64 	%rd329, %rd274, %rd276, %p126;
$L__BB10_64:
	setp.lt.s32 	%p128, %r38, 97;
	@%p128 bra 	$L__BB10_66;
	ld.shared.u8 	%rs239, [_ZZN3cub18CUB_300001_SM_10006detail6reduce28DeviceReduceSingleTileKernelINS2_10policy_hubIN4cuda3std3__45tupleIJblEEEyN6thrust24THRUST_300001_SM_1000_NS8cuda_cub9__find_if7functorIS9_EEE10Policy1000EPS9_SI_iSF_S9_S9_NS7_10__identityEEEvT0_T1_T2_T3_T4_T6_E12temp_storage+56];
	ld.shared.u64 	%rd277, [_ZZN3cub18CUB_300001_SM_10006detail6reduce28DeviceReduceSingleTileKernelINS2_10policy_hubIN4cuda3std3__45tupleIJblEEEyN6thrust24THRUST_300001_SM_1000_NS8cuda_cub9__find_if7functorIS9_EEE10Policy1000EPS9_SI_iSF_S9_S9_NS7_10__identityEEEvT0_T1_T2_T3_T4_T6_E12temp_storage+64];
	and.b16  	%rs240, %rs311, 255;
	setp.eq.s16 	%p129, %rs240, 0;
	setp.eq.s16 	%p130, %rs239, 0;
	min.s64 	%rd278, %rd277, %rd329;
	selp.b16 	%rs241, %rs311, 1, %p130;
	selp.b16 	%rs311, %rs239, %rs241, %p129;
	selp.b64 	%rd279, %rd329, %rd278, %p130;
	selp.b64 	%rd329, %rd277, %rd279, %p129;
$L__BB10_66:
	setp.lt.s32 	%p131, %r38, 129;
	@%p131 bra 	$L__BB10_68;
	ld.shared.u8 	%rs242, [_ZZN3cub18CUB_300001_SM_10006detail6reduce28DeviceReduceSingleTileKernelINS2_10policy_hubIN4cuda3std3__45tupleIJblEEEyN6thrust24THRUST_300001_SM_1000_NS8cuda_cub9__find_if7functorIS9_EEE10Policy1000EPS9_SI_iSF_S9_S9_NS7_10__identityEEEvT0_T1_T2_T3_T4_T6_E12temp_storage+72];
	ld.shared.u64 	%rd280, [_ZZN3cub18CUB_300001_SM_10006detail6reduce28DeviceReduceSingleTileKernelINS2_10policy_hubIN4cuda3std3__45tupleIJblEEEyN6thrust24THRUST_300001_SM_1000_NS8cuda_cub9__find_if7functorIS9_EEE10Policy1000EPS9_SI_iSF_S9_S9_NS7_10__identityEEEvT0_T1_T2_T3_T4_T6_E12temp_storage+80];
	and.b16  	%rs243, %rs311, 255;
	setp.eq.s16 	%p132, %rs243, 0;
	setp.eq.s16 	%p133, %rs242, 0;
	min.s64 	%rd281, %rd280, %rd329;
	selp.b16 	%rs244, %rs311, 1, %p133;
	selp.b16 	%rs311, %rs242, %rs244, %p132;
	selp.b64 	%rd282, %rd329, %rd281, %p133;
	selp.b64 	%rd329, %rd280, %rd282, %p132;
$L__BB10_68:
	setp.lt.s32 	%p134, %r38, 161;
	@%p134 bra 	$L__BB10_70;
	ld.shared.u8 	%rs245, [_ZZN3cub18CUB_300001_SM_10006detail6reduce28DeviceReduceSingleTileKernelINS2_10policy_hubIN4cuda3std3__45tupleIJblEEEyN6thrust24THRUST_300001_SM_1000_NS8cuda_cub9__find_if7functorIS9_EEE10Policy1000EPS9_SI_iSF_S9_S9_NS7_10__identityEEEvT0_T1_T2_T3_T4_T6_E12temp_storage+88];
	ld.shared.u64 	%rd283, [_ZZN3cub18CUB_300001_SM_10006detail6reduce28DeviceReduceSingleTileKernelINS2_10policy_hubIN4cuda3std3__45tupleIJblEEEyN6thrust24THRUST_300001_SM_1000_NS8cuda_cub9__find_if7functorIS9_EEE10Policy1000EPS9_SI_iSF_S9_S9_NS7_10__identityEEEvT0_T1_T2_T3_T4_T6_E12temp_storage+96];
	and.b16  	%rs246, %rs311, 255;
	setp.eq.s16 	%p135, %rs246, 0;
	setp.eq.s16 	%p136, %rs245, 0;
	min.s64 	%rd284, %rd283, %rd329;
	selp.b16 	%rs247, %rs311, 1, %p136;
	selp.b16 	%rs311, %rs245, %rs247, %p135;
	selp.b64 	%rd285, %rd329, %rd284, %p136;
	selp.b64 	%rd329, %rd283, %rd285, %p135;
$L__BB10_70:
	setp.lt.s32 	%p137, %r38, 193;
	@%p137 bra 	$L__BB10_72;
	ld.shared.u8 	%rs248, [_ZZN3cub18CUB_300001_SM_10006detail6reduce28DeviceReduceSingleTileKernelINS2_10policy_hubIN4cuda3std3__45tupleIJblEEEyN6thrust24THRUST_300001_SM_1000_NS8cuda_cub9__find_if7functorIS9_EEE10Policy1000EPS9_SI_iSF_S9_S9_NS7_10__identityEEEvT0_T1_T2_T3_T4_T6_E12temp_storage+104];
	ld.shared.u64 	%rd286, [_ZZN3cub18CUB_300001_SM_10006detail6reduce28DeviceReduceSingleTileKernelINS2_10policy_hubIN4cuda3std3__45tupleIJblEEEyN6thrust24THRUST_300001_SM_1000_NS8cuda_cub9__find_if7functorIS9_EEE10Policy1000EPS9_SI_iSF_S9_S9_NS7_10__identityEEEvT0_T1_T2_T3_T4_T6_E12temp_storage+112];
	and.b16  	%rs249, %rs311, 255;
	setp.eq.s16 	%p138, %rs249, 0;
	setp.eq.s16 	%p139, %rs248, 0;
	min.s64 	%rd287, %rd286, %rd329;
	selp.b16 	%rs250, %rs311, 1, %p139;
	selp.b16 	%rs311, %rs248, %rs250, %p138;
	selp.b64 	%rd288, %rd329, %rd287, %p139;
	selp.b64 	%rd329, %rd286, %rd288, %p138;
$L__BB10_72:
	setp.lt.s32 	%p140, %r38, 225;
	@%p140 bra 	$L__BB10_110;
	ld.shared.u8 	%rs251, [_ZZN3cub18CUB_300001_SM_10006detail6reduce28DeviceReduceSingleTileKernelINS2_10policy_hubIN4cuda3std3__45tupleIJblEEEyN6thrust24THRUST_300001_SM_1000_NS8cuda_cub9__find_if7functorIS9_EEE10Policy1000EPS9_SI_iSF_S9_S9_NS7_10__identityEEEvT0_T1_T2_T3_T4_T6_E12temp_storage+120];
	ld.shared.u64 	%rd289, [_ZZN3cub18CUB_300001_SM_10006detail6reduce28DeviceReduceSingleTileKernelINS2_10policy_hubIN4cuda3std3__45tupleIJblEEEyN6thrust24THRUST_300001_SM_1000_NS8cuda_cub9__find_if7functorIS9_EEE10Policy1000EPS9_SI_iSF_S9_S9_NS7_10__identityEEEvT0_T1_T2_T3_T4_T6_E12temp_storage+128];
	and.b16  	%rs252, %rs311, 255;
	setp.eq.s16 	%p141, %rs252, 0;
	setp.eq.s16 	%p142, %rs251, 0;
	min.s64 	%rd290, %rd289, %rd329;
	selp.b16 	%rs253, %rs311, 1, %p142;
	selp.b16 	%rs311, %rs251, %rs253, %p141;
	selp.b64 	%rd291, %rd329, %rd290, %p142;
	selp.b64 	%rd329, %rd289, %rd291, %p141;
	bra.uni 	$L__BB10_110;
$L__BB10_74:
	mov.u32 	%r16, %tid.x;
	mul.wide.u32 	%rd124, %r16, 16;
	add.s64 	%rd109, %rd105, %rd124;
	// begin inline asm
	ld.global.nc.u64 %rd108, [%rd109];
	// end inline asm
	add.s64 	%rd111, %rd109, 8;
	// begin inline asm
	ld.global.nc.u64 %rd110, [%rd111];
	// end inline asm
	cvt.u16.u64 	%rs83, %rd108;
	and.b16  	%rs84, %rs83, 255;
	add.s64 	%rd113, %rd109, 4096;
	// begin inline asm
	ld.global.nc.u64 %rd112, [%rd113];
	// end inline asm
	add.s64 	%rd115, %rd109, 4104;
	// begin inline asm
	ld.global.nc.u64 %rd114, [%rd115];
	// end inline asm
	cvt.u16.u64 	%rs85, %rd112;
	and.b16  	%rs86, %rs85, 255;
	add.s64 	%rd117, %rd109, 8192;
	// begin inline asm
	ld.global.nc.u64 %rd116, [%rd117];
	// end inline asm
	add.s64 	%rd119, %rd109, 8200;
	// begin inline asm
	ld.global.nc.u64 %rd118, [%rd119];
	// end inline asm
	cvt.u16.u64 	%rs87, %rd116;
	and.b16  	%rs88, %rs87, 255;
	add.s64 	%rd121, %rd109, 12288;
	// begin inline asm
	ld.global.nc.u64 %rd120, [%rd121];
	// end inline asm
	add.s64 	%rd123, %rd109, 12296;
	// begin inline asm
	ld.global.nc.u64 %rd122, [%rd123];
	// end inline asm
	cvt.u16.u64 	%rs89, %rd120;
	and.b16  	%rs90, %rs89, 255;
	setp.eq.s16 	%p3, %rs84, 0;
	setp.eq.s16 	%p4, %rs86, 0;
	min.s64 	%rd125, %rd114, %rd110;
	selp.b16 	%rs91, %rs83, 1, %p4;
	selp.b64 	%rd126, %rd110, %rd125, %p4;
	selp.b16 	%rs92, %rs85, %rs91, %p3;
	and.b16  	%rs93, %rs92, 255;
	selp.b64 	%rd127, %rd114, %rd126, %p3;
	setp.eq.s16 	%p5, %rs93, 0;
	setp.eq.s16 	%p6, %rs88, 0;
	min.s64 	%rd128, %rd118, %rd127;
	selp.b16 	%rs94, %rs92, 1, %p6;
	selp.b64 	%rd129, %rd127, %rd128, %p6;
	selp.b16 	%rs95, %rs87, %rs94, %p5;
	and.b16  	%rs96, %rs95, 255;
	selp.b64 	%rd130, %rd118, %rd129, %p5;
	setp.eq.s16 	%p7, %rs96, 0;
	setp.eq.s16 	%p8, %rs90, 0;
	min.s64 	%rd131, %rd122, %rd130;
	selp.b16 	%rs97, %rs95, 1, %p8;
	selp.b64 	%rd132, %rd130, %rd131, %p8;
	selp.b16 	%rs311, %rs89, %rs97, %p7;
	selp.b64 	%rd329, %rd122, %rd132, %p7;
	setp.lt.u32 	%p9, %r38, 2048;
	mov.b32 	%r399, 1024;
	@%p9 bra 	$L__BB10_78;
	add.s32 	%r17, %r38, -1024;
	mov.b32 	%r399, 1024;
$L__BB10_76:
	mul.wide.s32 	%rd149, %r399, 16;
	add.s64 	%rd134, %rd109, %rd149;
	// begin inline asm
	ld.global.nc.u64 %rd133, [%rd134];
	// end inline asm
	add.s64 	%rd136, %rd134, 8;
	// begin inline asm
	ld.global.nc.u64 %rd135, [%rd136];
	// end inline asm
	cvt.u16.u64 	%rs98, %rd133;
	and.b16  	%rs99, %rs98, 255;
	add.s64 	%rd138, %rd134, 4096;
	// begin inline asm
	ld.global.nc.u64 %rd137, [%rd138];
	// end inline asm
	add.s64 	%rd140, %rd134, 4104;
	// begin inline asm
	ld.global.nc.u64 %rd139, [%rd140];
	// end inline asm
	cvt.u16.u64 	%rs100, %rd137;
	and.b16  	%rs101, %rs100, 255;
	add.s64 	%rd142, %rd134, 8192;
	// begin inline asm
	ld.global.nc.u64 %rd141, [%rd142];
	// end inline asm
	add.s64 	%rd144, %rd134, 8200;
	// begin inline asm
	ld.global.nc.u64 %rd143, [%rd144];
	// end inline asm
	cvt.u16.u64 	%rs102, %rd141;
	and.b16  	%rs103, %rs102, 255;
	add.s64 	%rd146, %rd134, 12288;
	// begin inline asm
	ld.global.nc.u64 %rd145, [%rd146];
	// end inline asm
	add.s64 	%rd148, %rd134, 12296;
	// begin inline asm
	ld.global.nc.u64 %rd147, [%rd148];
	// end inline asm
	cvt.u16.u64 	%rs104, %rd145;
	and.b16  	%rs105, %rs104, 255;
	and.b16  	%rs106, %rs311, 255;
	setp.eq.s16 	%p10, %rs106, 0;
	setp.eq.s16 	%p11, %rs99, 0;
	min.s64 	%rd150, %rd135, %rd329;
	selp.b16 	%rs107, %rs311, 1, %p11;
	selp.b64 	%rd151, %rd329, %rd150, %p11;
	selp.b16 	%rs108, %rs98, %rs107, %p10;
	and.b16  	%rs109, %rs108, 255;
	selp.b64 	%rd152, %rd135, %rd151, %p10;
	setp.eq.s16 	%p12, %rs109, 0;
	setp.eq.s16 	%p13, %rs101, 0;
	min.s64 	%rd153, %rd139, %rd152;
	selp.b16 	%rs110, %rs108, 1, %p13;
	selp.b64 	%rd154, %rd152, %rd153, %p13;
	selp.b16 	%rs111, %rs100, %rs110, %p12;
	and.b16  	%rs112, %rs111, 255;
	selp.b64 	%rd155, %rd139, %rd154, %p12;
	setp.eq.s16 	%p14, %rs112, 0;
	setp.eq.s16 	%p15, %rs103, 0;
	min.s64 	%rd156, %rd143, %rd155;
	selp.b16 	%rs113, %rs111, 1, %p15;
	selp.b64 	%rd157, %rd155, %rd156, %p15;
	selp.b16 	%rs114, %rs102, %rs113, %p14;
	and.b16  	%rs115, %rs114, 255;
	selp.b64 	%rd158, %rd143, %rd157, %p14;
	setp.eq.s16 	%p16, %rs115, 0;
	setp.eq.s16 	%p17, %rs105, 0;
	min.s64 	%rd159, %rd147, %rd158;
	selp.b16 	%rs116, %rs114, 1, %p17;
	selp.b64 	%rd160, %rd158, %rd159, %p17;
	selp.b16 	%rs311, %rs104, %rs116, %p16;
	selp.b64 	%rd329, %rd147, %rd160, %p16;
	sub.s32 	%r41, %r38, %r399;
	setp.lt.s32 	%p18, %r41, 1024;
	@%p18 bra 	$L__BB10_86;
	add.s32 	%r399, %r399, 1024;
	setp.le.s32 	%p19, %r399, %r17;
	@%p19 bra 	$L__BB10_76;
$L__BB10_78:
	setp.le.s32 	%p20, %r38, %r399;
	@%p20 bra 	$L__BB10_86;
	sub.s32 	%r21, %r38, %r399;
	setp.ge.s32 	%p21, %r16, %r21;
	@%p21 bra 	$L__BB10_86;
	not.b32 	%r42, %r16;
	add.s32 	%r43, %r38, %r42;
	sub.s32 	%r22, %r43, %r399;
	and.b32  	%r44, %r22, 768;
	setp.eq.s32 	%p22, %r44, 768;
	mov.u32 	%r403, %r16;
	@%p22 bra 	$L__BB10_83;
	add.s32 	%r401, %r16, %r399;
	shr.u32 	%r45, %r22, 8;
	add.s32 	%r46, %r45, 1;
	and.b32  	%r47, %r46, 3;
	neg.s32 	%r400, %r47;
	mov.u32 	%r403, %r16;
$L__BB10_82:
	.pragma "nounroll";
	mul.wide.u32 	%rd166, %r401, 16;
	add.s64 	%rd163, %rd105, %rd166;
	// begin inline asm
	ld.global.nc.u64 %rd162, [%rd163];
	// end inline asm
	add.s64 	%rd165, %rd163, 8;
	// begin inline asm
	ld.global.nc.u64 %rd164, [%rd165];
	// end inline asm
	cvt.u16.u64 	%rs118, %rd162;
	and.b16  	%rs119, %rs118, 255;
	and.b16  	%rs120, %rs311, 255;
	setp.eq.s16 	%p23, %rs120, 0;
	setp.eq.s16 	%p24, %rs119, 0;
	min.s64 	%rd167, %rd164, %rd329;
	selp.b16 	%rs121, %rs311, 1, %p24;
	selp.b16 	%rs311, %rs118, %rs121, %p23;
	selp.b64 	%rd168, %rd329, %rd167, %p24;
	selp.b64 	%rd329, %rd164, %rd168, %p23;
	add.s32 	%r403, %r403, 256;
	add.s32 	%r401, %r401, 256;
	add.s32 	%r400, %r400, 1;
	setp.ne.s32 	%p25, %r400, 0;
	@%p25 bra 	$L__BB10_82;
$L__BB10_83:
	setp.lt.u32 	%p26, %r22, 768;
	@%p26 bra 	$L__BB10_86;
	cvt.u64.u32 	%rd169, %r403;
	cvt.u64.u32 	%rd170, %r399;
	add.s64 	%rd171, %rd169, %rd170;
	shl.b64 	%rd172, %rd171, 4;
	add.s64 	%rd173, %rd172, %rd105;
	add.s64 	%rd350, %rd173, 12296;
	add.s32 	%r404, %r403, %r399;
$L__BB10_85:
	mul.wide.u32 	%rd190, %r404, 16;
	add.s64 	%rd175, %rd105, %rd190;
	// begin inline asm
	ld.global.nc.u64 %rd174, [%rd175];
	// end inline asm
	add.s64 	%rd177, %rd175, 8;
	// begin inline asm
	ld.global.nc.u64 %rd176, [%rd177];
	// end inline asm
	cvt.u16.u64 	%rs122, %rd174;
	and.b16  	%rs123, %rs122, 255;
	and.b16  	%rs124, %rs311, 255;
	setp.eq.s16 	%p27, %rs124, 0;
	setp.eq.s16 	%p28, %rs123, 0;
	min.s64 	%rd191, %rd176, %rd329;
	selp.b16 	%rs125, %rs311, 1, %p28;
	selp.b16 	%rs126, %rs122, %rs125, %p27;
	and.b16  	%rs127, %rs126, 255;
	selp.b64 	%rd192, %rd329, %rd191, %p28;
	selp.b64 	%rd193, %rd176, %rd192, %p27;
	add.s64 	%rd179, %rd350, -8200;
	// begin inline asm
	ld.global.nc.u64 %rd178, [%rd179];
	// end inline asm
	add.s64 	%rd181, %rd350, -8192;
	// begin inline asm
	ld.global.nc.u64 %rd180, [%rd181];
	// end inline asm
	cvt.u16.u64 	%rs128, %rd178;
	and.b16  	%rs129, %rs128, 255;
	setp.eq.s16 	%p29, %rs127, 0;
	setp.eq.s16 	%p30, %rs129, 0;
	min.s64 	%rd194, %rd180, %rd193;
	selp.b16 	%rs130, %rs126, 1, %p30;
	selp.b16 	%rs131, %rs128, %rs130, %p29;
	and.b16  	%rs132, %rs131, 255;
	selp.b64 	%rd195, %rd193, %rd194, %p30;
	selp.b64 	%rd196, %rd180, %rd195, %p29;
	add.s64 	%rd183, %rd350, -4104;
	// begin inline asm
	ld.global.nc.u64 %rd182, [%rd183];
	// end inline asm
	add.s64 	%rd185, %rd350, -4096;
	// begin inline asm
	ld.global.nc.u64 %rd184, [%rd185];
	// end inline asm
	cvt.u16.u64 	%rs133, %rd182;
	and.b16  	%rs134, %rs133, 255;
	setp.eq.s16 	%p31, %rs132, 0;
	setp.eq.s16 	%p32, %rs134, 0;
	min.s64 	%rd197, %rd184, %rd196;
	selp.b16 	%rs135, %rs131, 1, %p32;
	selp.b16 	%rs136, %rs133, %rs135, %p31;
	and.b16  	%rs137, %rs136, 255;
	selp.b64 	%rd198, %rd196, %rd197, %p32;
	selp.b64 	%rd199, %rd184, %rd198, %p31;
	add.s64 	%rd187, %rd350, -8;
	// begin inline asm
	ld.global.nc.u64 %rd186, [%rd187];
	// end inline asm
	// begin inline asm
	ld.global.nc.u64 %rd188, [%rd350];
	// end inline asm
	cvt.u16.u64 	%rs138, %rd186;
	and.b16  	%rs139, %rs138, 255;
	setp.eq.s16 	%p33, %rs137, 0;
	setp.eq.s16 	%p34, %rs139, 0;
	min.s64 	%rd200, %rd188, %rd199;
	selp.b16 	%rs140, %rs136, 1, %p34;
	selp.b16 	%rs311, %rs138, %rs140, %p33;
	selp.b64 	%rd201, %rd199, %rd200, %p34;
	selp.b64 	%rd329, %rd188, %rd201, %p33;
	add.s32 	%r403, %r403, 1024;
	add.s64 	%rd350, %rd350, 16384;
	add.s32 	%r404, %r404, 1024;
	setp.lt.s32 	%p35, %r403, %r21;
	@%p35 bra 	$L__BB10_85;
$L__BB10_86:
	// begin inline asm
	mov.u32 %r48, %laneid;
	// end inline asm
	cvt.u32.u16 	%r69, %rs311;
	and.b32  	%r50, %r69, 255;
	mov.b32 	%r66, 1;
	mov.b32 	%r67, 31;
	mov.b32 	%r68, -1;
	// begin inline asm
	shfl.sync.down.b32 %r49, %r50, %r66, %r67, %r68;
	// end inline asm
	// begin inline asm
	shfl.sync.down.b32 %r54, %r55, %r66, %r67, %r68;
	// end inline asm
	mov.b64 	{%r60, %r65}, %rd329;
	// begin inline asm
	shfl.sync.down.b32 %r59, %r60, %r66, %r67, %r68;
	// end inline asm
	// begin inline asm
	shfl.sync.down.b32 %r64, %r65, %r66, %r67, %r68;
	// end inline asm
	mov.b64 	%rd83, {%r59, %r64};
	cvt.u16.u32 	%rs65, %r49;
	setp.gt.s32 	%p36, %r48, 30;
	@%p36 bra 	$L__BB10_90;
	and.b16  	%rs141, %rs311, 255;
	setp.eq.s16 	%p37, %rs141, 0;
	and.b16  	%rs142, %rs65, 255;
	setp.eq.s16 	%p38, %rs142, 0;
	or.pred  	%p39, %p37, %p38;
	@%p39 bra 	$L__BB10_89;
	min.s64 	%rd329, %rd83, %rd329;
	mov.b16 	%rs311, 1;
	bra.uni 	$L__BB10_90;
$L__BB10_89:
	setp.eq.s16 	%p40, %rs141, 0;
	selp.b16 	%rs311, %rs65, %rs311, %p40;
	selp.b64 	%rd329, %rd83, %rd329, %p40;
$L__BB10_90:
	cvt.u32.u16 	%r90, %rs311;
	and.b32  	%r71, %r90, 255;
	mov.b32 	%r87, 2;
	mov.b32 	%r88, 31;
	mov.b32 	%r89, -1;
	// begin inline asm
	shfl.sync.down.b32 %r70, %r71, %r87, %r88, %r89;
	// end inline asm
	// begin inline asm
	shfl.sync.down.b32 %r75, %r76, %r87, %r88, %r89;
	// end inline asm
	mov.b64 	{%r81, %r86}, %rd329;
	// begin inline asm
	shfl.sync.down.b32 %r80, %r81, %r87, %r88, %r89;
	// end inline asm
	// begin inline asm
	shfl.sync.down.b32 %r85, %r86, %r87, %r88, %r89;
	// end inline asm
	mov.b64 	%rd87, {%r80, %r85};
	cvt.u16.u32 	%rs68, %r70;
	setp.gt.s32 	%p41, %r48, 29;
	@%p41 bra 	$L__BB10_94;
	and.b16  	%rs145, %rs311, 255;
	setp.eq.s16 	%p42, %rs145, 0;
	and.b16  	%rs146, %rs68, 255;
	setp.eq.s16 	%p43, %rs146, 0;
	or.pred  	%p44, %p42, %p43;
	@%p44 bra 	$L__BB10_93;
	min.s64 	%rd329, %rd87, %rd329;
	mov.b16 	%rs311, 1;
	bra.uni 	$L__BB10_94;
$L__BB10_93:
	setp.eq.s16 	%p45, %rs145, 0;
	selp.b16 	%rs311, %rs68, %rs311, %p45;
	selp.b64 	%rd329, %rd87, %rd329, %p45;
$L__BB10_94:
	cvt.u32.u16 	%r111, %rs311;
	and.b32  	%r92, %r111, 255;
	mov.b32 	%r108, 4;
	mov.b32 	%r109, 31;
	mov.b32 	%r110, -1;
	// begin inline asm
	shfl.sync.down.b32 %r91, %r92, %r108, %r109, %r110;
	// end inline asm
	// begin inline asm
	shfl.sync.down.b32 %r96, %r97, %r108, %r109, %r110;
	// end inline asm
	mov.b64 	{%r102, %r107}, %rd329;
	// begin inline asm
	shfl.sync.down.b32 %r101, %r102, %r108, %r109, %r110;
	// end inline asm
	// begin inline asm
	shfl.sync.down.b32 %r106, %r107, %r108, %r109, %r110;
	// end inline asm
	mov.b64 	%rd91, {%r101, %r106};
	cvt.u16.u32 	%rs71, %r91;
	setp.gt.s32 	%p46, %r48, 27;
	@%p46 bra 	$L__BB10_98;
	and.b16  	%rs149, %rs311, 255;
	setp.eq.s16 	%p47, %rs149, 0;
	and.b16  	%rs150, %rs71, 255;
	setp.eq.s16 	%p48, %rs150, 0;
	or.pred  	%p49, %p47, %p48;
	@%p49 bra 	$L__BB10_97;
	min.s64 	%rd329, %rd91, %rd329;
	mov.b16 	%rs311, 1;
	bra.uni 	$L__BB10_98;
$L__BB10_97:
	setp.eq.s16 	%p50, %rs149, 0;
	selp.b16 	%rs311, %rs71, %rs311, %p50;
	selp.b64 	%rd329, %rd91, %rd329, %p50;
$L__BB10_98:
	cvt.u32.u16 	%r132, %rs311;
	and.b32  	%r113, %r132, 255;
	mov.b32 	%r129, 8;
	mov.b32 	%r130, 31;
	mov.b32 	%r131, -1;
	// begin inline asm
	shfl.sync.down.b32 %r112, %r113, %r129, %r130, %r131;
	// end inline asm
	// begin inline asm
	shfl.sync.down.b32 %r117, %r118, %r129, %r130, %r131;
	// end inline asm
	mov.b64 	{%r123, %r128}, %rd329;
	// begin inline asm
	shfl.sync.down.b32 %r122, %r123, %r129, %r130, %r131;
	// end inline asm
	// begin inline asm
	shfl.sync.down.b32 %r127, %r128, %r129, %r130, %r131;
	// end inline asm
	mov.b64 	%rd95, {%r122, %r127};
	cvt.u16.u32 	%rs74, %r112;
	setp.gt.s32 	%p51, %r48, 23;
	@%p51 bra 	$L__BB10_102;
	and.b16  	%rs153, %rs311, 255;
	setp.eq.s16 	%p52, %rs153, 0;
	and.b16  	%rs154, %rs74, 255;
	setp.eq.s16 	%p53, %rs154, 0;
	or.pred  	%p54, %p52, %p53;
	@%p54 bra 	$L__BB10_101;
	min.s64 	%rd329, %rd95, %rd329;
	mov.b16 	%rs311, 1;
	bra.uni 	$L__BB10_102;
$L__BB10_101:
	setp.eq.s16 	%p55, %rs153, 0;
	selp.b16 	%rs311, %rs74, %rs311, %p55;
	selp.b64 	%rd329, %rd95, %rd329, %p55;
$L__BB10_102:
	cvt.u32.u16 	%r153, %rs311;
	and.b32  	%r134, %r153, 255;
	mov.b32 	%r150, 16;
	mov.b32 	%r151, 31;
	mov.b32 	%r152, -1;
	// begin inline asm
	shfl.sync.down.b32 %r133, %r134, %r150, %r151, %r152;
	// end inline asm
	// begin inline asm
	shfl.sync.down.b32 %r138, %r139, %r150, %r151, %r152;
	// end inline asm
	mov.b64 	{%r144, %r149}, %rd329;
	// begin inline asm
	shfl.sync.down.b32 %r143, %r144, %r150, %r151, %r152;
	// end inline asm
	// begin inline asm
	shfl.sync.down.b32 %r148, %r149, %r150, %r151, %r152;
	// end inline asm
	mov.b64 	%rd99, {%r143, %r148};
	cvt.u16.u32 	%rs77, %r133;
	setp.gt.s32 	%p56, %r48, 15;
	@%p56 bra 	$L__BB10_106;
	and.b16  	%rs157, %rs311, 255;
	setp.eq.s16 	%p57, %rs157, 0;
	and.b16  	%rs158, %rs77, 255;
	setp.eq.s16 	%p58, %rs158, 0;
	or.pred  	%p59, %p57, %p58;
	@%p59 bra 	$L__BB10_105;
	min.s64 	%rd329, %rd99, %rd329;
	mov.b16 	%rs311, 1;
	bra.uni 	$L__BB10_106;
$L__BB10_105:
	setp.eq.s16 	%p60, %rs157, 0;
	selp.b16 	%rs311, %rs77, %rs311, %p60;
	selp.b64 	%rd329, %rd99, %rd329, %p60;
$L__BB10_106:
	setp.ne.s32 	%p61, %r48, 0;
	@%p61 bra 	$L__BB10_108;
	shr.u32 	%r154, %r16, 1;
	and.b32  	%r155, %r154, 496;
	mov.u32 	%r156, _ZZN3cub18CUB_300001_SM_10006detail6reduce28DeviceReduceSingleTileKernelINS2_10policy_hubIN4cuda3std3__45tupleIJblEEEyN6thrust24THRUST_300001_SM_1000_NS8cuda_cub9__find_if7functorIS9_EEE10Policy1000EPS9_SI_iSF_S9_S9_NS7_10__identityEEEvT0_T1_T2_T3_T4_T6_E12temp_storage;
	add.s32 	%r157, %r156, %r155;
	st.shared.u8 	[%r157+8], %rs311;
	st.shared.u64 	[%r157+16], %rd329;
$L__BB10_108:
	bar.sync 	0;
	setp.ne.s32 	%p62, %r16, 0;
	@%p62 bra 	$L__BB10_110;
	ld.shared.u8 	%rs161, [_ZZN3cub18CUB_300001_SM_10006detail6reduce28DeviceReduceSingleTileKernelINS2_10policy_hubIN4cuda3std3__45tupleIJblEEEyN6thrust24THRUST_300001_SM_1000_NS8cuda_cub9__find_if7functorIS9_EEE10Policy1000EPS9_SI_iSF_S9_S9_NS7_10__identityEEEvT0_T1_T2_T3_T4_T6_E12temp_storage+24];
	ld.shared.u64 	%rd202, [_ZZN3cub18CUB_300001_SM_10006detail6reduce28DeviceReduceSingleTileKernelINS2_10policy_hubIN4cuda3std3__45tupleIJblEEEyN6thrust24THRUST_300001_SM_1000_NS8cuda_cub9__find_if7functorIS9_EEE10Policy1000EPS9_SI_iSF_S9_S9_NS7_10__identityEEEvT0_T1_T2_T3_T4_T6_E12temp_storage+32];
	and.b16  	%rs162, %rs311, 255;
	setp.eq.s16 	%p63, %rs162, 0;
	setp.eq.s16 	%p64, %rs161, 0;
	min.s64 	%rd203, %rd202, %rd329;
	selp.b16 	%rs163, %rs311, 1, %p64;
	selp.b16 	%rs164, %rs161, %rs163, %p63;
	and.b16  	%rs165, %rs164, 255;
	selp.b64 	%rd204, %rd329, %rd203, %p64;
	selp.b64 	%rd205, %rd202, %rd204, %p63;
	ld.shared.u8 	%rs166, [_ZZN3cub18CUB_300001_SM_10006detail6reduce28DeviceReduceSingleTileKernelINS2_10policy_hubIN4cuda3std3__45tupleIJblEEEyN6thrust24THRUST_300001_SM_1000_NS8cuda_cub9__find_if7functorIS9_EEE10Policy1000EPS9_SI_iSF_S9_S9_NS7_10__identityEEEvT0_T1_T2_T3_T4_T6_E12temp_storage+40];
	ld.shared.u64 	%rd206, [_ZZN3cub18CUB_300001_SM_10006detail6reduce28DeviceReduceSingleTileKernelINS2_10policy_hubIN4cuda3std3__45tupleIJblEEEyN6thrust24THRUST_300001_SM_1000_NS8cuda_cub9__find_if7functorIS9_EEE10Policy1000EPS9_SI_iSF_S9_S9_NS7_10__identityEEEvT0_T1_T2_T3_T4_T6_E12temp_storage+48];
	setp.eq.s16 	%p65, %rs165, 0;
	setp.eq.s16 	%p66, %rs166, 0;
	min.s64 	%rd207, %rd206, %rd205;
	selp.b16 	%rs167, %rs164, 1, %p66;
	selp.b16 	%rs168, %rs166, %rs167, %p65;
	and.b16  	%rs169, %rs168, 255;
	selp.b64 	%rd208, %rd205, %rd207, %p66;
	selp.b64 	%rd209, %rd206, %rd208, %p65;
	ld.shared.u8 	%rs170, [_ZZN3cub18CUB_300001_SM_10006detail6reduce28DeviceReduceSingleTileKernelINS2_10policy_hubIN4cuda3std3__45tupleIJblEEEyN6thrust24THRUST_300001_SM_1000_NS8cuda_cub9__find_if7functorIS9_EEE10Policy1000EPS9_SI_iSF_S9_S9_NS7_10__identityEEEvT0_T1_T2_T3_T4_T6_E12temp_storage+56];
	ld.shared.u64 	%rd210, [_ZZN3cub18CUB_300001_SM_10006detail6reduce28DeviceReduceSingleTileKernelINS2_10policy_hubIN4cuda3std3__45tupleIJblEEEyN6thrust24THRUST_300001_SM_1000_NS8cuda_cub9__find_if7functorIS9_EEE10Policy1000EPS9_SI_iSF_S9_S9_NS7_10__identityEEEvT0_T1_T2_T3_T4_T6_E12temp_storage+64];
	setp.eq.s16 	%p67, %rs169, 0;
	setp.eq.s16 	%p68, %rs170, 0;
	min.s64 	%rd211, %rd210, %rd209;
	selp.b16 	%rs171, %rs168, 1, %p68;
	selp.b16 	%rs172, %rs170, %rs171, %p67;
	and.b16  	%rs173, %rs172, 255;
	selp.b64 	%rd212, %rd209, %rd211, %p68;
	selp.b64 	%rd213, %rd210, %rd212, %p67;
	ld.shared.u8 	%rs174, [_ZZN3cub18CUB_300001_SM_10006detail6reduce28DeviceReduceSingleTileKernelINS2_10policy_hubIN4cuda3std3__45tupleIJblEEEyN6thrust24THRUST_300001_SM_1000_NS8cuda_cub9__find_if7functorIS9_EEE10Policy1000EPS9_SI_iSF_S9_S9_NS7_10__identityEEEvT0_T1_T2_T3_T4_T6_E12temp_storage+72];
	ld.shared.u64 	%rd214, [_ZZN3cub18CUB_300001_SM_10006detail6reduce28DeviceReduceSingleTileKernelINS2_10policy_hubIN4cuda3std3__45tupleIJblEEEyN6thrust24THRUST_300001_SM_1000_NS8cuda_cub9__find_if7functorIS9_EEE10Policy1000EPS9_SI_iSF_S9_S9_NS7_10__identityEEEvT0_T1_T2_T3_T4_T6_E12temp_storage+80];
	setp.eq.s16 	%p69, %rs173, 0;
	setp.eq.s16 	%p70, %rs174, 0;
	min.s64 	%rd215, %rd214, %rd213;
	selp.b16 	%rs175, %rs172, 1, %p70;
	selp.b16 	%rs176, %rs174, %rs175, %p69;
	and.b16  	%rs177, %rs176, 255;
	selp.b64 	%rd216, %rd213, %rd215, %p70;
	selp.b64 	%rd217, %rd214, %rd216, %p69;
	ld.shared.u8 	%rs178, [_ZZN3cub18CUB_300001_SM_10006detail6reduce28DeviceReduceSingleTileKernelINS2_10policy_hubIN4cuda3std3__45tupleIJblEEEyN6thrust24THRUST_300001_SM_1000_NS8cuda_cub9__find_if7functorIS9_EEE10Policy1000EPS9_SI_iSF_S9_S9_NS7_10__identityEEEvT0_T1_T2_T3_T4_T6_E12temp_storage+88];
	ld.shared.u64 	%rd218, [_ZZN3cub18CUB_300001_SM_10006detail6reduce28DeviceReduceSingleTileKernelINS2_10policy_hubIN4cuda3std3__45tupleIJblEEEyN6thrust24THRUST_300001_SM_1000_NS8cuda_cub9__find_if7functorIS9_EEE10Policy1000EPS9_SI_iSF_S9_S9_NS7_10__identityEEEvT0_T1_T2_T3_T4_T6_E12temp_storage+96];
	setp.eq.s16 	%p71, %rs177, 0;
	setp.eq.s16 	%p72, %rs178, 0;
	min.s64 	%rd219, %rd218, %rd217;
	selp.b16 	%rs179, %rs176, 1, %p72;
	selp.b16 	%rs180, %rs178, %rs179, %p71;
	and.b16  	%rs181, %rs180, 255;
	selp.b64 	%rd220, %rd217, %rd219, %p72;
	selp.b64 	%rd221, %rd218, %rd220, %p71;
	ld.shared.u8 	%rs182, [_ZZN3cub18CUB_300001_SM_10006detail6reduce28DeviceReduceSingleTileKernelINS2_10policy_hubIN4cuda3std3__45tupleIJblEEEyN6thrust24THRUST_300001_SM_1000_NS8cuda_cub9__find_if7functorIS9_EEE10Policy1000EPS9_SI_iSF_S9_S9_NS7_10__identityEEEvT0_T1_T2_T3_T4_T6_E12temp_storage+104];
	ld.shared.u64 	%rd222, [_ZZN3cub18CUB_300001_SM_10006detail6reduce28DeviceReduceSingleTileKernelINS2_10policy_hubIN4cuda3std3__45tupleIJblEEEyN6thrust24THRUST_300001_SM_1000_NS8cuda_cub9__find_if7functorIS9_EEE10Policy1000EPS9_SI_iSF_S9_S9_NS7_10__identityEEEvT0_T1_T2_T3_T4_T6_E12temp_storage+112];
	setp.eq.s16 	%p73, %rs181, 0;
	setp.eq.s16 	%p74, %rs182, 0;
	min.s64 	%rd223, %rd222, %rd221;
	selp.b16 	%rs183, %rs180, 1, %p74;
	selp.b16 	%rs184, %rs182, %rs183, %p73;
	and.b16  	%rs185, %rs184, 255;
	selp.b64 	%rd224, %rd221, %rd223, %p74;
	selp.b64 	%rd225, %rd222, %rd224, %p73;
	ld.shared.u8 	%rs186, [_ZZN3cub18CUB_300001_SM_10006detail6reduce28DeviceReduceSingleTileKernelINS2_10policy_hubIN4cuda3std3__45tupleIJblEEEyN6thrust24THRUST_300001_SM_1000_NS8cuda_cub9__find_if7functorIS9_EEE10Policy1000EPS9_SI_iSF_S9_S9_NS7_10__identityEEEvT0_T1_T2_T3_T4_T6_E12temp_storage+120];
	ld.shared.u64 	%rd226, [_ZZN3cub18CUB_300001_SM_10006detail6reduce28DeviceReduceSingleTileKernelINS2_10policy_hubIN4cuda3std3__45tupleIJblEEEyN6thrust24THRUST_300001_SM_1000_NS8cuda_cub9__find_if7functorIS9_EEE10Policy1000EPS9_SI_iSF_S9_S9_NS7_10__identityEEEvT0_T1_T2_T3_T4_T6_E12temp_storage+128];
	setp.eq.s16 	%p75, %rs185, 0;
	setp.eq.s16 	%p76, %rs186, 0;
	min.s64 	%rd227, %rd226, %rd225;
	selp.b16 	%rs187, %rs184, 1, %p76;
	selp.b16 	%rs311, %rs186, %rs187, %p75;
	selp.b64 	%rd228, %rd225, %rd227, %p76;
	selp.b64 	%rd329, %rd226, %rd228, %p75;
$L__BB10_110:
	mov.u32 	%r391, %tid.x;
	setp.ne.s32 	%p184, %r391, 0;
	@%p184 bra 	$L__BB10_112;
	setp.eq.s16 	%p185, %rs82, 0;
	and.b16  	%rs302, %rs311, 255;
	setp.eq.s16 	%p186, %rs302, 0;
	min.s64 	%rd319, %rd329, %rd106;
	selp.b16 	%rs303, %rs82, 1, %p186;
	selp.b16 	%rs304, %rs311, %rs303, %p185;
	selp.b64 	%rd320, %rd106, %rd319, %p186;
	selp.b64 	%rd321, %rd329, %rd320, %p185;
	st.global.u8 	[%rd1], %rs304;
	st.global.u64 	[%rd1+8], %rd321;
$L__BB10_112:
	ret;

}
	// .globl	_ZN3cub18CUB_300001_SM_10006detail4scan20DeviceScanInitKernelINS0_13ScanTileStateIiLb1EEEEEvT_i
.visible .entry _ZN3cub18CUB_300001_SM_10006detail4scan20DeviceScanInitKernelINS0_13ScanTileStateIiLb1EEEEEvT_i(
	.param .align 8 .b8 _ZN3cub18CUB_300001_SM_10006detail4scan20DeviceScanInitKernelINS0_13ScanTileStateIiLb1EEEEEvT_i_param_0[8],
	.param .u32 _ZN3cub18CUB_300001_SM_10006detail4scan20DeviceScanInitKernelINS0_13ScanTileStateIiLb1EEEEEvT_i_param_1
)
{
	.reg .pred 	%p<5>;
	.reg .b32 	%r<10>;
	.reg .b64 	%rd<7>;

	ld.param.u64 	%rd2, [_ZN3cub18CUB_300001_SM_10006detail4scan20DeviceScanInitKernelINS0_13ScanTileStateIiLb1EEEEEvT_i_param_0];
	ld.param.u32 	%r4, [_ZN3cub18CUB_300001_SM_10006detail4scan20DeviceScanInitKernelINS0_13ScanTileStateIiLb1EEEEEvT_i_param_1];
	cvta.to.global.u64 	%rd1, %rd2;
	mov.u32 	%r1, %ctaid.x;
	mov.u32 	%r5, %ntid.x;
	mov.u32 	%r2, %tid.x;
	mad.lo.s32 	%r3, %r1, %r5, %r2;
	setp.ge.s32 	%p1, %r3, %r4;
	@%p1 bra 	$L__BB11_2;
	mul.wide.s32 	%rd3, %r3, 8;
	add.s64 	%rd4, %rd1, %rd3;
	mov.b32 	%r6, 0;
	mov.b32 	%r7, 99;
	st.global.v2.u32 	[%rd4+256], {%r7, %r6};
$L__BB11_2:
	setp.ne.s32 	%p2, %r1, 0;
	setp.gt.u32 	%p3, %r2, 31;
	or.pred  	%p4, %p2, %p3;
	@%p4 bra 	$L__BB11_4;
	mul.wide.u32 	%rd5, %r2, 8;
	add.s64 	%rd6, %rd1, %rd5;
	mov.b32 	%r9, 0;
	st.global.v2.u32 	[%rd6], {%r9, %r9};
$L__BB11_4:
	ret;

}
	// .globl	_ZN3cub18CUB_300001_SM_10006detail4scan16DeviceScanKernelINS2_10policy_hubIiiijN4cuda3std3__44plusIvEEE10Policy1000EN6thrust24THRUST_300001_SM_1000_NS6detail15normal_iteratorINSD_10device_ptrIiEEEESI_NS0_13ScanTileStateIiLb1EEES9_NS0_8NullTypeEjiLb0ESL_EEvT0_T1_T2_iT3_T4_T5_
.visible .entry _ZN3cub18CUB_300001_SM_10006detail4scan16DeviceScanKernelINS2_10policy_hubIiiijN4cuda3std3__44plusIvEEE10Policy1000EN6thrust24THRUST_300001_SM_1000_NS6detail15normal_iteratorINSD_10device_ptrIiEEEESI_NS0_13ScanTileStateIiLb1EEES9_NS0_8NullTypeEjiLb0ESL_EEvT0_T1_T2_iT3_T4_T5_(
	.param .align 8 .b8 _ZN3cub18CUB_300001_SM_10006detail4scan16DeviceScanKernelINS2_10policy_hubIiiijN4cuda3std3__44plusIvEEE10Policy1000EN6thrust24THRUST_300001_SM_1000_NS6detail15normal_iteratorINSD_10device_ptrIiEEEESI_NS0_13ScanTileStateIiLb1EEES9_NS0_8NullTypeEjiLb0ESL_EEvT0_T1_T2_iT3_T4_T5__param_0[8],
	.param .align 8 .b8 _ZN3cub18CUB_300001_SM_10006detail4scan16DeviceScanKernelINS2_10policy_hubIiiijN4cuda3std3__44plusIvEEE10Policy1000EN6thrust24THRUST_300001_SM_1000_NS6detail15normal_iteratorINSD_10device_ptrIiEEEESI_NS0_13ScanTileStateIiLb1EEES9_NS0_8NullTypeEjiLb0ESL_EEvT0_T1_T2_iT3_T4_T5__param_1[8],
	.param .align 8 .b8 _ZN3cub18CUB_300001_SM_10006detail4scan16DeviceScanKernelINS2_10policy_hubIiiijN4cuda3std3__44plusIvEEE10Policy1000EN6thrust24THRUST_300001_SM_1000_NS6detail15normal_iteratorINSD_10device_ptrIiEEEESI_NS0_13ScanTileStateIiLb1EEES9_NS0_8NullTypeEjiLb0ESL_EEvT0_T1_T2_iT3_T4_T5__param_2[8],
	.param .u32 _ZN3cub18CUB_300001_SM_10006detail4scan16DeviceScanKernelINS2_10policy_hubIiiijN4cuda3std3__44plusIvEEE10Policy1000EN6thrust24THRUST_300001_SM_1000_NS6detail15normal_iteratorINSD_10device_ptrIiEEEESI_NS0_13ScanTileStateIiLb1EEES9_NS0_8NullTypeEjiLb0ESL_EEvT0_T1_T2_iT3_T4_T5__param_3,
	.param .align 1 .b8 _ZN3cub18CUB_300001_SM_10006detail4scan16DeviceScanKernelINS2_10policy_hubIiiijN4cuda3std3__44plusIvEEE10Policy1000EN6thrust24THRUST_300001_SM_1000_NS6detail15normal_iteratorINSD_10device_ptrIiEEEESI_NS0_13ScanTileStateIiLb1EEES9_NS0_8NullTypeEjiLb0ESL_EEvT0_T1_T2_iT3_T4_T5__param_4[1],
	.param .align 1 .b8 _ZN3cub18CUB_300001_SM_10006detail4scan16DeviceScanKernelINS2_10policy_hubIiiijN4cuda3std3__44plusIvEEE10Policy1000EN6thrust24THRUST_300001_SM_1000_NS6detail15normal_iteratorINSD_10device_ptrIiEEEESI_NS0_13ScanTileStateIiLb1EEES9_NS0_8NullTypeEjiLb0ESL_EEvT0_T1_T2_iT3_T4_T5__param_5[1],
	.param .u32 _ZN3cub18CUB_300001_SM_10006detail4scan16DeviceScanKernelINS2_10policy_hubIiiijN4cuda3std3__44plusIvEEE10Policy1000EN6thrust24THRUST_300001_SM_1000_NS6detail15normal_iteratorINSD_10device_ptrIiEEEESI_NS0_13ScanTileStateIiLb1EEES9_NS0_8NullTypeEjiLb0ESL_EEvT0_T1_T2_iT3_T4_T5__param_6
)
.maxntid 384
{
	.reg .pred 	%p<160>;
	.reg .b32 	%r<1050>;
	.reg .b64 	%rd<55>;
	// demoted variable
	.shared .align 16 .b8 _ZZN3cub18CUB_300001_SM_10006detail4scan16DeviceScanKernelINS2_10policy_hubIiiijN4cuda3std3__44plusIvEEE10Policy1000EN6thrust24THRUST_300001_SM_1000_NS6detail15normal_iteratorINSD_10device_ptrIiEEEESI_NS0_13ScanTileStateIiLb1EEES9_NS0_8NullTypeEjiLb0ESL_EEvT0_T1_T2_iT3_T4_T5_E12temp_storage[33808];
	ld.param.u64 	%rd1, [_ZN3cub18CUB_300001_SM_10006detail4scan16DeviceScanKernelINS2_10policy_hubIiiijN4cuda3std3__44plusIvEEE10Policy1000EN6thrust24THRUST_300001_SM_1000_NS6detail15normal_iteratorINSD_10device_ptrIiEEEESI_NS0_13ScanTileStateIiLb1EEES9_NS0_8NullTypeEjiLb0ESL_EEvT0_T1_T2_iT3_T4_T5__param_2];
	ld.param.u64 	%rd13, [_ZN3cub18CUB_300001_SM_10006detail4scan16DeviceScanKernelINS2_10policy_hubIiiijN4cuda3std3__44plusIvEEE10Policy1000EN6thrust24THRUST_300001_SM_1000_NS6detail15normal_iteratorINSD_10device_ptrIiEEEESI_NS0_13ScanTileStateIiLb1EEES9_NS0_8NullTypeEjiLb0ESL_EEvT0_T1_T2_iT3_T4_T5__param_1];
	ld.param.u64 	%rd14, [_ZN3cub18CUB_300001_SM_10006detail4scan16DeviceScanKernelINS2_10policy_hubIiiijN4cuda3std3__44plusIvEEE10Policy1000EN6thrust24THRUST_300001_SM_1000_NS6detail15normal_iteratorINSD_10device_ptrIiEEEESI_NS0_13ScanTileStateIiLb1EEES9_NS0_8NullTypeEjiLb0ESL_EEvT0_T1_T2_iT3_T4_T5__param_0];
	ld.param.u32 	%r233, [_ZN3cub18CUB_300001_SM_10006detail4scan16DeviceScanKernelINS2_10policy_hubIiiijN4cuda3std3__44plusIvEEE10Policy1000EN6thrust24THRUST_300001_SM_1000_NS6detail15normal_iteratorINSD_10device_ptrIiEEEESI_NS0_13ScanTileStateIiLb1EEES9_NS0_8NullTypeEjiLb0ESL_EEvT0_T1_T2_iT3_T4_T5__param_3];
	ld.param.u32 	%r234, [_ZN3cub18CUB_300001_SM_10006detail4scan16DeviceScanKernelINS2_10policy_hubIiiijN4cuda3std3__44plusIvEEE10Policy1000EN6thrust24THRUST_300001_SM_1000_NS6detail15normal_iteratorINSD_10device_ptrIiEEEESI_NS0_13ScanTileStateIiLb1EEES9_NS0_8NullTypeEjiLb0ESL_EEvT0_T1_T2_iT3_T4_T5__param_6];
	cvta.to.global.u64 	%rd2, %rd14;
	cvta.to.global.u64 	%rd3, %rd13;
	mov.u32 	%r235, %ctaid.x;
	add.s32 	%r998, %r233, %r235;
	mul.lo.s32 	%r2, %r998, 8448;
	sub.s32 	%r3, %r234, %r2;
	setp.lt.u32 	%p1, %r3, 8449;
	@%p1 bra 	$L__BB12_26;
	cvt.u64.u32 	%rd37, %r2;
	mov.u32 	%r4, %tid.x;
	and.b32  	%r642, %r4, 31;
	and.b32  	%r643, %r4, 992;
	mul.lo.s32 	%r644, %r643, 22;
	or.b32  	%r645, %r644, %r642;
	cvt.u64.u32 	%rd38, %r645;
	add.s64 	%rd4, %rd38, %rd37;
	shl.b64 	%rd39, %rd4, 2;
	add.s64 	%rd40, %rd2, %rd39;
	ld.global.u32 	%r646, [%rd40];
	ld.global.u32 	%r647, [%rd40+128];
	ld.global.u32 	%r648, [%rd40+256];
	ld.global.u32 	%r649, [%rd40+384];
	ld.global.u32 	%r650, [%rd40+512];
	ld.global.u32 	%r651, [%rd40+640];
	ld.global.u32 	%r652, [%rd40+768];
	ld.global.u32 	%r653, [%rd40+896];
	ld.global.u32 	%r654, [%rd40+1024];
	ld.global.u32 	%r655, [%rd40+1152];
	ld.global.u32 	%r656, [%rd40+1280];
	ld.global.u32 	%r657, [%rd40+1408];
	ld.global.u32 	%r658, [%rd40+1536];
	ld.global.u32 	%r659, [%rd40+1664];
	ld.global.u32 	%r660, [%rd40+1792];
	ld.global.u32 	%r661, [%rd40+1920];
	ld.global.u32 	%r662, [%rd40+2048];
	ld.global.u32 	%r663, [%rd40+2176];
	ld.global.u32 	%r664, [%rd40+2304];
	ld.global.u32 	%r665, [%rd40+2432];
	ld.global.u32 	%r666, [%rd40+2560];
	ld.global.u32 	%r667, [%rd40+2688];
	// begin inline asm
	mov.u32 %r641, %laneid;
	// end inline asm
	shr.u32 	%r6, %r4, 5;
	mad.lo.s32 	%r668, %r6, 704, %r641;
	shl.b32 	%r669, %r668, 2;
	mov.u32 	%r670, _ZZN3cub18CUB_300001_SM_10006detail4scan16DeviceScanKernelINS2_10policy_hubIiiijN4cuda3std3__44plusIvEEE10Policy1000EN6thrust24THRUST_300001_SM_1000_NS6detail15normal_iteratorINSD_10device_ptrIiEEEESI_NS0_13ScanTileStateIiLb1EEES9_NS0_8NullTypeEjiLb0ESL_EEvT0_T1_T2_iT3_T4_T5_E12temp_storage;
	add.s32 	%r7, %r670, %r669;
	st.shared.u32 	[%r7], %r646;
	st.shared.u32 	[%r7+128], %r647;
	st.shared.u32 	[%r7+256], %r648;
	st.shared.u32 	[%r7+384], %r649;
	st.shared.u32 	[%r7+512], %r650;
	st.shared.u32 	[%r7+640], %r651;
	st.shared.u32 	[%r7+768], %r652;
	st.shared.u32 	[%r7+896], %r653;
	st.shared.u32 	[%r7+1024], %r654;
	st.shared.u32 	[%r7+1152], %r655;
	st.shared.u32 	[%r7+1280], %r656;
	st.shared.u32 	[%r7+1408], %r657;
	st.shared.u32 	[%r7+1536], %r658;
	st.shared.u32 	[%r7+1664], %r659;
	st.shared.u32 	[%r7+1792], %r660;
	st.shared.u32 	[%r7+1920], %r661;
	st.shared.u32 	[%r7+2048], %r662;
	st.shared.u32 	[%r7+2176], %r663;
	st.shared.u32 	[%r7+2304], %r664;
	st.shared.u32 	[%r7+2432], %r665;
	st.shared.u32 	[%r7+2560], %r666;
	st.shared.u32 	[%r7+2688], %r667;
	bar.warp.sync 	-1;
	mad.lo.s32 	%r8, %r641, 84, %r7;
	ld.shared.v2.u32 	{%r9, %r10}, [%r8];
	ld.shared.v2.u32 	{%r11, %r12}, [%r8+8];
	ld.shared.v2.u32 	{%r13, %r14}, [%r8+16];
	ld.shared.v2.u32 	{%r15, %r16}, [%r8+24];
	ld.shared.v2.u32 	{%r17, %r18}, [%r8+32];
	ld.shared.v2.u32 	{%r19, %r20}, [%r8+40];
	ld.shared.v2.u32 	{%r21, %r22}, [%r8+48];
	ld.shared.v2.u32 	{%r23, %r24}, [%r8+56];
	ld.shared.v2.u32 	{%r25, %r26}, [%r8+64];
	ld.shared.v2.u32 	{%r27, %r28}, [%r8+72];
	ld.shared.v2.u32 	{%r29, %r30}, [%r8+80];
	bar.sync 	0;
	setp.ne.s32 	%p104, %r998, 0;
	@%p104 bra 	$L__BB12_6;
	add.s32 	%r892, %r10, %r9;
	add.s32 	%r893, %r11, %r892;
	add.s32 	%r894, %r12, %r893;
	add.s32 	%r895, %r13, %r894;
	add.s32 	%r896, %r14, %r895;
	add.s32 	%r897, %r15, %r896;
	add.s32 	%r898, %r16, %r897;
	add.s32 	%r899, %r17, %r898;
	add.s32 	%r900, %r18, %r899;
	add.s32 	%r901, %r19, %r900;
	add.s32 	%r902, %r20, %r901;
	add.s32 	%r903, %r21, %r902;
	add.s32 	%r904, %r22, %r903;
	add.s32 	%r905, %r23, %r904;
	add.s32 	%r906, %r24, %r905;
	add.s32 	%r907, %r25, %r906;
	add.s32 	%r908, %r26, %r907;
	add.s32 	%r909, %r27, %r908;
	add.s32 	%r910, %r28, %r909;
	add.s32 	%r911, %r29, %r910;
	add.s32 	%r866, %r30, %r911;
	mov.b32 	%r864, 1;
	mov.b32 	%r889, 0;
	mov.b32 	%r891, -1;
	// begin inline asm
	{  .reg .s32 r0;  .reg .pred p;  shfl.sync.up.b32 r0|p, %r866, %r864, %r889, %r891;  @p add.s32 r0, r0, %r866;  mov.s32 %r862, r0;}
	// end inline asm
	mov.b32 	%r870, 2;
	// begin inline asm
	{  .reg .s32 r0;  .reg .pred p;  shfl.sync.up.b32 r0|p, %r862, %r870, %r889, %r891;  @p add.s32 r0, r0, %r862;  mov.s32 %r868, r0;}
	// end inline asm
	mov.b32 	%r876, 4;
	// begin inline asm
	{  .reg .s32 r0;  .reg .pred p;  shfl.sync.up.b32 r0|p, %r868, %r876, %r889, %r891;  @p add.s32 r0, r0, %r868;  mov.s32 %r874, r0;}
	// end inline asm
	mov.b32 	%r882, 8;
	// begin inline asm
	{  .reg .s32 r0;  .reg .pred p;  shfl.sync.up.b32 r0|p, %r874, %r882, %r889, %r891;  @p add.s32 r0, r0, %r874;  mov.s32 %r880, r0;}
	// end inline asm
	mov.b32 	%r888, 16;
	// begin inline asm
	{  .reg .s32 r0;  .reg .pred p;  shfl.sync.up.b32 r0|p, %r880, %r888, %r889, %r891;  @p add.s32 r0, r0, %r880;  mov.s32 %r886, r0;}
	// end inline asm
	setp.ne.s32 	%p146, %r641, 31;
	@%p146 bra 	$L__BB12_4;
	shl.b32 	%r912, %r6, 2;
	add.s32 	%r914, %r670, %r912;
	st.shared.u32 	[%r914+16], %r886;
$L__BB12_4:
	sub.s32 	%r915, %r886, %r866;
	bar.sync 	0;
	ld.shared.v4.u32 	{%r916, %r917, %r918, %r919}, [_ZZN3cub18CUB_300001_SM_10006detail4scan16DeviceScanKernelINS2_10policy_hubIiiijN4cuda3std3__44plusIvEEE10Policy1000EN6thrust24THRUST_300001_SM_1000_NS6detail15normal_iteratorINSD_10device_ptrIiEEEESI_NS0_13ScanTileStateIiLb1EEES9_NS0_8NullTypeEjiLb0ESL_EEvT0_T1_T2_iT3_T4_T5_E12temp_storage+16];
	add.s32 	%r920, %r917, %r916;
	setp.eq.s32 	%p147, %r6, 2;
	selp.b32 	%r921, %r920, %r916, %p147;
	add.s32 	%r922, %r920, %r918;
	setp.eq.s32 	%p148, %r6, 3;
	selp.b32 	%r923, %r922, %r921, %p148;
	add.s32 	%r924, %r922, %r919;
	setp.eq.s32 	%p149, %r6, 4;
	selp.b32 	%r925, %r924, %r923, %p149;
	ld.shared.v4.u32 	{%r926, %r927, %r928, %r929}, [_ZZN3cub18CUB_300001_SM_10006detail4scan16DeviceScanKernelINS2_10policy_hubIiiijN4cuda3std3__44plusIvEEE10Policy1000EN6thrust24THRUST_300001_SM_1000_NS6detail15normal_iteratorINSD_10device_ptrIiEEEESI_NS0_13ScanTileStateIiLb1EEES9_NS0_8NullTypeEjiLb0ESL_EEvT0_T1_T2_iT3_T4_T5_E12temp_storage+32];
	add.s32 	%r930, %r924, %r926;
	setp.eq.s32 	%p150, %r6, 5;
	selp.b32 	%r931, %r930, %r925, %p150;
	add.s32 	%r932, %r930, %r927;
	setp.eq.s32 	%p151, %r6, 6;
	selp.b32 	%r933, %r932, %r931, %p151;
	add.s32 	%r934, %r932, %r928;
	setp.eq.s32 	%p152, %r6, 7;
	selp.b32 	%r935, %r934, %r933, %p152;
	add.s32 	%r936, %r934, %r929;
	setp.eq.s32 	%p153, %r6, 8;
	selp.b32 	%r937, %r936, %r935, %p153;
	ld.shared.v4.u32 	{%r938, %r939, %r940, %r941}, [_ZZN3cub18CUB_300001_SM_10006detail4scan16DeviceScanKernelINS2_10policy_hubIiiijN4cuda3std3__44plusIvEEE10Policy1000EN6thrust24THRUST_300001_SM_1000_NS6detail15normal_iteratorINSD_10device_ptrIiEEEESI_NS0_13ScanTileStateIiLb1EEES9_NS0_8NullTypeEjiLb0ESL_EEvT0_T1_T2_iT3_T4_T5_E12temp_storage+48];
	add.s32 	%r942, %r936, %r938;
	setp.eq.s32 	%p154, %r6, 9;
	selp.b32 	%r943, %r942, %r937, %p154;
	add.s32 	%r944, %r942, %r939;
	setp.eq.s32 	%p155, %r6, 10;
	selp.b32 	%r945, %r944, %r943, %p155;
	add.s32 	%r946, %r944, %r940;
	setp.eq.s32 	%p156, %r6, 11;
	selp.b32 	%r947, %r946, %r945, %p156;
	add.s32 	%r33, %r946, %r941;
	setp.lt.u32 	%p157, %r4, 32;
	setp.eq.s32 	%p158, %r641, 0;
	selp.b32 	%r948, 0, %r915, %p158;
	add.s32 	%r949, %r947, %r948;
	selp.b32 	%r1012, %r915, %r949, %p157;
	setp.ne.s32 	%p159, %r4, 0;
	@%p159 bra 	$L__BB12_25;
	add.s64 	%rd52, %rd1, 256;
	mov.b32 	%r950, 101;
	// begin inline asm
	st.relaxed.gpu.v2.u32 [%rd52], {%r950, %r33};
	// end inline asm
	mov.b32 	%r1012, 0;
	bra.uni 	$L__BB12_25;
$L__BB12_6:
	add.s32 	%r701, %r10, %r9;
	add.s32 	%r702, %r11, %r701;
	add.s32 	%r703, %r12, %r702;
	add.s32 	%r704, %r13, %r703;
	add.s32 	%r705, %r14, %r704;
	add.s32 	%r706, %r15, %r705;
	add.s32 	%r707, %r16, %r706;
	add.s32 	%r708, %r17, %r707;
	add.s32 	%r709, %r18, %r708;
	add.s32 	%r710, %r19, %r709;
	add.s32 	%r711, %r20, %r710;
	add.s32 	%r712, %r21, %r711;
	add.s32 	%r713, %r22, %r712;
	add.s32 	%r714, %r23, %r713;
	add.s32 	%r715, %r24, %r714;
	add.s32 	%r716, %r25, %r715;
	add.s32 	%r717, %r26, %r716;
	add.s32 	%r718, %r27, %r717;
	add.s32 	%r719, %r28, %r718;
	add.s32 	%r720, %r29, %r719;
	add.s32 	%r675, %r30, %r720;
	mov.b32 	%r673, 1;
	mov.b32 	%r698, 0;
	mov.b32 	%r700, -1;
	// begin inline asm
	{  .reg .s32 r0;  .reg .pred p;  shfl.sync.up.b32 r0|p, %r675, %r673, %r698, %r700;  @p add.s32 r0, r0, %r675;  mov.s32 %r671, r0;}
	// end inline asm
	mov.b32 	%r679, 2;
	// begin inline asm
	{  .reg .s32 r0;  .reg .pred p;  shfl.sync.up.b32 r0|p, %r671, %r679, %r698, %r700;  @p add.s32 r0, r0, %r671;  mov.s32 %r677, r0;}
	// end inline asm
	mov.b32 	%r685, 4;
	// begin inline asm
	{  .reg .s32 r0;  .reg .pred p;  shfl.sync.up.b32 r0|p, %r677, %r685, %r698, %r700;  @p add.s32 r0, r0, %r677;  mov.s32 %r683, r0;}
	// end inline asm
	mov.b32 	%r691, 8;
	// begin inline asm
	{  .reg .s32 r0;  .reg .pred p;  shfl.sync.up.b32 r0|p, %r683, %r691, %r698, %r700;  @p add.s32 r0, r0, %r683;  mov.s32 %r689, r0;}
	// end inline asm
	mov.b32 	%r697, 16;
	// begin inline asm
	{  .reg .s32 r0;  .reg .pred p;  shfl.sync.up.b32 r0|p, %r689, %r697, %r698, %r700;  @p add.s32 r0, r0, %r689;  mov.s32 %r695, r0;}
	// end inline asm
	setp.ne.s32 	%p105, %r641, 31;
	@%p105 bra 	$L__BB12_8;
	shl.b32 	%r721, %r6, 2;
	add.s32 	%r723, %r670, %r721;
	st.shared.u32 	[%r723+16], %r695;
$L__BB12_8:
	sub.s32 	%r724, %r695, %r675;
	bar.sync 	0;
	ld.shared.v4.u32 	{%r725, %r726, %r727, %r728}, [_ZZN3cub18CUB_300001_SM_10006detail4scan16DeviceScanKernelINS2_10policy_hubIiiijN4cuda3std3__44plusIvEEE10Policy1000EN6thrust24THRUST_300001_SM_1000_NS6detail15normal_iteratorINSD_10device_ptrIiEEEESI_NS0_13ScanTileStateIiLb1EEES9_NS0_8NullTypeEjiLb0ESL_EEvT0_T1_T2_iT3_T4_T5_E12temp_storage+16];
	add.s32 	%r729, %r726, %r725;
	setp.eq.s32 	%p106, %r6, 2;
	selp.b32 	%r730, %r729, %r725, %p106;
	add.s32 	%r731, %r729, %r727;
	setp.eq.s32 	%p107, %r6, 3;
	selp.b32 	%r732, %r731, %r730, %p107;
	add.s32 	%r733, %r731, %r728;
	setp.eq.s32 	%p108, %r6, 4;
	selp.b32 	%r734, %r733, %r732, %p108;
	ld.shared.v4.u32 	{%r735, %r736, %r737, %r738}, [_ZZN3cub18CUB_300001_SM_10006detail4scan16DeviceScanKernelINS2_10policy_hubIiiijN4cuda3std3__44plusIvEEE10Policy1000EN6thrust24THRUST_300001_SM_1000_NS6detail15normal_iteratorINSD_10device_ptrIiEEEESI_NS0_13ScanTileStateIiLb1EEES9_NS0_8NullTypeEjiLb0ESL_EEvT0_T1_T2_iT3_T4_T5_E12temp_storage+32];
	add.s32 	%r739, %r733, %r735;
	setp.eq.s32 	%p109, %r6, 5;
	selp.b32 	%r740, %r739, %r734, %p109;
	add.s32 	%r741, %r739, %r736;
	setp.eq.s32 	%p110, %r6, 6;
	selp.b32 	%r742, %r741, %r740, %p110;
	add.s32 	%r743, %r741, %r737;
	setp.eq.s32 	%p111, %r6, 7;
	selp.b32 	%r744, %r743, %r742, %p111;
	add.s32 	%r745, %r743, %r738;
	setp.eq.s32 	%p112, %r6, 8;
	selp.b32 	%r746, %r745, %r744, %p112;
	ld.shared.v4.u32 	{%r747, %r748, %r749, %r750}, [_ZZN3cub18CUB_300001_SM_10006detail4scan16DeviceScanKernelINS2_10policy_hubIiiijN4cuda3std3__44plusIvEEE10Policy1000EN6thrust24THRUST_300001_SM_1000_NS6detail15normal_iteratorINSD_10device_ptrIiEEEESI_NS0_13ScanTileStateIiLb1EEES9_NS0_8NullTypeEjiLb0ESL_EEvT0_T1_T2_iT3_T4_T5_E12temp_storage+48];
	add.s32 	%r751, %r745, %r747;
	setp.eq.s32 	%p113, %r6, 9;
	selp.b32 	%r752, %r751, %r746, %p113;
	add.s32 	%r753, %r751, %r748;
	setp.eq.s32 	%p114, %r6, 10;
	selp.b32 	%r754, %r753, %r752, %p114;
	add.s32 	%r755, %r753, %r749;
	setp.eq.s32 	%p115, %r6, 11;
	selp.b32 	%r756, %r755, %r754, %p115;
	add.s32 	%r37, %r755, %r750;
	setp.gt.u32 	%p116, %r4, 31;
	setp.lt.u32 	%p117, %r4, 32;
	setp.eq.s32 	%p118, %r641, 0;
	selp.b32 	%r757, 0, %r724, %p118;
	add.s32 	%r1011, %r756, %r757;
	selp.b32 	%r39, %r724, %r1011, %p117;
	@%p116 bra 	$L__BB12_24;
	setp.ne.s32 	%p119, %r4, 0;
	mul.wide.s32 	%rd41, %r998, 8;
	add.s64 	%rd5, %rd1, %rd41;
	@%p119 bra 	$L__BB12_11;
	st.shared.u32 	[_ZZN3cub18CUB_300001_SM_10006detail4scan16DeviceScanKernelINS2_10policy_hubIiiijN4cuda3std3__44plusIvEEE10Policy1000EN6thrust24THRUST_300001_SM_1000_NS6detail15normal_iteratorINSD_10device_ptrIiEEEESI_NS0_13ScanTileStateIiLb1EEES9_NS0_8NullTypeEjiLb0ESL_EEvT0_T1_T2_iT3_T4_T5_E12temp_storage+12], %r37;
	add.s64 	%rd42, %rd5, 256;
	mov.b32 	%r758, 100;
	// begin inline asm
	st.relaxed.gpu.v2.u32 [%rd42], {%r758, %r37};
	// end inline asm
$L__BB12_11:
	not.b32 	%r764, %r4;
	add.s32 	%r1006, %r998, %r764;
	mov.b32 	%r760, 830;
	// begin inline asm
	nanosleep.u32 %r760;
	// end inline asm
	mul.wide.s32 	%rd44, %r1006, 8;
	add.s64 	%rd45, %rd1, %rd44;
	add.s64 	%rd43, %rd45, 256;
	// begin inline asm
	ld.relaxed.gpu.v2.u32 {%r1008, %r1000}, [%rd43];
	// end inline asm
	mov.b32 	%r1001, 952;
$L__BB12_12:
	setp.eq.s32 	%p120, %r1008, 99;
	mov.b32 	%r765, -1;
	vote.sync.any.pred 	%p121, %p120, %r765;
	not.pred 	%p122, %p121;
	@%p122 bra 	$L__BB12_14;
	mul.lo.s32 	%r860, %r998, 16807;
	and.b32  	%r998, %r860, 2147483647;
	add.s32 	%r861, %r1001, 1;
	rem.u32 	%r857, %r998, %r861;
	// begin inline asm
	nanosleep.u32 %r857;
	// end inline asm
	shr.u32 	%r1001, %r1001, 1;
	// begin inline asm
	ld.relaxed.gpu.v2.u32 {%r1008, %r1000}, [%rd43];
	// end inline asm
	bra.uni 	$L__BB12_12;
$L__BB12_14:
	setp.eq.s32 	%p123, %r1008, 101;
	mov.b32 	%r792, -1;
	vote.sync.ballot.b32 	%r794, %p123, %r792;
	// begin inline asm
	mov.u32 %r767, %lanemask_ge;
	// end inline asm
	and.b32  	%r795, %r794, %r767;
	or.b32  	%r796, %r795, -2147483648;
	add.s32 	%r797, %r796, -1;
	not.b32 	%r798, %r796;
	and.b32  	%r799, %r798, %r797;
	popc.b32 	%r771, %r799;
	mov.b32 	%r770, 1;
	// begin inline asm
	shfl.sync.down.b32 %r768, %r1000, %r770, %r771, %r792;
	// end inline asm
	setp.lt.s32 	%p125, %r641, %r771;
	selp.b32 	%r800, %r768, 0, %p125;
	add.s32 	%r774, %r800, %r1000;
	mov.b32 	%r775, 2;
	// begin inline asm
	shfl.sync.down.b32 %r773, %r774, %r775, %r771, %r792;
	// end inline asm
	add.s32 	%r54, %r641, 2;
	setp.gt.s32 	%p126, %r54, %r771;
	selp.b32 	%r801, 0, %r773, %p126;
	add.s32 	%r779, %r774, %r801;
	mov.b32 	%r780, 4;
	// begin inline asm
	shfl.sync.down.b32 %r778, %r779, %r780, %r771, %r792;
	// end inline asm
	add.s32 	%r55, %r641, 4;
	setp.gt.s32 	%p127, %r55, %r771;
	selp.b32 	%r802, 0, %r778, %p127;
	add.s32 	%r784, %r779, %r802;
	mov.b32 	%r785, 8;
	// begin inline asm
	shfl.sync.down.b32 %r783, %r784, %r785, %r771, %r792;
	// end inline asm
	add.s32 	%r56, %r641, 8;
	setp.gt.s32 	%p128, %r56, %r771;
	selp.b32 	%r803, 0, %r783, %p128;
	add.s32 	%r789, %r784, %r803;
	mov.b32 	%r790, 16;
	// begin inline asm
	shfl.sync.down.b32 %r788, %r789, %r790, %r771, %r792;
	// end inline asm
	add.s32 	%r57, %r641, 16;
	setp.gt.s32 	%p129, %r57, %r771;
	selp.b32 	%r804, 0, %r788, %p129;
	add.s32 	%r1005, %r789, %r804;
	add.s64 	%rd7, %rd1, 256;
	mov.b32 	%r1002, 952;
$L__BB12_15:
	setp.ne.s32 	%p130, %r1008, 101;
	mov.b32 	%r805, -1;
	vote.sync.all.pred 	%p131, %p130, %r805;
	not.pred 	%p132, %p131;
	@%p132 bra 	$L__BB12_20;
	shr.u32 	%r1002, %r1002, 1;
	mul.wide.s32 	%rd48, %r1006, 8;
	add.s64 	%rd49, %rd7, %rd48;
	add.s64 	%rd47, %rd49, -256;
	// begin inline asm
	ld.relaxed.gpu.v2.u32 {%r1008, %r1009}, [%rd47];
	// end inline asm
	mov.u32 	%r1010, %r1002;
$L__BB12_17:
	setp.eq.s32 	%p136, %r1008, 99;
	mov.b32 	%r813, -1;
	vote.sync.any.pred 	%p137, %p136, %r813;
	not.pred 	%p138, %p137;
	@%p138 bra 	$L__BB12_19;
	mul.lo.s32 	%r855, %r998, 16807;
	and.b32  	%r998, %r855, 2147483647;
	add.s32 	%r856, %r1010, 1;
	rem.u32 	%r852, %r998, %r856;
	// begin inline asm
	nanosleep.u32 %r852;
	// end inline asm
	shr.u32 	%r1010, %r1010, 1;
	// begin inline asm
	ld.relaxed.gpu.v2.u32 {%r1008, %r1009}, [%rd47];
	// end inline asm
	bra.uni 	$L__BB12_17;
$L__BB12_19:
	setp.eq.s32 	%p139, %r1008, 101;
	mov.b32 	%r839, -1;
	vote.sync.ballot.b32 	%r840, %p139, %r839;
	and.b32  	%r841, %r840, %r767;
	or.b32  	%r842, %r841, -2147483648;
	add.s32 	%r843, %r842, -1;
	not.b32 	%r844, %r842;
	and.b32  	%r845, %r844, %r843;
	popc.b32 	%r818, %r845;
	mov.b32 	%r817, 1;
	// begin inline asm
	shfl.sync.down.b32 %r815, %r1009, %r817, %r818, %r839;
	// end inline asm
	setp.lt.s32 	%p141, %r641, %r818;
	selp.b32 	%r846, %r815, 0, %p141;
	add.s32 	%r821, %r846, %r1009;
	mov.b32 	%r822, 2;
	// begin inline asm
	shfl.sync.down.b32 %r820, %r821, %r822, %r818, %r839;
	// end inline asm
	setp.gt.s32 	%p142, %r54, %r818;
	selp.b32 	%r847, 0, %r820, %p142;
	add.s32 	%r826, %r821, %r847;
	mov.b32 	%r827, 4;
	// begin inline asm
	shfl.sync.down.b32 %r825, %r826, %r827, %r818, %r839;
	// end inline asm
	setp.gt.s32 	%p143, %r55, %r818;
	selp.b32 	%r848, 0, %r825, %p143;
	add.s32 	%r831, %r826, %r848;
	mov.b32 	%r832, 8;
	// begin inline asm
	shfl.sync.down.b32 %r830, %r831, %r832, %r818, %r839;
	// end inline asm
	setp.gt.s32 	%p144, %r56, %r818;
	selp.b32 	%r849, 0, %r830, %p144;
	add.s32 	%r836, %r831, %r849;
	mov.b32 	%r837, 16;
	// begin inline asm
	shfl.sync.down.b32 %r835, %r836, %r837, %r818, %r839;
	// end inline asm
	setp.gt.s32 	%p145, %r57, %r818;
	selp.b32 	%r850, 0, %r835, %p145;
	add.s32 	%r851, %r850, %r1005;
	add.s32 	%r1005, %r851, %r836;
	add.s32 	%r1006, %r1006, -32;
	bra.uni 	$L__BB12_15;
$L__BB12_20:
	@%p119 bra 	$L__BB12_22;
	add.s32 	%r808, %r1005, %r37;
	add.s64 	%rd46, %rd5, 256;
	mov.b32 	%r807, 101;
	// begin inline asm
	st.relaxed.gpu.v2.u32 [%rd46], {%r807, %r808};
	// end inline asm
	st.shared.u32 	[_ZZN3cub18CUB_300001_SM_10006detail4scan16DeviceScanKernelINS2_10policy_hubIiiijN4cuda3std3__44plusIvEEE10Policy1000EN6thrust24THRUST_300001_SM_1000_NS6detail15normal_iteratorINSD_10device_ptrIiEEEESI_NS0_13ScanTileStateIiLb1EEES9_NS0_8NullTypeEjiLb0ESL_EEvT0_T1_T2_iT3_T4_T5_E12temp_storage+4], %r1005;
	st.shared.u32 	[_ZZN3cub18CUB_300001_SM_10006detail4scan16DeviceScanKernelINS2_10policy_hubIiiijN4cuda3std3__44plusIvEEE10Policy1000EN6thrust24THRUST_300001_SM_1000_NS6detail15normal_iteratorINSD_10device_ptrIiEEEESI_NS0_13ScanTileStateIiLb1EEES9_NS0_8NullTypeEjiLb0ESL_EEvT0_T1_T2_iT3_T4_T5_E12temp_storage+8], %r808;
$L__BB12_22:
	setp.ne.s32 	%p134, %r641, 0;
	mov.u32 	%r1011, %r39;
	@%p134 bra 	$L__BB12_24;
	st.shared.u32 	[_ZZN3cub18CUB_300001_SM_10006detail4scan16DeviceScanKernelINS2_10policy_hubIiiijN4cuda3std3__44plusIvEEE10Policy1000EN6thrust24THRUST_300001_SM_1000_NS6detail15normal_iteratorINSD_10device_ptrIiEEEESI_NS0_13ScanTileStateIiLb1EEES9_NS0_8NullTypeEjiLb0ESL_EEvT0_T1_T2_iT3_T4_T5_E12temp_storage+76], %r1005;
	mov.u32 	%r1011, %r1005;
$L__BB12_24:
	bar.sync 	0;
	setp.eq.s32 	%p135, %r4, 0;
	ld.shared.u32 	%r809, [_ZZN3cub18CUB_300001_SM_10006detail4scan16DeviceScanKernelINS2_10policy_hubIiiijN4cuda3std3__44plusIvEEE10Policy1000EN6thrust24THRUST_300001_SM_1000_NS6detail15normal_iteratorINSD_10device_ptrIiEEEESI_NS0_13ScanTileStateIiLb1EEES9_NS0_8NullTypeEjiLb0ESL_EEvT0_T1_T2_iT3_T4_T5_E12temp_storage+76];
	selp.b32 	%r810, 0, %r809, %p135;
	add.s32 	%r1012, %r810, %r1011;
$L__BB12_25:
	add.s32 	%r953, %r1012, %r9;
	add.s32 	%r954, %r10, %r953;
	add.s32 	%r955, %r11, %r954;
	add.s32 	%r956, %r12, %r955;
	add.s32 	%r957, %r13, %r956;
	add.s32 	%r958, %r14, %r957;
	add.s32 	%r959, %r15, %r958;
	add.s32 	%r960, %r16, %r959;
	add.s32 	%r961, %r17, %r960;
	add.s32 	%r962, %r18, %r961;
	add.s32 	%r963, %r19, %r962;
	add.s32 	%r964, %r20, %r963;
	add.s32 	%r965, %r21, %r964;
	add.s32 	%r966, %r22, %r965;
	add.s32 	%r967, %r23, %r966;
	add.s32 	%r968, %r24, %r967;
	add.s32 	%r969, %r25, %r968;
	add.s32 	%r970, %r26, %r969;
	add.s32 	%r971, %r27, %r970;
	add.s32 	%r972, %r28, %r971;
	add.s32 	%r973, %r29, %r972;
	add.s32 	%r974, %r30, %r973;
	bar.sync 	0;
	st.shared.v2.u32 	[%r8], {%r953, %r954};
	st.shared.v2.u32 	[%r8+8], {%r955, %r956};
	st.shared.v2.u32 	[%r8+16], {%r957, %r958};
	st.shared.v2.u32 	[%r8+24], {%r959, %r960};
	st.shared.v2.u32 	[%r8+32], {%r961, %r962};
	st.shared.v2.u32 	[%r8+40], {%r963, %r964};
	st.shared.v2.u32 	[%r8+48], {%r965, %r966};
	st.shared.v2.u32 	[%r8+56], {%r967, %r968};
	st.shared.v2.u32 	[%r8+64], {%r969, %r970};
	st.shared.v2.u32 	[%r8+72], {%r971, %r972};
	st.shared.v2.u32 	[%r8+80], {%r973, %r974};
	bar.warp.sync 	-1;
	ld.shared.u32 	%r975, [%r7];
	ld.shared.u32 	%r976, [%r7+128];
	ld.shared.u32 	%r977, [%r7+256];
	ld.shared.u32 	%r978, [%r7+384];
	ld.shared.u32 	%r979, [%r7+512];
	ld.shared.u32 	%r980, [%r7+640];
	ld.shared.u32 	%r981, [%r7+768];
	ld.shared.u32 	%r982, [%r7+896];
	ld.shared.u32 	%r983, [%r7+1024];
	ld.shared.u32 	%r984, [%r7+1152];
	ld.shared.u32 	%r985, [%r7+1280];
	ld.shared.u32 	%r986, [%r7+1408];
	ld.shared.u32 	%r987, [%r7+1536];
	ld.shared.u32 	%r988, [%r7+1664];
	ld.shared.u32 	%r989, [%r7+1792];
	ld.shared.u32 	%r990, [%r7+1920];
	ld.shared.u32 	%r991, [%r7+2048];
	ld.shared.u32 	%r992, [%r7+2176];
	ld.shared.u32 	%r993, [%r7+2304];
	ld.shared.u32 	%r994, [%r7+2432];
	ld.shared.u32 	%r995, [%r7+2560];
	ld.shared.u32 	%r996, [%r7+2688];
	add.s64 	%rd54, %rd3, %rd39;
	st.global.u32 	[%rd54], %r975;
	st.global.u32 	[%rd54+128], %r976;
	st.global.u32 	[%rd54+256], %r977;
	st.global.u32 	[%rd54+384], %r978;
	st.global.u32 	[%rd54+512], %r979;
	st.global.u32 	[%rd54+640], %r980;
	st.global.u32 	[%rd54+768], %r981;
	st.global.u32 	[%rd54+896], %r982;
	st.global.u32 	[%rd54+1024], %r983;
	st.global.u32 	[%rd54+1152], %r984;
	st.global.u32 	[%rd54+1280], %r985;
	st.global.u32 	[%rd54+1408], %r986;
	st.global.u32 	[%rd54+1536], %r987;
	st.global.u32 	[%rd54+1664], %r988;
	st.global.u32 	[%rd54+1792], %r989;
	st.global.u32 	[%rd54+1920], %r990;
	st.global.u32 	[%rd54+2048], %r991;
	st.global.u32 	[%rd54+2176], %r992;
	st.global.u32 	[%rd54+2304], %r993;
	st.global.u32 	[%rd54+2432], %r994;
	st.global.u32 	[%rd54+2560], %r995;
	st.global.u32 	[%rd54+2688], %r996;
	bra.uni 	$L__BB12_140;
$L__BB12_26:
	setp.eq.s32 	%p2, %r3, 0;
	@%p2 bra 	$L__BB12_140;
	mul.wide.u32 	%rd15, %r2, 4;
	add.s64 	%rd16, %rd2, %rd15;
	mov.u32 	%r82, %tid.x;
	ld.global.u32 	%r1034, [%rd16];
	and.b32  	%r236, %r82, 31;
	and.b32  	%r237, %r82, 992;
	mul.lo.s32 	%r238, %r237, 22;
	or.b32  	%r84, %r238, %r236;
	setp.ge.u32 	%p3, %r84, %r3;
	shl.b32 	%r239, %r84, 2;
	cvt.u64.u32 	%rd17, %r239;
	add.s64 	%rd9, %rd16, %rd17;
	mov.u32 	%r1013, %r1034;
	@%p3 bra 	$L__BB12_29;
	ld.global.u32 	%r1013, [%rd9];
$L__BB12_29:
	add.s32 	%r240, %r84, 32;
	setp.ge.u32 	%p4, %r240, %r3;
	mov.u32 	%r1014, %r1034;
	@%p4 bra 	$L__BB12_31;
	ld.global.u32 	%r1014, [%rd9+128];
$L__BB12_31:
	add.s32 	%r89, %r84, 64;
	setp.ge.u32 	%p5, %r89, %r3;
	mov.u32 	%r1015, %r1034;
	@%p5 bra 	$L__BB12_33;
	ld.global.u32 	%r1015, [%rd9+256];
$L__BB12_33:
	add.s32 	%r92, %r84, 96;
	setp.ge.u32 	%p6, %r92, %r3;
	mov.u32 	%r1016, %r1034;
	@%p6 bra 	$L__BB12_35;
	ld.global.u32 	%r1016, [%rd9+384];
$L__BB12_35:
	add.s32 	%r241, %r84, 128;
	setp.ge.u32 	%p7, %r241, %r3;
	mov.u32 	%r1017, %r1034;
	@%p7 bra 	$L__BB12_37;
	ld.global.u32 	%r1017, [%rd9+512];
$L__BB12_37:
	add.s32 	%r242, %r84, 160;
	setp.ge.u32 	%p8, %r242, %r3;
	mov.u32 	%r1018, %r1034;
	@%p8 bra 	$L__BB12_39;
	ld.global.u32 	%r1018, [%rd9+640];
$L__BB12_39:
	add.s32 	%r243, %r84, 192;
	setp.ge.u32 	%p9, %r243, %r3;
	mov.u32 	%r1019, %r1034;
	@%p9 bra 	$L__BB12_41;
	ld.global.u32 	%r1019, [%rd9+768];
$L__BB12_41:
	add.s32 	%r101, %r84, 224;
	setp.ge.u32 	%p10, %r101, %r3;
	mov.u32 	%r1020, %r1034;
	@%p10 bra 	$L__BB12_43;
	ld.global.u32 	%r1020, [%rd9+896];
$L__BB12_43:
	add.s32 	%r244, %r84, 256;
	setp.ge.u32 	%p11, %r244, %r3;
	mov.u32 	%r1021, %r1034;
	@%p11 bra 	$L__BB12_45;
	ld.global.u32 	%r1021, [%rd9+1024];
$L__BB12_45:
	add.s32 	%r245, %r84, 288;
	setp.ge.u32 	%p12, %r245, %r3;
	mov.u32 	%r1022, %r1034;
	@%p12 bra 	$L__BB12_47;
	ld.global.u32 	%r1022, [%rd9+1152];
$L__BB12_47:
	add.s32 	%r246, %r84, 320;
	setp.ge.u32 	%p13, %r246, %r3;
	mov.u32 	%r1023, %r1034;
	@%p13 bra 	$L__BB12_49;
	ld.global.u32 	%r1023, [%rd9+1280];
$L__BB12_49:
	add.s32 	%r110, %r84, 352;
	setp.ge.u32 	%p14, %r110, %r3;
	mov.u32 	%r1024, %r1034;
	@%p14 bra 	$L__BB12_51;
	ld.global.u32 	%r1024, [%rd9+1408];
$L__BB12_51:
	add.s32 	%r113, %r84, 384;
	setp.ge.u32 	%p15, %r113, %r3;
	mov.u32 	%r1025, %r1034;
	@%p15 bra 	$L__BB12_53;
	ld.global.u32 	%r1025, [%rd9+1536];
$L__BB12_53:
	add.s32 	%r116, %r84, 416;
	setp.ge.u32 	%p16, %r116, %r3;
	mov.u32 	%r1026, %r1034;
	@%p16 bra 	$L__BB12_55;
	ld.global.u32 	%r1026, [%rd9+1664];
$L__BB12_55:
	add.s32 	%r119, %r84, 448;
	setp.ge.u32 	%p17, %r119, %r3;
	mov.u32 	%r1027, %r1034;
	@%p17 bra 	$L__BB12_57;
	ld.global.u32 	%r1027, [%rd9+1792];
$L__BB12_57:
	add.s32 	%r247, %r84, 480;
	setp.ge.u32 	%p18, %r247, %r3;
	mov.u32 	%r1028, %r1034;
	@%p18 bra 	$L__BB12_59;
	ld.global.u32 	%r1028, [%rd9+1920];
$L__BB12_59:
	add.s32 	%r248, %r84, 512;
	setp.ge.u32 	%p19, %r248, %r3;
	mov.u32 	%r1029, %r1034;
	@%p19 bra 	$L__BB12_61;
	ld.global.u32 	%r1029, [%rd9+2048];
$L__BB12_61:
	add.s32 	%r126, %r84, 544;
	setp.ge.u32 	%p20, %r126, %r3;
	mov.u32 	%r1030, %r1034;
	@%p20 bra 	$L__BB12_63;
	ld.global.u32 	%r1030, [%rd9+2176];
$L__BB12_63:
	add.s32 	%r249, %r84, 576;
	setp.ge.u32 	%p21, %r249, %r3;
	mov.u32 	%r1031, %r1034;
	@%p21 bra 	$L__BB12_65;
	ld.global.u32 	%r1031, [%rd9+2304];
$L__BB12_65:
	add.s32 	%r131, %r84, 608;
	setp.ge.u32 	%p22, %r131, %r3;
	mov.u32 	%r1032, %r1034;
	@%p22 bra 	$L__BB12_67;
	ld.global.u32 	%r1032, [%rd9+2432];
$L__BB12_67:
	add.s32 	%r250, %r84, 640;
	setp.ge.u32 	%p23, %r250, %r3;
	mov.u32 	%r1033, %r1034;
	@%p23 bra 	$L__BB12_69;
	ld.global.u32 	%r1033, [%rd9+2560];
$L__BB12_69:
	add.s32 	%r251, %r84, 672;
	setp.ge.u32 	%p24, %r251, %r3;
	@%p24 bra 	$L__BB12_71;
	ld.global.u32 	%r1034, [%rd9+2688];
$L__BB12_71:
	// begin inline asm
	mov.u32 %r252, %laneid;
	// end inline asm
	shr.u32 	%r139, %r82, 5;
	mad.lo.s32 	%r253, %r139, 704, %r252;
	shl.b32 	%r254, %r253, 2;
	mov.u32 	%r255, _ZZN3cub18CUB_300001_SM_10006detail4scan16DeviceScanKernelINS2_10policy_hubIiiijN4cuda3std3__44plusIvEEE10Policy1000EN6thrust24THRUST_300001_SM_1000_NS6detail15normal_iteratorINSD_10device_ptrIiEEEESI_NS0_13ScanTileStateIiLb1EEES9_NS0_8NullTypeEjiLb0ESL_EEvT0_T1_T2_iT3_T4_T5_E12temp_storage;
	add.s32 	%r140, %r255, %r254;
	st.shared.u32 	[%r140], %r1013;
	st.shared.u32 	[%r140+128], %r1014;
	st.shared.u32 	[%r140+256], %r1015;
	st.shared.u32 	[%r140+384], %r1016;
	st.shared.u32 	[%r140+512], %r1017;
	st.shared.u32 	[%r140+640], %r1018;
	st.shared.u32 	[%r140+768], %r1019;
	st.shared.u32 	[%r140+896], %r1020;
	st.shared.u32 	[%r140+1024], %r1021;
	st.shared.u32 	[%r140+1152], %r1022;
	st.shared.u32 	[%r140+1280], %r1023;
	st.shared.u32 	[%r140+1408], %r1024;
	st.shared.u32 	[%r140+1536], %r1025;
	st.shared.u32 	[%r140+1664], %r1026;
	st.shared.u32 	[%r140+1792], %r1027;
	st.shared.u32 	[%r140+1920], %r1028;
	st.shared.u32 	[%r140+2048], %r1029;
	st.shared.u32 	[%r140+2176], %r1030;
	st.shared.u32 	[%r140+2304], %r1031;
	st.shared.u32 	[%r140+2432], %r1032;
	st.shared.u32 	[%r140+2560], %r1033;
	st.shared.u32 	[%r140+2688], %r1034;
	bar.warp.sync 	-1;
	mad.lo.s32 	%r141, %r252, 84, %r140;
	ld.shared.v2.u32 	{%r142, %r143}, [%r141];
	ld.shared.v2.u32 	{%r144, %r145}, [%r141+8];
	ld.shared.v2.u32 	{%r146, %r147}, [%r141+16];
	ld.shared.v2.u32 	{%r148, %r149}, [%r141+24];
	ld.shared.v2.u32 	{%r150, %r151}, [%r141+32];
	ld.shared.v2.u32 	{%r152, %r153}, [%r141+40];
	ld.shared.v2.u32 	{%r154, %r155}, [%r141+48];
	ld.shared.v2.u32 	{%r156, %r157}, [%r141+56];
	ld.shared.v2.u32 	{%r158, %r159}, [%r141+64];
	ld.shared.v2.u32 	{%r160, %r161}, [%r141+72];
	ld.shared.v2.u32 	{%r162, %r163}, [%r141+80];
	bar.sync 	0;
	setp.ne.s32 	%p25, %r998, 0;
	@%p25 bra 	$L__BB12_75;
	add.s32 	%r485, %r143, %r142;
	add.s32 	%r486, %r144, %r485;
	add.s32 	%r487, %r145, %r486;
	add.s32 	%r488, %r146, %r487;
	add.s32 	%r489, %r147, %r488;
	add.s32 	%r490, %r148, %r489;
	add.s32 	%r491, %r149, %r490;
	add.s32 	%r492, %r150, %r491;
	add.s32 	%r493, %r151, %r492;
	add.s32 	%r494, %r152, %r493;
	add.s32 	%r495, %r153, %r494;
	add.s32 	%r496, %r154, %r495;
	add.s32 	%r497, %r155, %r496;
	add.s32 	%r498, %r156, %r497;
	add.s32 	%r499, %r157, %r498;
	add.s32 	%r500, %r158, %r499;
	add.s32 	%r501, %r159, %r500;
	add.s32 	%r502, %r160, %r501;
	add.s32 	%r503, %r161, %r502;
	add.s32 	%r504, %r162, %r503;
	add.s32 	%r459, %r163, %r504;
	mov.b32 	%r457, 1;
	mov.b32 	%r482, 0;
	mov.b32 	%r484, -1;
	// begin inline asm
	{  .reg .s32 r0;  .reg .pred p;  shfl.sync.up.b32 r0|p, %r459, %r457, %r482, %r484;  @p add.s32 r0, r0, %r459;  mov.s32 %r455, r0;}
	// end inline asm
	mov.b32 	%r463, 2;
	// begin inline asm
	{  .reg .s32 r0;  .reg .pred p;  shfl.sync.up.b32 r0|p, %r455, %r463, %r482, %r484;  @p add.s32 r0, r0, %r455;  mov.s32 %r461, r0;}
	// end inline asm
	mov.b32 	%r469, 4;
	// begin inline asm
	{  .reg .s32 r0;  .reg .pred p;  shfl.sync.up.b32 r0|p, %r461, %r469, %r482, %r484;  @p add.s32 r0, r0, %r461;  mov.s32 %r467, r0;}
	// end inline asm
	mov.b32 	%r475, 8;
	// begin inline asm
	{  .reg .s32 r0;  .reg .pred p;  shfl.sync.up.b32 r0|p, %r467, %r475, %r482, %r484;  @p add.s32 r0, r0, %r467;  mov.s32 %r473, r0;}
	// end inline asm
	mov.b32 	%r481, 16;
	// begin inline asm
	{  .reg .s32 r0;  .reg .pred p;  shfl.sync.up.b32 r0|p, %r473, %r481, %r482, %r484;  @p add.s32 r0, r0, %r473;  mov.s32 %r479, r0;}
	// end inline asm
	setp.ne.s32 	%p67, %r252, 31;
	@%p67 bra 	$L__BB12_74;
	shl.b32 	%r505, %r139, 2;
	mov.u32 	%r506, _ZZN3cub18CUB_300001_SM_10006detail4scan16DeviceScanKernelINS2_10policy_hubIiiijN4cuda3std3__44plusIvEEE10Policy1000EN6thrust24THRUST_300001_SM_1000_NS6detail15normal_iteratorINSD_10device_ptrIiEEEESI_NS0_13ScanTileStateIiLb1EEES9_NS0_8NullTypeEjiLb0ESL_EEvT0_T1_T2_iT3_T4_T5_E12temp_storage;
	add.s32 	%r507, %r506, %r505;
	st.shared.u32 	[%r507+16], %r479;
$L__BB12_74:
	sub.s32 	%r508, %r479, %r459;
	bar.sync 	0;
	ld.shared.v4.u32 	{%r509, %r510, %r511, %r512}, [_ZZN3cub18CUB_300001_SM_10006detail4scan16DeviceScanKernelINS2_10policy_hubIiiijN4cuda3std3__44plusIvEEE10Policy1000EN6thrust24THRUST_300001_SM_1000_NS6detail15normal_iteratorINSD_10device_ptrIiEEEESI_NS0_13ScanTileStateIiLb1EEES9_NS0_8NullTypeEjiLb0ESL_EEvT0_T1_T2_iT3_T4_T5_E12temp_storage+16];
	add.s32 	%r513, %r510, %r509;
	setp.eq.s32 	%p68, %r139, 2;
	selp.b32 	%r514, %r513, %r509, %p68;
	add.s32 	%r515, %r513, %r511;
	setp.eq.s32 	%p69, %r139, 3;
	selp.b32 	%r516, %r515, %r514, %p69;
	add.s32 	%r517, %r515, %r512;
	setp.eq.s32 	%p70, %r139, 4;
	selp.b32 	%r518, %r517, %r516, %p70;
	ld.shared.v4.u32 	{%r519, %r520, %r521, %r522}, [_ZZN3cub18CUB_300001_SM_10006detail4scan16DeviceScanKernelINS2_10policy_hubIiiijN4cuda3std3__44plusIvEEE10Policy1000EN6thrust24THRUST_300001_SM_1000_NS6detail15normal_iteratorINSD_10device_ptrIiEEEESI_NS0_13ScanTileStateIiLb1EEES9_NS0_8NullTypeEjiLb0ESL_EEvT0_T1_T2_iT3_T4_T5_E12temp_storage+32];
	add.s32 	%r523, %r517, %r519;
	setp.eq.s32 	%p71, %r139, 5;
	selp.b32 	%r524, %r523, %r518, %p71;
	add.s32 	%r525, %r523, %r520;
	setp.eq.s32 	%p72, %r139, 6;
	selp.b32 	%r526, %r525, %r524, %p72;
	add.s32 	%r527, %r525, %r521;
	setp.eq.s32 	%p73, %r139, 7;
	selp.b32 	%r528, %r527, %r526, %p73;
	add.s32 	%r529, %r527, %r522;
	setp.eq.s32 	%p74, %r139, 8;
	selp.b32 	%r530, %r529, %r528, %p74;
	.pragma "used_bytes_mask 4095";
	ld.shared.v4.u32 	{%r531, %r532, %r533, %r534}, [_ZZN3cub18CUB_300001_SM_10006detail4scan16DeviceScanKernelINS2_10policy_hubIiiijN4cuda3std3__44plusIvEEE10Policy1000EN6thrust24THRUST_300001_SM_1000_NS6detail15normal_iteratorINSD_10device_ptrIiEEEESI_NS0_13ScanTileStateIiLb1EEES9_NS0_8NullTypeEjiLb0ESL_EEvT0_T1_T2_iT3_T4_T5_E12temp_storage+48];
	add.s32 	%r535, %r529, %r531;
	setp.eq.s32 	%p75, %r139, 9;
	selp.b32 	%r536, %r535, %r530, %p75;
	add.s32 	%r537, %r535, %r532;
	setp.eq.s32 	%p76, %r139, 10;
	selp.b32 	%r538, %r537, %r536, %p76;
	add.s32 	%r539, %r537, %r533;
	setp.eq.s32 	%p77, %r139, 11;
	selp.b32 	%r540, %r539, %r538, %p77;
	setp.lt.u32 	%p78, %r82, 32;
	setp.eq.s32 	%p79, %r252, 0;
	selp.b32 	%r541, 0, %r508, %p79;
	add.s32 	%r542, %r540, %r541;
	selp.b32 	%r543, %r508, %r542, %p78;
	setp.eq.s32 	%p80, %r82, 0;
	selp.b32 	%r1049, 0, %r543, %p80;
	bra.uni 	$L__BB12_94;
$L__BB12_75:
	add.s32 	%r286, %r143, %r142;
	add.s32 	%r287, %r144, %r286;
	add.s32 	%r288, %r145, %r287;
	add.s32 	%r289, %r146, %r288;
	add.s32 	%r290, %r147, %r289;
	add.s32 	%r291, %r148, %r290;
	add.s32 	%r292, %r149, %r291;
	add.s32 	%r293, %r150, %r292;
	add.s32 	%r294, %r151, %r293;
	add.s32 	%r295, %r152, %r294;
	add.s32 	%r296, %r153, %r295;
	add.s32 	%r297, %r154, %r296;
	add.s32 	%r298, %r155, %r297;
	add.s32 	%r299, %r156, %r298;
	add.s32 	%r300, %r157, %r299;
	add.s32 	%r301, %r158, %r300;
	add.s32 	%r302, %r159, %r301;
	add.s32 	%r303, %r160, %r302;
	add.s32 	%r304, %r161, %r303;
	add.s32 	%r305, %r162, %r304;
	add.s32 	%r260, %r163, %r305;
	mov.b32 	%r258, 1;
	mov.b32 	%r283, 0;
	mov.b32 	%r285, -1;
	// begin inline asm
	{  .reg .s32 r0;  .reg .pred p;  shfl.sync.up.b32 r0|p, %r260, %r258, %r283, %r285;  @p add.s32 r0, r0, %r260;  mov.s32 %r256, r0;}
	// end inline asm
	mov.b32 	%r264, 2;
	// begin inline asm
	{  .reg .s32 r0;  .reg .pred p;  shfl.sync.up.b32 r0|p, %r256, %r264, %r283, %r285;  @p add.s32 r0, r0, %r256;  mov.s32 %r262, r0;}
	// end inline asm
	mov.b32 	%r270, 4;
	// begin inline asm
	{  .reg .s32 r0;  .reg .pred p;  shfl.sync.up.b32 r0|p, %r262, %r270, %r283, %r285;  @p add.s32 r0, r0, %r262;  mov.s32 %r268, r0;}
	// end inline asm
	mov.b32 	%r276, 8;
	// begin inline asm
	{  .reg .s32 r0;  .reg .pred p;  shfl.sync.up.b32 r0|p, %r268, %r276, %r283, %r285;  @p add.s32 r0, r0, %r268;  mov.s32 %r274, r0;}
	// end inline asm
	mov.b32 	%r282, 16;
	// begin inline asm
	{  .reg .s32 r0;  .reg .pred p;  shfl.sync.up.b32 r0|p, %r274, %r282, %r283, %r285;  @p add.s32 r0, r0, %r274;  mov.s32 %r280, r0;}
	// end inline asm
	setp.ne.s32 	%p26, %r252, 31;
	@%p26 bra 	$L__BB12_77;
	shl.b32 	%r306, %r139, 2;
	mov.u32 	%r307, _ZZN3cub18CUB_300001_SM_10006detail4scan16DeviceScanKernelINS2_10policy_hubIiiijN4cuda3std3__44plusIvEEE10Policy1000EN6thrust24THRUST_300001_SM_1000_NS6detail15normal_iteratorINSD_10device_ptrIiEEEESI_NS0_13ScanTileStateIiLb1EEES9_NS0_8NullTypeEjiLb0ESL_EEvT0_T1_T2_iT3_T4_T5_E12temp_storage;
	add.s32 	%r308, %r307, %r306;
	st.shared.u32 	[%r308+16], %r280;
$L__BB12_77:
	sub.s32 	%r309, %r280, %r260;
	bar.sync 	0;
	ld.shared.v4.u32 	{%r310, %r311, %r312, %r313}, [_ZZN3cub18CUB_300001_SM_10006detail4scan16DeviceScanKernelINS2_10policy_hubIiiijN4cuda3std3__44plusIvEEE10Policy1000EN6thrust24THRUST_300001_SM_1000_NS6detail15normal_iteratorINSD_10device_ptrIiEEEESI_NS0_13ScanTileStateIiLb1EEES9_NS0_8NullTypeEjiLb0ESL_EEvT0_T1_T2_iT3_T4_T5_E12temp_storage+16];
	add.s32 	%r314, %r311, %r310;
	setp.eq.s32 	%p27, %r139, 2;
	selp.b32 	%r315, %r314, %r310, %p27;
	add.s32 	%r316, %r314, %r312;
	setp.eq.s32 	%p28, %r139, 3;
	selp.b32 	%r317, %r316, %r315, %p28;
	add.s32 	%r318, %r316, %r313;
	setp.eq.s32 	%p29, %r139, 4;
	selp.b32 	%r319, %r318, %r317, %p29;
	ld.shared.v4.u32 	{%r320, %r321, %r322, %r323}, [_ZZN3cub18CUB_300001_SM_10006detail4scan16DeviceScanKernelINS2_10policy_hubIiiijN4cuda3std3__44plusIvEEE10Policy1000EN6thrust24THRUST_300001_SM_1000_NS6detail15normal_iteratorINSD_10device_ptrIiEEEESI_NS0_13ScanTileStateIiLb1EEES9_NS0_8NullTypeEjiLb0ESL_EEvT0_T1_T2_iT3_T4_T5_E12temp_storage+32];
	add.s32 	%r324, %r318, %r320;
	setp.eq.s32 	%p30, %r139, 5;
	selp.b32 	%r325, %r324, %r319, %p30;
	add.s32 	%r326, %r324, %r321;
	setp.eq.s32 	%p31, %r139, 6;
	selp.b32 	%r327, %r326, %r325, %p31;
	add.s32 	%r328, %r326, %r322;
	setp.eq.s32 	%p32, %r139, 7;
	selp.b32 	%r329, %r328, %r327, %p32;
	add.s32 	%r330, %r328, %r323;
	setp.eq.s32 	%p33, %r139, 8;
	selp.b32 	%r331, %r330, %r329, %p33;
	ld.shared.v4.u32 	{%r332, %r333, %r334, %r335}, [_ZZN3cub18CUB_300001_SM_10006detail4scan16DeviceScanKernelINS2_10policy_hubIiiijN4cuda3std3__44plusIvEEE10Policy1000EN6thrust24THRUST_300001_SM_1000_NS6detail15normal_iteratorINSD_10device_ptrIiEEEESI_NS0_13ScanTileStateIiLb1EEES9_NS0_8NullTypeEjiLb0ESL_EEvT0_T1_T2_iT3_T4_T5_E12temp_storage+48];
	add.s32 	%r336, %r330, %r332;
	setp.eq.s32 	%p34, %r139, 9;
	selp.b32 	%r337, %r336, %r331, %p34;
	add.s32 	%r338, %r336, %r333;
	setp.eq.s32 	%p35, %r139, 10;
	selp.b32 	%r339, %r338, %r337, %p35;
	add.s32 	%r340, %r338, %r334;
	setp.eq.s32 	%p36, %r139, 11;
	selp.b32 	%r341, %r340, %r339, %p36;
	add.s32 	%r169, %r340, %r335;
	setp.gt.u32 	%p37, %r82, 31;
	setp.lt.u32 	%p38, %r82, 32;
	setp.eq.s32 	%p39, %r252, 0;
	selp.b32 	%r342, 0, %r309, %p39;
	add.s32 	%r1048, %r341, %r342;
	selp.b32 	%r171, %r309, %r1048, %p38;
	@%p37 bra 	$L__BB12_93;
	setp.ne.s32 	%p40, %r82, 0;
	mul.wide.s32 	%rd18, %r998, 8;
	add.s64 	%rd10, %rd1, %rd18;
	@%p40 bra 	$L__BB12_80;
	st.shared.u32 	[_ZZN3cub18CUB_300001_SM_10006detail4scan16DeviceScanKernelINS2_10policy_hubIiiijN4cuda3std3__44plusIvEEE10Policy1000EN6thrust24THRUST_300001_SM_1000_NS6detail15normal_iteratorINSD_10device_ptrIiEEEESI_NS0_13ScanTileStateIiLb1EEES9_NS0_8NullTypeEjiLb0ESL_EEvT0_T1_T2_iT3_T4_T5_E12temp_storage+12], %r169;
	add.s64 	%rd19, %rd10, 256;
	mov.b32 	%r343, 100;
	// begin inline asm
	st.relaxed.gpu.v2.u32 [%rd19], {%r343, %r169};
	// end inline asm
$L__BB12_80:
	not.b32 	%r349, %r82;
	add.s32 	%r1043, %r998, %r349;
	mov.b32 	%r345, 830;
	// begin inline asm
	nanosleep.u32 %r345;
	// end inline asm
	mul.wide.s32 	%rd21, %r1043, 8;
	add.s64 	%rd22, %rd1, %rd21;
	add.s64 	%rd20, %rd22, 256;
	// begin inline asm
	ld.relaxed.gpu.v2.u32 {%r1045, %r1037}, [%rd20];
	// end inline asm
	mov.b32 	%r1038, 952;
$L__BB12_81:
	setp.eq.s32 	%p41, %r1045, 99;
	mov.b32 	%r350, -1;
	vote.sync.any.pred 	%p42, %p41, %r350;
	not.pred 	%p43, %p42;
	@%p43 bra 	$L__BB12_83;
	mul.lo.s32 	%r453, %r998, 16807;
	and.b32  	%r998, %r453, 2147483647;
	add.s32 	%r454, %r1038, 1;
	rem.u32 	%r450, %r998, %r454;
	// begin inline asm
	nanosleep.u32 %r450;
	// end inline asm
	shr.u32 	%r1038, %r1038, 1;
	// begin inline asm
	ld.relaxed.gpu.v2.u32 {%r1045, %r1037}, [%rd20];
	// end inline asm
	bra.uni 	$L__BB12_81;
$L__BB12_83:
	setp.eq.s32 	%p44, %r1045, 101;
	mov.b32 	%r377, -1;
	vote.sync.ballot.b32 	%r379, %p44, %r377;
	// begin inline asm
	mov.u32 %r352, %lanemask_ge;
	// end inline asm
	and.b32  	%r380, %r379, %r352;
	or.b32  	%r381, %r380, -2147483648;
	add.s32 	%r382, %r381, -1;
	not.b32 	%r383, %r381;
	and.b32  	%r384, %r383, %r382;
	popc.b32 	%r356, %r384;
	mov.b32 	%r355, 1;
	// begin inline asm
	shfl.sync.down.b32 %r353, %r1037, %r355, %r356, %r377;
	// end inline asm
	setp.lt.s32 	%p46, %r252, %r356;
	selp.b32 	%r385, %r353, 0, %p46;
	add.s32 	%r359, %r385, %r1037;
	mov.b32 	%r360, 2;
	// begin inline asm
	shfl.sync.down.b32 %r358, %r359, %r360, %r356, %r377;
	// end inline asm
	add.s32 	%r386, %r252, 2;
	setp.gt.s32 	%p47, %r386, %r356;
	selp.b32 	%r387, 0, %r358, %p47;
	add.s32 	%r364, %r359, %r387;
	mov.b32 	%r365, 4;
	// begin inline asm
	shfl.sync.down.b32 %r363, %r364, %r365, %r356, %r377;
	// end inline asm
	add.s32 	%r388, %r252, 4;
	setp.gt.s32 	%p48, %r388, %r356;
	selp.b32 	%r389, 0, %r363, %p48;
	add.s32 	%r369, %r364, %r389;
	mov.b32 	%r370, 8;
	// begin inline asm
	shfl.sync.down.b32 %r368, %r369, %r370, %r356, %r377;
	// end inline asm
	add.s32 	%r390, %r252, 8;
	setp.gt.s32 	%p49, %r390, %r356;
	selp.b32 	%r391, 0, %r368, %p49;
	add.s32 	%r374, %r369, %r391;
	mov.b32 	%r375, 16;
	// begin inline asm
	shfl.sync.down.b32 %r373, %r374, %r375, %r356, %r377;
	// end inline asm
	add.s32 	%r392, %r252, 16;
	setp.gt.s32 	%p50, %r392, %r356;
	selp.b32 	%r393, 0, %r373, %p50;
	add.s32 	%r1041, %r374, %r393;
	add.s64 	%rd11, %rd1, 256;
	mov.b32 	%r1039, 952;
$L__BB12_84:
	setp.ne.s32 	%p51, %r1045, 101;
	mov.b32 	%r394, -1;
	vote.sync.all.pred 	%p52, %p51, %r394;
	not.pred 	%p53, %p52;
	@%p53 bra 	$L__BB12_89;
	shr.u32 	%r1039, %r1039, 1;
	mul.wide.s32 	%rd25, %r1043, 8;
	add.s64 	%rd26, %rd11, %rd25;
	add.s64 	%rd24, %rd26, -256;
	// begin inline asm
	ld.relaxed.gpu.v2.u32 {%r1045, %r1046}, [%rd24];
	// end inline asm
	mov.u32 	%r1047, %r1039;
$L__BB12_86:
	setp.eq.s32 	%p57, %r1045, 99;
	mov.b32 	%r402, -1;
	vote.sync.any.pred 	%p58, %p57, %r402;
	not.pred 	%p59, %p58;
	@%p59 bra 	$L__BB12_88;
	mul.lo.s32 	%r448, %r998, 16807;
	and.b32  	%r998, %r448, 2147483647;
	add.s32 	%r449, %r1047, 1;
	rem.u32 	%r445, %r998, %r449;
	// begin inline asm
	nanosleep.u32 %r445;
	// end inline asm
	shr.u32 	%r1047, %r1047, 1;
	// begin inline asm
	ld.relaxed.gpu.v2.u32 {%r1045, %r1046}, [%rd24];
	// end inline asm
	bra.uni 	$L__BB12_86;
$L__BB12_88:
	setp.eq.s32 	%p60, %r1045, 101;
	mov.b32 	%r428, -1;
	vote.sync.ballot.b32 	%r429, %p60, %r428;
	and.b32  	%r430, %r429, %r352;
	or.b32  	%r431, %r430, -2147483648;
	add.s32 	%r432, %r431, -1;
	not.b32 	%r433, %r431;
	and.b32  	%r434, %r433, %r432;
	popc.b32 	%r407, %r434;
	mov.b32 	%r406, 1;
	// begin inline asm
	shfl.sync.down.b32 %r404, %r1046, %r406, %r407, %r428;
	// end inline asm
	setp.lt.s32 	%p62, %r252, %r407;
	selp.b32 	%r435, %r404, 0, %p62;
	add.s32 	%r410, %r435, %r1046;
	mov.b32 	%r411, 2;
	// begin inline asm
	shfl.sync.down.b32 %r409, %r410, %r411, %r407, %r428;
	// end inline asm
	add.s32 	%r436, %r252, 2;
	setp.gt.s32 	%p63, %r436, %r407;
	selp.b32 	%r437, 0, %r409, %p63;
	add.s32 	%r415, %r410, %r437;
	mov.b32 	%r416, 4;
	// begin inline asm
	shfl.sync.down.b32 %r414, %r415, %r416, %r407, %r428;
	// end inline asm
	add.s32 	%r438, %r252, 4;
	setp.gt.s32 	%p64, %r438, %r407;
	selp.b32 	%r439, 0, %r414, %p64;
	add.s32 	%r420, %r415, %r439;
	mov.b32 	%r421, 8;
	// begin inline asm
	shfl.sync.down.b32 %r419, %r420, %r421, %r407, %r428;
	// end inline asm
	add.s32 	%r440, %r252, 8;
	setp.gt.s32 	%p65, %r440, %r407;
	selp.b32 	%r441, 0, %r419, %p65;
	add.s32 	%r425, %r420, %r441;
	mov.b32 	%r426, 16;
	// begin inline asm
	shfl.sync.down.b32 %r424, %r425, %r426, %r407, %r428;
	// end inline asm
	add.s32 	%r442, %r252, 16;
	setp.gt.s32 	%p66, %r442, %r407;
	selp.b32 	%r443, 0, %r424, %p66;
	add.s32 	%r444, %r443, %r1041;
	add.s32 	%r1041, %r444, %r425;
	add.s32 	%r1043, %r1043, -32;
	bra.uni 	$L__BB12_84;
$L__BB12_89:
	@%p40 bra 	$L__BB12_91;
	add.s32 	%r397, %r1041, %r169;
	add.s64 	%rd23, %rd10, 256;
	mov.b32 	%r396, 101;
	// begin inline asm
	st.relaxed.gpu.v2.u32 [%rd23], {%r396, %r397};
	// end inline asm
	st.shared.u32 	[_ZZN3cub18CUB_300001_SM_10006detail4scan16DeviceScanKernelINS2_10policy_hubIiiijN4cuda3std3__44plusIvEEE10Policy1000EN6thrust24THRUST_300001_SM_1000_NS6detail15normal_iteratorINSD_10device_ptrIiEEEESI_NS0_13ScanTileStateIiLb1EEES9_NS0_8NullTypeEjiLb0ESL_EEvT0_T1_T2_iT3_T4_T5_E12temp_storage+4], %r1041;
	st.shared.u32 	[_ZZN3cub18CUB_300001_SM_10006detail4scan16DeviceScanKernelINS2_10policy_hubIiiijN4cuda3std3__44plusIvEEE10Policy1000EN6thrust24THRUST_300001_SM_1000_NS6detail15normal_iteratorINSD_10device_ptrIiEEEESI_NS0_13ScanTileStateIiLb1EEES9_NS0_8NullTypeEjiLb0ESL_EEvT0_T1_T2_iT3_T4_T5_E12temp_storage+8], %r397;
$L__BB12_91:
	setp.ne.s32 	%p55, %r252, 0;
	mov.u32 	%r1048, %r171;
	@%p55 bra 	$L__BB12_93;
	st.shared.u32 	[_ZZN3cub18CUB_300001_SM_10006detail4scan16DeviceScanKernelINS2_10policy_hubIiiijN4cuda3std3__44plusIvEEE10Policy1000EN6thrust24THRUST_300001_SM_1000_NS6detail15normal_iteratorINSD_10device_ptrIiEEEESI_NS0_13ScanTileStateIiLb1EEES9_NS0_8NullTypeEjiLb0ESL_EEvT0_T1_T2_iT3_T4_T5_E12temp_storage+76], %r1041;
	mov.u32 	%r1048, %r1041;
$L__BB12_93:
	bar.sync 	0;
	setp.eq.s32 	%p56, %r82, 0;
	ld.shared.u32 	%r398, [_ZZN3cub18CUB_300001_SM_10006detail4scan16DeviceScanKernelINS2_10policy_hubIiiijN4cuda3std3__44plusIvEEE10Policy1000EN6thrust24THRUST_300001_SM_1000_NS6detail15normal_iteratorINSD_10device_ptrIiEEEESI_NS0_13ScanTileStateIiLb1EEES9_NS0_8NullTypeEjiLb0ESL_EEvT0_T1_T2_iT3_T4_T5_E12temp_storage+76];
	selp.b32 	%r399, 0, %r398, %p56;
	add.s32 	%r1049, %r399, %r1048;
$L__BB12_94:
	add.s32 	%r544, %r1049, %r142;
	add.s32 	%r545, %r143, %r544;
	add.s32 	%r546, %r144, %r545;
	add.s32 	%r547, %r145, %r546;
	add.s32 	%r548, %r146, %r547;
	add.s32 	%r549, %r147, %r548;
	add.s32 	%r550, %r148, %r549;
	add.s32 	%r551, %r149, %r550;
	add.s32 	%r552, %r150, %r551;
	add.s32 	%r553, %r151, %r552;
	add.s32 	%r554, %r152, %r553;
	add.s32 	%r555, %r153, %r554;
	add.s32 	%r556, %r154, %r555;
	add.s32 	%r557, %r155, %r556;
	add.s32 	%r558, %r156, %r557;
	add.s32 	%r559, %r157, %r558;
	add.s32 	%r560, %r158, %r559;
	add.s32 	%r561, %r159, %r560;
	add.s32 	%r562, %r160, %r561;
	add.s32 	%r563, %r161, %r562;
	add.s32 	%r564, %r162, %r563;
	add.s32 	%r565, %r163, %r564;
	bar.sync 	0;
	st.shared.v2.u32 	[%r141], {%r544, %r545};
	st.shared.v2.u32 	[%r141+8], {%r546, %r547};
	st.shared.v2.u32 	[%r141+16], {%r548, %r549};
	st.shared.v2.u32 	[%r141+24], {%r550, %r551};
	st.shared.v2.u32 	[%r141+32], {%r552, %r553};
	st.shared.v2.u32 	[%r141+40], {%r554, %r555};
	st.shared.v2.u32 	[%r141+48], {%r556, %r557};
	st.shared.v2.u32 	[%r141+56], {%r558, %r559};
	st.shared.v2.u32 	[%r141+64], {%r560, %r561};
	st.shared.v2.u32 	[%r141+72], {%r562, %r563};
	st.shared.v2.u32 	[%r141+80], {%r564, %r565};
	bar.warp.sync 	-1;
	ld.shared.u32 	%r210, [%r140];
	ld.shared.u32 	%r211, [%r140+128];
	ld.shared.u32 	%r212, [%r140+256];
	ld.shared.u32 	%r213, [%r140+384];
	ld.shared.u32 	%r214, [%r140+512];
	ld.shared.u32 	%r215, [%r140+640];
	ld.shared.u32 	%r216, [%r140+768];
	ld.shared.u32 	%r217, [%r140+896];
	ld.shared.u32 	%r218, [%r140+1024];
	ld.shared.u32 	%r219, [%r140+1152];
	ld.shared.u32 	%r220, [%r140+1280];
	ld.shared.u32 	%r221, [%r140+1408];
	ld.shared.u32 	%r222, [%r140+1536];
	ld.shared.u32 	%r223, [%r140+1664];
	ld.shared.u32 	%r224, [%r140+1792];
	ld.shared.u32 	%r225, [%r140+1920];
	ld.shared.u32 	%r226, [%r140+2048];
	ld.shared.u32 	%r227, [%r140+2176];
	ld.shared.u32 	%r228, [%r140+2304];
	ld.shared.u32 	%r229, [%r140+2432];
	ld.shared.u32 	%r230, [%r140+2560];
	ld.shared.u32 	%r231, [%r140+2688];
	setp.ne.s32 	%p81, %r82, 0;
	@%p81 bra 	$L__BB12_96;
	st.volatile.shared.u32 	[_ZZN3cub18CUB_300001_SM_10006detail4scan16DeviceScanKernelINS2_10policy_hubIiiijN4cuda3std3__44plusIvEEE10Policy1000EN6thrust24THRUST_300001_SM_1000_NS6detail15normal_iteratorINSD_10device_ptrIiEEEESI_NS0_13ScanTileStateIiLb1EEES9_NS0_8NullTypeEjiLb0ESL_EEvT0_T1_T2_iT3_T4_T5_E12temp_storage+33792], %r3;
$L__BB12_96:
	ld.param.u32 	%r997, [_ZN3cub18CUB_300001_SM_10006detail4scan16DeviceScanKernelINS2_10policy_hubIiiijN4cuda3std3__44plusIvEEE10Policy1000EN6thrust24THRUST_300001_SM_1000_NS6detail15normal_iteratorINSD_10device_ptrIiEEEESI_NS0_13ScanTileStateIiLb1EEES9_NS0_8NullTypeEjiLb0ESL_EEvT0_T1_T2_iT3_T4_T5__param_3];
	bar.sync 	0;
	ld.volatile.shared.u32 	%r232, [_ZZN3cub18CUB_300001_SM_10006detail4scan16DeviceScanKernelINS2_10policy_hubIiiijN4cuda3std3__44plusIvEEE10Policy1000EN6thrust24THRUST_300001_SM_1000_NS6detail15normal_iteratorINSD_10device_ptrIiEEEESI_NS0_13ScanTileStateIiLb1EEES9_NS0_8NullTypeEjiLb0ESL_EEvT0_T1_T2_iT3_T4_T5_E12temp_storage+33792];
	cvt.u64.u32 	%rd33, %r84;
	mov.u32 	%r566, %ctaid.x;
	add.s32 	%r567, %r997, %r566;
	mul.lo.s32 	%r568, %r567, 8448;
	cvt.u64.u32 	%rd34, %r568;
	add.s64 	%rd35, %rd33, %rd34;
	setp.ge.s32 	%p82, %r84, %r232;
	shl.b64 	%rd36, %rd35, 2;
	add.s64 	%rd12, %rd3, %rd36;
	@%p82 bra 	$L__BB12_98;
	st.global.u32 	[%rd12], %r210;
$L__BB12_98:
	mov.u32 	%r569, %tid.x;
	and.b32  	%r570, %r569, 992;
	mul.lo.s32 	%r571, %r570, 22;
	and.b32  	%r572, %r569, 31;
	or.b32  	%r573, %r571, %r572;
	or.b32  	%r574, %r573, 32;
	setp.ge.s32 	%p83, %r574, %r232;
	@%p83 bra 	$L__BB12_100;
	st.global.u32 	[%rd12+128], %r211;
$L__BB12_100:
	setp.ge.s32 	%p84, %r89, %r232;
	@%p84 bra 	$L__BB12_102;
	st.global.u32 	[%rd12+256], %r212;
$L__BB12_102:
	setp.ge.s32 	%p85, %r92, %r232;
	@%p85 bra 	$L__BB12_104;
	st.global.u32 	[%rd12+384], %r213;
$L__BB12_104:
	add.s32 	%r580, %r573, 128;
	setp.ge.s32 	%p86, %r580, %r232;
	@%p86 bra 	$L__BB12_106;
	st.global.u32 	[%rd12+512], %r214;
$L__BB12_106:
	add.s32 	%r586, %r573, 160;
	setp.ge.s32 	%p87, %r586, %r232;
	@%p87 bra 	$L__BB12_108;
	st.global.u32 	[%rd12+640], %r215;
$L__BB12_108:
	add.s32 	%r592, %r573, 192;
	setp.ge.s32 	%p88, %r592, %r232;
	@%p88 bra 	$L__BB12_110;
	st.global.u32 	[%rd12+768], %r216;
$L__BB12_110:
	setp.ge.s32 	%p89, %r101, %r232;
	@%p89 bra 	$L__BB12_112;
	st.global.u32 	[%rd12+896], %r217;
$L__BB12_112:
	add.s32 	%r598, %r573, 256;
	setp.ge.s32 	%p90, %r598, %r232;
	@%p90 bra 	$L__BB12_114;
	st.global.u32 	[%rd12+1024], %r218;
$L__BB12_114:
	add.s32 	%r604, %r573, 288;
	setp.ge.s32 	%p91, %r604, %r232;
	@%p91 bra 	$L__BB12_116;
	st.global.u32 	[%rd12+1152], %r219;
$L__BB12_116:
	add.s32 	%r610, %r573, 320;
	setp.ge.s32 	%p92, %r610, %r232;
	@%p92 bra 	$L__BB12_118;
	st.global.u32 	[%rd12+1280], %r220;
$L__BB12_118:
	setp.ge.s32 	%p93, %r110, %r232;
	@%p93 bra 	$L__BB12_120;
	st.global.u32 	[%rd12+1408], %r221;
$L__BB12_120:
	setp.ge.s32 	%p94, %r113, %r232;
	@%p94 bra 	$L__BB12_122;
	st.global.u32 	[%rd12+1536], %r222;
$L__BB12_122:
	setp.ge.s32 	%p95, %r116, %r232;
	@%p95 bra 	$L__BB12_124;
	st.global.u32 	[%rd12+1664], %r223;
$L__BB12_124:
	setp.ge.s32 	%p96, %r119, %r232;
	@%p96 bra 	$L__BB12_126;
	st.global.u32 	[%rd12+1792], %r224;
$L__BB12_126:
	add.s32 	%r616, %r573, 480;
	setp.ge.s32 	%p97, %r616, %r232;
	@%p97 bra 	$L__BB12_128;
	st.global.u32 	[%rd12+1920], %r225;
$L__BB12_128:
	add.s32 	%r622, %r573, 512;
	setp.ge.s32 	%p98, %r622, %r232;
	@%p98 bra 	$L__BB12_130;
	st.global.u32 	[%rd12+2048], %r226;
$L__BB12_130:
	setp.ge.s32 	%p99, %r126, %r232;
	@%p99 bra 	$L__BB12_132;
	st.global.u32 	[%rd12+2176], %r227;
$L__BB12_132:
	add.s32 	%r628, %r573, 576;
	setp.ge.s32 	%p100, %r628, %r232;
	@%p100 bra 	$L__BB12_134;
	st.global.u32 	[%rd12+2304], %r228;
$L__BB12_134:
	setp.ge.s32 	%p101, %r131, %r232;
	@%p101 bra 	$L__BB12_136;
	st.global.u32 	[%rd12+2432], %r229;
$L__BB12_136:
	add.s32 	%r634, %r573, 640;
	setp.ge.s32 	%p102, %r634, %r232;
	@%p102 bra 	$L__BB12_138;
	st.global.u32 	[%rd12+2560], %r230;
$L__BB12_138:
	add.s32 	%r640, %r573, 672;
	setp.ge.s32 	%p103, %r640, %r232;
	@%p103 bra 	$L__BB12_140;
	st.global.u32 	[%rd12+2688], %r231;
$L__BB12_140:
	ret;

}
	// .globl	_ZN3cub18CUB_300001_SM_10006detail4scan16DeviceScanKernelINS2_10policy_hubIiiimN4cuda3std3__44plusIvEEE10Policy1000EN6thrust24THRUST_300001_SM_1000_NS6detail15normal_iteratorINSD_10device_ptrIiEEEESI_NS0_13ScanTileStateIiLb1EEES9_NS0_8NullTypeEmiLb0ESL_EEvT0_T1_T2_iT3_T4_T5_
.visible .entry _ZN3cub18CUB_300001_SM_10006detail4scan16DeviceScanKernelINS2_10policy_hubIiiimN4cuda3std3__44plusIvEEE10Policy1000EN6thrust24THRUST_300001_SM_1000_NS6detail15normal_iteratorINSD_10device_ptrIiEEEESI_NS0_13ScanTileStateIiLb1EEES9_NS0_8NullTypeEmiLb0ESL_EEvT0_T1_T2_iT3_T4_T5_(
	.param .align 8 .b8 _ZN3cub18CUB_300001_SM_10006detail4scan16DeviceScanKernelINS2_10policy_hubIiiimN4cuda3std3__44plusIvEEE10Policy1000EN6thrust24THRUST_300001_SM_1000_NS6detail15normal_iteratorINSD_10device_ptrIiEEEESI_NS0_13ScanTileStateIiLb1EEES9_NS0_8NullTypeEmiLb0ESL_EEvT0_T1_T2_iT3_T4_T5__param_0[8],
	.param .align 8 .b8 _ZN3cub18CUB_300001_SM_10006detail4scan16DeviceScanKernelINS2_10policy_hubIiiimN4cuda3std3__44plusIvEEE10Policy1000EN6thrust24THRUST_300001_SM_1000_NS6detail15normal_iteratorINSD_10device_ptrIiEEEESI_NS0_13ScanTileStateIiLb1EEES9_NS0_8NullTypeEmiLb0ESL_EEvT0_T1_T2_iT3_T4_T5__param_1[8],
	.param .align 8 .b8 _ZN3cub18CUB_300001_SM_10006detail4scan16DeviceScanKernelINS2_10policy_hubIiiimN4cuda3std3__44plusIvEEE10Policy1000EN6thrust24THRUST_300001_SM_1000_NS6detail15normal_iteratorINSD_10device_ptrIiEEEESI_NS0_13ScanTileStateIiLb1EEES9_NS0_8NullTypeEmiLb0ESL_EEvT0_T1_T2_iT3_T4_T5__param_2[8],
	.param .u32 _ZN3cub18CUB_300001_SM_10006detail4scan16DeviceScanKernelINS2_10policy_hubIiiimN4cuda3std3__44plusIvEEE10Policy1000EN6thrust24THRUST_300001_SM_1000_NS6detail15normal_iteratorINSD_10device_ptrIiEEEESI_NS0_13ScanTileStateIiLb1EEES9_NS0_8NullTypeEmiLb0ESL_EEvT0_T1_T2_iT3_T4_T5__param_3,
	.param .align 1 .b8 _ZN3cub18CUB_300001_SM_10006detail4scan16DeviceScanKernelINS2_10policy_hubIiiimN4cuda3std3__44plusIvEEE10Policy1000EN6thrust24THRUST_300001_SM_1000_NS6detail15normal_iteratorINSD_10device_ptrIiEEEESI_NS0_13ScanTileStateIiLb1EEES9_NS0_8NullTypeEmiLb0ESL_EEvT0_T1_T2_iT3_T4_T5__param_4[1],
	.param .align 1 .b8 _ZN3cub18CUB_300001_SM_10006detail4scan16DeviceScanKernelINS2_10policy_hubIiiimN4cuda3std3__44plusIvEEE10Policy1000EN6thrust24THRUST_300001_SM_1000_NS6detail15normal_iteratorINSD_10device_ptrIiEEEESI_NS0_13ScanTileStateIiLb1EEES9_NS0_8NullTypeEmiLb0ESL_EEvT0_T1_T2_iT3_T4_T5__param_5[1],
	.param .u64 _ZN3cub18CUB_300001_SM_10006detail4scan16DeviceScanKernelINS2_10policy_hubIiiimN4cuda3std3__44plusIvEEE10Policy1000EN6thrust24THRUST_300001_SM_1000_NS6detail15normal_iteratorINSD_10device_ptrIiEEEESI_NS0_13ScanTileStateIiLb1EEES9_NS0_8NullTypeEmiLb0ESL_EEvT0_T1_T2_iT3_T4_T5__param_6
)
.maxntid 416
{
	.reg .pred 	%p<158>;
	.reg .b32 	%r<1009>;
	.reg .b64 	%rd<55>;
	// demoted variable
	.shared .align 16 .b8 _ZZN3cub18CUB_300001_SM_10006detail4scan16DeviceScanKernelINS2_10policy_hubIiiimN4cuda3std3__44plusIvEEE10Policy1000EN6thrust24THRUST_300001_SM_1000_NS6detail15normal_iteratorINSD_10device_ptrIiEEEESI_NS0_13ScanTileStateIiLb1EEES9_NS0_8NullTypeEmiLb0ESL_EEvT0_T1_T2_iT3_T4_T5_E12temp_storage[31632];
	ld.param.u64 	%rd1, [_ZN3cub18CUB_300001_SM_10006detail4scan16DeviceScanKernelINS2_10policy_hubIiiimN4cuda3std3__44plusIvEEE10Policy1000EN6thrust24THRUST_300001_SM_1000_NS6detail15normal_iteratorINSD_10device_ptrIiEEEESI_NS0_13ScanTileStateIiLb1EEES9_NS0_8NullTypeEmiLb0ESL_EEvT0_T1_T2_iT3_T4_T5__param_2];
	ld.param.u64 	%rd16, [_ZN3cub18CUB_300001_SM_10006detail4scan16DeviceScanKernelINS2_10policy_hubIiiimN4cuda3std3__44plusIvEEE10Policy1000EN6thrust24THRUST_300001_SM_1000_NS6detail15normal_iteratorINSD_10device_ptrIiEEEESI_NS0_13ScanTileStateIiLb1EEES9_NS0_8NullTypeEmiLb0ESL_EEvT0_T1_T2_iT3_T4_T5__param_1];
	ld.param.u64 	%rd17, [_ZN3cub18CUB_300001_SM_10006detail4scan16DeviceScanKernelINS2_10policy_hubIiiimN4cuda3std3__44plusIvEEE10Policy1000EN6thrust24THRUST_300001_SM_1000_NS6detail15normal_iteratorINSD_10device_ptrIiEEEESI_NS0_13ScanTileStateIiLb1EEES9_NS0_8NullTypeEmiLb0ESL_EEvT0_T1_T2_iT3_T4_T5__param_0];
	ld.param.u32 	%r200, [_ZN3cub18CUB_300001_SM_10006detail4scan16DeviceScanKernelINS2_10policy_hubIiiimN4cuda3std3__44plusIvEEE10Policy1000EN6thrust24THRUST_300001_SM_1000_NS6detail15normal_iteratorINSD_10device_ptrIiEEEESI_NS0_13ScanTileStateIiLb1EEES9_NS0_8NullTypeEmiLb0ESL_EEvT0_T1_T2_iT3_T4_T5__param_3];
	ld.param.u64 	%rd18, [_ZN3cub18CUB_300001_SM_10006detail4scan16DeviceScanKernelINS2_10policy_hubIiiimN4cuda3std3__44plusIvEEE10Policy1000EN6thrust24THRUST_300001_SM_1000_NS6detail15normal_iteratorINSD_10device_ptrIiEEEESI_NS0_13ScanTileStateIiLb1EEES9_NS0_8NullTypeEmiLb0ESL_EEvT0_T1_T2_iT3_T4_T5__param_6];
	cvta.to.global.u64 	%rd2, %rd17;
	cvta.to.global.u64 	%rd3, %rd16;
	mov.u32 	%r201, %ctaid.x;
	add.s32 	%r1, %r200, %r201;
	mul.wide.s32 	%rd4, %r1, 7904;
	sub.s64 	%rd5, %rd18, %rd4;
	setp.lt.u64 	%p1, %rd5, 7905;
	@%p1 bra 	$L__BB13_26;
	mov.u32 	%r2, %tid.x;
	and.b32  	%r625, %r2, 31;
	and.b32  	%r626, %r2, 992;
	mul.lo.s32 	%r627, %r626, 19;
	or.b32  	%r628, %r627, %r625;
	cvt.u64.u32 	%rd38, %r628;
	add.s64 	%rd6, %rd4, %rd38;
	shl.b64 	%rd39, %rd6, 2;
	add.s64 	%rd40, %rd2, %rd39;
	ld.global.u32 	%r629, [%rd40];
	ld.global.u32 	%r630, [%rd40+128];
	ld.global.u32 	%r631, [%rd40+256];
	ld.global.u32 	%r632, [%rd40+384];
	ld.global.u32 	%r633, [%rd40+512];
	ld.global.u32 	%r634, [%rd40+640];
	ld.global.u32 	%r635, [%rd40+768];
	ld.global.u32 	%r636, [%rd40+896];
	ld.global.u32 	%r637, [%rd40+1024];
	ld.global.u32 	%r638, [%rd40+1152];
	ld.global.u32 	%r639, [%rd40+1280];
	ld.global.u32 	%r640, [%rd40+1408];
	ld.global.u32 	%r641, [%rd40+1536];
	ld.global.u32 	%r642, [%rd40+1664];
	ld.global.u32 	%r643, [%rd40+1792];
	ld.global.u32 	%r644, [%rd40+1920];
	ld.global.u32 	%r645, [%rd40+2048];
	ld.global.u32 	%r646, [%rd40+2176];
	ld.global.u32 	%r647, [%rd40+2304];
	// begin inline asm
	mov.u32 %r624, %laneid;
	// end inline asm
	shr.u32 	%r4, %r2, 5;
	mad.lo.s32 	%r648, %r4, 608, %r624;
	shl.b32 	%r649, %r648, 2;
	mov.u32 	%r650, _ZZN3cub18CUB_300001_SM_10006detail4scan16DeviceScanKernelINS2_10policy_hubIiiimN4cuda3std3__44plusIvEEE10Policy1000EN6thrust24THRUST_300001_SM_1000_NS6detail15normal_iteratorINSD_10device_ptrIiEEEESI_NS0_13ScanTileStateIiLb1EEES9_NS0_8NullTypeEmiLb0ESL_EEvT0_T1_T2_iT3_T4_T5_E12temp_storage;
	add.s32 	%r5, %r650, %r649;
	st.shared.u32 	[%r5], %r629;
	st.shared.u32 	[%r5+128], %r630;
	st.shared.u32 	[%r5+256], %r631;
	st.shared.u32 	[%r5+384], %r632;
	st.shared.u32 	[%r5+512], %r633;
	st.shared.u32 	[%r5+640], %r634;
	st.shared.u32 	[%r5+768], %r635;
	st.shared.u32 	[%r5+896], %r636;
	st.shared.u32 	[%r5+1024], %r637;
	st.shared.u32 	[%r5+1152], %r638;
	st.shared.u32 	[%r5+1280], %r639;
	st.shared.u32 	[%r5+1408], %r640;
	st.shared.u32 	[%r5+1536], %r641;
	st.shared.u32 	[%r5+1664], %r642;
	st.shared.u32 	[%r5+1792], %r643;
	st.shared.u32 	[%r5+1920], %r644;
	st.shared.u32 	[%r5+2048], %r645;
	st.shared.u32 	[%r5+2176], %r646;
	st.shared.u32 	[%r5+2304], %r647;
	bar.warp.sync 	-1;
	mad.lo.s32 	%r6, %r624, 72, %r5;
	ld.shared.u32 	%r7, [%r6];
	ld.shared.u32 	%r8, [%r6+4];
	ld.shared.u32 	%r9, [%r6+8];
	ld.shared.u32 	%r10, [%r6+12];
	ld.shared.u32 	%r11, [%r6+16];
	ld.shared.u32 	%r12, [%r6+20];
	ld.shared.u32 	%r13, [%r6+24];
	ld.shared.u32 	%r14, [%r6+28];
	ld.shared.u32 	%r15, [%r6+32];
	ld.shared.u32 	%r16, [%r6+36];
	ld.shared.u32 	%r17, [%r6+40];
	ld.shared.u32 	%r18, [%r6+44];
	ld.shared.u32 	%r19, [%r6+48];
	ld.shared.u32 	%r20, [%r6+52];
	ld.shared.u32 	%r21, [%r6+56];
	ld.shared.u32 	%r22, [%r6+60];
	ld.shared.u32 	%r23, [%r6+64];
	ld.shared.u32 	%r24, [%r6+68];
	ld.shared.u32 	%r25, [%r6+72];
	bar.sync 	0;
	setp.ne.s32 	%p100, %r1, 0;
	@%p100 bra 	$L__BB13_6;
	add.s32 	%r868, %r8, %r7;
	add.s32 	%r869, %r9, %r868;
	add.s32 	%r870, %r10, %r869;
	add.s32 	%r871, %r11, %r870;
	add.s32 	%r872, %r12, %r871;
	add.s32 	%r873, %r13, %r872;
	add.s32 	%r874, %r14, %r873;
	add.s32 	%r875, %r15, %r874;
	add.s32 	%r876, %r16, %r875;
	add.s32 	%r877, %r17, %r876;
	add.s32 	%r878, %r18, %r877;
	add.s32 	%r879, %r19, %r878;
	add.s32 	%r880, %r20, %r879;
	add.s32 	%r881, %r21, %r880;
	add.s32 	%r882, %r22, %r881;
	add.s32 	%r883, %r23, %r882;
	add.s32 	%r884, %r24, %r883;
	add.s32 	%r842, %r25, %r884;
	mov.b32 	%r840, 1;
	mov.b32 	%r865, 0;
	mov.b32 	%r867, -1;
	// begin inline asm
	{  .reg .s32 r0;  .reg .pred p;  shfl.sync.up.b32 r0|p, %r842, %r840, %r865, %r867;  @p add.s32 r0, r0, %r842;  mov.s32 %r838, r0;}
	// end inline asm
	mov.b32 	%r846, 2;
	// begin inline asm
	{  .reg .s32 r0;  .reg .pred p;  shfl.sync.up.b32 r0|p, %r838, %r846, %r865, %r867;  @p add.s32 r0, r0, %r838;  mov.s32 %r844, r0;}
	// end inline asm
	mov.b32 	%r852, 4;
	// begin inline asm
	{  .reg .s32 r0;  .reg .pred p;  shfl.sync.up.b32 r0|p, %r844, %r852, %r865, %r867;  @p add.s32 r0, r0, %r844;  mov.s32 %r850, r0;}
	// end inline asm
	mov.b32 	%r858, 8;
	// begin inline asm
	{  .reg .s32 r0;  .reg .pred p;  shfl.sync.up.b32 r0|p, %r850, %r858, %r865, %r867;  @p add.s32 r0, r0, %r850;  mov.s32 %r856, r0;}
	// end inline asm
	mov.b32 	%r864, 16;
	// begin inline asm
	{  .reg .s32 r0;  .reg .pred p;  shfl.sync.up.b32 r0|p, %r856, %r864, %r865, %r867;  @p add.s32 r0, r0, %r856;  mov.s32 %r862, r0;}
	// end inline asm
	setp.ne.s32 	%p143, %r624, 31;
	@%p143 bra 	$L__BB13_4;
	shl.b32 	%r885, %r4, 2;
	mov.u32 	%r886, _ZZN3cub18CUB_300001_SM_10006detail4scan16DeviceScanKernelINS2_10policy_hubIiiimN4cuda3std3__44plusIvEEE10Policy1000EN6thrust24THRUST_300001_SM_1000_NS6detail15normal_iteratorINSD_10device_ptrIiEEEESI_NS0_13ScanTileStateIiLb1EEES9_NS0_8NullTypeEmiLb0ESL_EEvT0_T1_T2_iT3_T4_T5_E12temp_storage;
	add.s32 	%r887, %r886, %r885;
	st.shared.u32 	[%r887+16], %r862;
$L__BB13_4:
	sub.s32 	%r888, %r862, %r842;
	bar.sync 	0;
	ld.shared.v4.u32 	{%r889, %r890, %r891, %r892}, [_ZZN3cub18CUB_300001_SM_10006detail4scan16DeviceScanKernelINS2_10policy_hubIiiimN4cuda3std3__44plusIvEEE10Policy1000EN6thrust24THRUST_300001_SM_1000_NS6detail15normal_iteratorINSD_10device_ptrIiEEEESI_NS0_13ScanTileStateIiLb1EEES9_NS0_8NullTypeEmiLb0ESL_EEvT0_T1_T2_iT3_T4_T5_E12temp_storage+16];
	add.s32 	%r893, %r890, %r889;
	setp.eq.s32 	%p144, %r4, 2;
	selp.b32 	%r894, %r893, %r889, %p144;
	add.s32 	%r895, %r893, %r891;
	setp.eq.s32 	%p145, %r4, 3;
	selp.b32 	%r896, %r895, %r894, %p145;
	add.s32 	%r897, %r895, %r892;
	setp.eq.s32 	%p146, %r4, 4;
	selp.b32 	%r898, %r897, %r896, %p146;
	ld.shared.v4.u32 	{%r899, %r900, %r901, %r902}, [_ZZN3cub18CUB_300001_SM_10006detail4scan16DeviceScanKernelINS2_10policy_hubIiiimN4cuda3std3__44plusIvEEE10Policy1000EN6thrust24THRUST_300001_SM_1000_NS6detail15normal_iteratorINSD_10device_ptrIiEEEESI_NS0_13ScanTileStateIiLb1EEES9_NS0_8NullTypeEmiLb0ESL_EEvT0_T1_T2_iT3_T4_T5_E12temp_storage+32];
	add.s32 	%r903, %r897, %r899;
	setp.eq.s32 	%p147, %r4, 5;
	selp.b32 	%r904, %r903, %r898, %p147;
	add.s32 	%r905, %r903, %r900;
	setp.eq.s32 	%p148, %r4, 6;
	selp.b32 	%r906, %r905, %r904, %p148;
	add.s32 	%r907, %r905, %r901;
	setp.eq.s32 	%p149, %r4, 7;
	selp.b32 	%r908, %r907, %r906, %p149;
	add.s32 	%r909, %r907, %r902;
	setp.eq.s32 	%p150, %r4, 8;
	selp.b32 	%r910, %r909, %r908, %p150;
	ld.shared.v4.u32 	{%r911, %r912, %r913, %r914}, [_ZZN3cub18CUB_300001_SM_10006detail4scan16DeviceScanKernelINS2_10policy_hubIiiimN4cuda3std3__44plusIvEEE10Policy1000EN6thrust24THRUST_300001_SM_1000_NS6detail15normal_iteratorINSD_10device_ptrIiEEEESI_NS0_13ScanTileStateIiLb1EEES9_NS0_8NullTypeEmiLb0ESL_EEvT0_T1_T2_iT3_T4_T5_E12temp_storage+48];
	add.s32 	%r915, %r909, %r911;
	setp.eq.s32 	%p151, %r4, 9;
	selp.b32 	%r916, %r915, %r910, %p151;
	add.s32 	%r917, %r915, %r912;
	setp.eq.s32 	%p152, %r4, 10;
	selp.b32 	%r918, %r917, %r916, %p152;
	add.s32 	%r919, %r917, %r913;
	setp.eq.s32 	%p153, %r4, 11;
	selp.b32 	%r920, %r919, %r918, %p153;
	add.s32 	%r28, %r919, %r914;
	setp.eq.s32 	%p154, %r4, 12;
	selp.b32 	%r921, %r28, %r920, %p154;
	setp.lt.u32 	%p155, %r2, 32;
	setp.eq.s32 	%p156, %r624, 0;
	selp.b32 	%r922, 0, %r888, %p156;
	add.s32 	%r923, %r921, %r922;
	selp.b32 	%r977, %r888, %r923, %p155;
	setp.ne.s32 	%p157, %r2, 0;
	@%p157 bra 	$L__BB13_25;
	ld.shared.u32 	%r927, [_ZZN3cub18CUB_300001_SM_10006detail4scan16DeviceScanKernelINS2_10policy_hubIiiimN4cuda3std3__44plusIvEEE10Policy1000EN6thrust24THRUST_300001_SM_1000_NS6detail15normal_iteratorINSD_10device_ptrIiEEEESI_NS0_13ScanTileStateIiLb1EEES9_NS0_8NullTypeEmiLb0ESL_EEvT0_T1_T2_iT3_T4_T5_E12temp_storage+64];
	add.s64 	%rd52, %rd1, 256;
	add.s32 	%r925, %r28, %r927;
	mov.b32 	%r924, 101;
	// begin inline asm
	st.relaxed.gpu.v2.u32 [%rd52], {%r924, %r925};
	// end inline asm
	mov.b32 	%r977, 0;
	bra.uni 	$L__BB13_25;
$L__BB13_6:
	add.s32 	%r681, %r8, %r7;
	add.s32 	%r682, %r9, %r681;
	add.s32 	%r683, %r10, %r682;
	add.s32 	%r684, %r11, %r683;
	add.s32 	%r685, %r12, %r684;
	add.s32 	%r686, %r13, %r685;
	add.s32 	%r687, %r14, %r686;
	add.s32 	%r688, %r15, %r687;
	add.s32 	%r689, %r16, %r688;
	add.s32 	%r690, %r17, %r689;
	add.s32 	%r691, %r18, %r690;
	add.s32 	%r692, %r19, %r691;
	add.s32 	%r693, %r20, %r692;
	add.s32 	%r694, %r21, %r693;
	add.s32 	%r695, %r22, %r694;
	add.s32 	%r696, %r23, %r695;
	add.s32 	%r697, %r24, %r696;
	add.s32 	%r655, %r25, %r697;
	mov.b32 	%r653, 1;
	mov.b32 	%r678, 0;
	mov.b32 	%r680, -1;
	// begin inline asm
	{  .reg .s32 r0;  .reg .pred p;  shfl.sync.up.b32 r0|p, %r655, %r653, %r678, %r680;  @p add.s32 r0, r0, %r655;  mov.s32 %r651, r0;}
	// end inline asm
	mov.b32 	%r659, 2;
	// begin inline asm
	{  .reg .s32 r0;  .reg .pred p;  shfl.sync.up.b32 r0|p, %r651, %r659, %r678, %r680;  @p add.s32 r0, r0, %r651;  mov.s32 %r657, r0;}
	// end inline asm
	mov.b32 	%r665, 4;
	// begin inline asm
	{  .reg .s32 r0;  .reg .pred p;  shfl.sync.up.b32 r0|p, %r657, %r665, %r678, %r680;  @p add.s32 r0, r0, %r657;  mov.s32 %r663, r0;}
	// end inline asm
	mov.b32 	%r671, 8;
	// begin inline asm
	{  .reg .s32 r0;  .reg .pred p;  shfl.sync.up.b32 r0|p, %r663, %r671, %r678, %r680;  @p add.s32 r0, r0, %r663;  mov.s32 %r669, r0;}
	// end inline asm
	mov.b32 	%r677, 16;
	// begin inline asm
	{  .reg .s32 r0;  .reg .pred p;  shfl.sync.up.b32 r0|p, %r669, %r677, %r678, %r680;  @p add.s32 r0, r0, %r669;  mov.s32 %r675, r0;}
	// end inline asm
	setp.ne.s32 	%p101, %r624, 31;
	@%p101 bra 	$L__BB13_8;
	shl.b32 	%r698, %r4, 2;
	mov.u32 	%r699, _ZZN3cub18CUB_300001_SM_10006detail4scan16DeviceScanKernelINS2_10policy_hubIiiimN4cuda3std3__44plusIvEEE10Policy1000EN6thrust24THRUST_300001_SM_1000_NS6detail15normal_iteratorINSD_10device_ptrIiEEEESI_NS0_13ScanTileStateIiLb1EEES9_NS0_8NullTypeEmiLb0ESL_EEvT0_T1_T2_iT3_T4_T5_E12temp_storage;
	add.s32 	%r700, %r699, %r698;
	st.shared.u32 	[%r700+16], %r675;
$L__BB13_8:
	sub.s32 	%r701, %r675, %r655;
	bar.sync 	0;
	ld.shared.v4.u32 	{%r702, %r703, %r704, %r705}, [_ZZN3cub18CUB_300001_SM_10006detail4scan16DeviceScanKernelINS2_10policy_hubIiiimN4cuda3std3__44plusIvEEE10Policy1000EN6thrust24THRUST_300001_SM_1000_NS6detail15normal_iteratorINSD_10device_ptrIiEEEESI_NS0_13ScanTileStateIiLb1EEES9_NS0_8NullTypeEmiLb0ESL_EEvT0_T1_T2_iT3_T4_T5_E12temp_storage+16];
	add.s32 	%r706, %r703, %r702;
	setp.eq.s32 	%p102, %r4, 2;
	selp.b32 	%r707, %r706, %r702, %p102;
	add.s32 	%r708, %r706, %r704;
	setp.eq.s32 	%p103, %r4, 3;
	selp.b32 	%r709, %r708, %r707, %p103;
	add.s32 	%r710, %r708, %r705;
	setp.eq.s32 	%p104, %r4, 4;
	selp.b32 	%r711, %r710, %r709, %p104;
	ld.shared.v4.u32 	{%r712, %r713, %r714, %r715}, [_ZZN3cub18CUB_300001_SM_10006detail4scan16DeviceScanKernelINS2_10policy_hubIiiimN4cuda3std3__44plusIvEEE10Policy1000EN6thrust24THRUST_300001_SM_1000_NS6detail15normal_iteratorINSD_10device_ptrIiEEEESI_NS0_13ScanTileStateIiLb1EEES9_NS0_8NullTypeEmiLb0ESL_EEvT0_T1_T2_iT3_T4_T5_E12temp_storage+32];
	add.s32 	%r716, %r710, %r712;
	setp.eq.s32 	%p105, %r4, 5;
	selp.b32 	%r717, %r716, %r711, %p105;
	add.s32 	%r718, %r716, %r713;
	setp.eq.s32 	%p106, %r4, 6;
	selp.b32 	%r719, %r718, %r717, %p106;
	add.s32 	%r720, %r718, %r714;
	setp.eq.s32 	%p107, %r4, 7;
	selp.b32 	%r721, %r720, %r719, %p107;
	add.s32 	%r722, %r720, %r715;
	setp.eq.s32 	%p108, %r4, 8;
	selp.b32 	%r723, %r722, %r721, %p108;
	ld.shared.v4.u32 	{%r724, %r725, %r726, %r727}, [_ZZN3cub18CUB_300001_SM_10006detail4scan16DeviceScanKernelINS2_10policy_hubIiiimN4cuda3std3__44plusIvEEE10Policy1000EN6thrust24THRUST_300001_SM_1000_NS6detail15normal_iteratorINSD_10device_ptrIiEEEESI_NS0_13ScanTileStateIiLb1EEES9_NS0_8NullTypeEmiLb0ESL_EEvT0_T1_T2_iT3_T4_T5_E12temp_storage+48];
	add.s32 	%r728, %r722, %r724;
	setp.eq.s32 	%p109, %r4, 9;
	selp.b32 	%r729, %r728, %r723, %p109;
	add.s32 	%r730, %r728, %r725;
	setp.eq.s32 	%p110, %r4, 10;
	selp.b32 	%r731, %r730, %r729, %p110;
	add.s32 	%r732, %r730, %r726;
	setp.eq.s32 	%p111, %r4, 11;
	selp.b32 	%r733, %r732, %r731, %p111;
	add.s32 	%r734, %r732, %r727;
	setp.eq.s32 	%p112, %r4, 12;
	selp.b32 	%r735, %r734, %r733, %p112;
	ld.shared.u32 	%r736, [_ZZN3cub18CUB_300001_SM_10006detail4scan16DeviceScanKernelINS2_10policy_hubIiiimN4cuda3std3__44plusIvEEE10Policy1000EN6thrust24THRUST_300001_SM_1000_NS6detail15normal_iteratorINSD_10device_ptrIiEEEESI_NS0_13ScanTileStateIiLb1EEES9_NS0_8NullTypeEmiLb0ESL_EEvT0_T1_T2_iT3_T4_T5_E12temp_storage+64];
	add.s32 	%r32, %r734, %r736;
	setp.gt.u32 	%p113, %r2, 31;
	setp.lt.u32 	%p114, %r2, 32;
	setp.eq.s32 	%p115, %r624, 0;
	selp.b32 	%r737, 0, %r701, %p115;
	add.s32 	%r976, %r735, %r737;
	selp.b32 	%r34, %r701, %r976, %p114;
	@%p113 bra 	$L__BB13_24;
	setp.ne.s32 	%p116, %r2, 0;
	mul.wide.s32 	%rd41, %r1, 8;
	add.s64 	%rd7, %rd1, %rd41;
	@%p116 bra 	$L__BB13_11;
	st.shared.u32 	[_ZZN3cub18CUB_300001_SM_10006detail4scan16DeviceScanKernelINS2_10policy_hubIiiimN4cuda3std3__44plusIvEEE10Policy1000EN6thrust24THRUST_300001_SM_1000_NS6detail15normal_iteratorINSD_10device_ptrIiEEEESI_NS0_13ScanTileStateIiLb1EEES9_NS0_8NullTypeEmiLb0ESL_EEvT0_T1_T2_iT3_T4_T5_E12temp_storage+12], %r32;
	add.s64 	%rd42, %rd7, 256;
	mov.b32 	%r738, 100;
	// begin inline asm
	st.relaxed.gpu.v2.u32 [%rd42], {%r738, %r32};
	// end inline asm
$L__BB13_11:
	not.b32 	%r744, %r2;
	add.s32 	%r972, %r1, %r744;
	mov.b32 	%r740, 550;
	// begin inline asm
	nanosleep.u32 %r740;
	// end inline asm
	mul.wide.s32 	%rd44, %r972, 8;
	add.s64 	%rd45, %rd1, %rd44;
	add.s64 	%rd43, %rd45, 256;
	// begin inline asm
	ld.relaxed.gpu.v2.u32 {%r973, %r967}, [%rd43];
	// end inline asm
	mov.b32 	%r968, 478;
$L__BB13_12:
	setp.eq.s32 	%p117, %r973, 99;
	mov.b32 	%r745, -1;
	vote.sync.any.pred 	%p118, %p117, %r745;
	not.pred 	%p119, %p118;
	@%p119 bra 	$L__BB13_14;
	// begin inline asm
	nanosleep.u32 %r968;
	// end inline asm
	shr.u32 	%r968, %r968, 1;
	// begin inline asm
	ld.relaxed.gpu.v2.u32 {%r973, %r967}, [%rd43];
	// end inline asm
	bra.uni 	$L__BB13_12;
$L__BB13_14:
	setp.eq.s32 	%p120, %r973, 101;
	mov.b32 	%r772, -1;
	vote.sync.ballot.b32 	%r774, %p120, %r772;
	// begin inline asm
	mov.u32 %r747, %lanemask_ge;
	// end inline asm
	and.b32  	%r775, %r774, %r747;
	or.b32  	%r776, %r775, -2147483648;
	add.s32 	%r777, %r776, -1;
	not.b32 	%r778, %r776;
	and.b32  	%r779, %r778, %r777;
	popc.b32 	%r751, %r779;
	mov.b32 	%r750, 1;
	// begin inline asm
	shfl.sync.down.b32 %r748, %r967, %r750, %r751, %r772;
	// end inline asm
	setp.lt.s32 	%p122, %r624, %r751;
	selp.b32 	%r780, %r748, 0, %p122;
	add.s32 	%r754, %r780, %r967;
	mov.b32 	%r755, 2;
	// begin inline asm
	shfl.sync.down.b32 %r753, %r754, %r755, %r751, %r772;
	// end inline asm
	add.s32 	%r47, %r624, 2;
	setp.gt.s32 	%p123, %r47, %r751;
	selp.b32 	%r781, 0, %r753, %p123;
	add.s32 	%r759, %r754, %r781;
	mov.b32 	%r760, 4;
	// begin inline asm
	shfl.sync.down.b32 %r758, %r759, %r760, %r751, %r772;
	// end inline asm
	add.s32 	%r48, %r624, 4;
	setp.gt.s32 	%p124, %r48, %r751;
	selp.b32 	%r782, 0, %r758, %p124;
	add.s32 	%r764, %r759, %r782;
	mov.b32 	%r765, 8;
	// begin inline asm
	shfl.sync.down.b32 %r763, %r764, %r765, %r751, %r772;
	// end inline asm
	add.s32 	%r49, %r624, 8;
	setp.gt.s32 	%p125, %r49, %r751;
	selp.b32 	%r783, 0, %r763, %p125;
	add.s32 	%r769, %r764, %r783;
	mov.b32 	%r770, 16;
	// begin inline asm
	shfl.sync.down.b32 %r768, %r769, %r770, %r751, %r772;
	// end inline asm
	add.s32 	%r50, %r624, 16;
	setp.gt.s32 	%p126, %r50, %r751;
	selp.b32 	%r784, 0, %r768, %p126;
	add.s32 	%r971, %r769, %r784;
	add.s64 	%rd9, %rd1, 256;
	mov.b32 	%r969, 478;
$L__BB13_15:
	setp.ne.s32 	%p127, %r973, 101;
	mov.b32 	%r785, -1;
	vote.sync.all.pred 	%p128, %p127, %r785;
	not.pred 	%p129, %p128;
	@%p129 bra 	$L__BB13_20;
	shr.u32 	%r969, %r969, 1;
	mul.wide.s32 	%rd48, %r972, 8;
	add.s64 	%rd49, %rd9, %rd48;
	add.s64 	%rd47, %rd49, -256;
	// begin inline asm
	ld.relaxed.gpu.v2.u32 {%r973, %r974}, [%rd47];
	// end inline asm
	mov.u32 	%r975, %r969;
$L__BB13_17:
	setp.eq.s32 	%p133, %r973, 99;
	mov.b32 	%r793, -1;
	vote.sync.any.pred 	%p134, %p133, %r793;
	not.pred 	%p135, %p134;
	@%p135 bra 	$L__BB13_19;
	// begin inline asm
	nanosleep.u32 %r975;
	// end inline asm
	shr.u32 	%r975, %r975, 1;
	// begin inline asm
	ld.relaxed.gpu.v2.u32 {%r973, %r974}, [%rd47];
	// end inline asm
	bra.uni 	$L__BB13_17;
$L__BB13_19:
	setp.eq.s32 	%p136, %r973, 101;
	mov.b32 	%r819, -1;
	vote.sync.ballot.b32 	%r820, %p136, %r819;
	and.b32  	%r821, %r820, %r747;
	or.b32  	%r822, %r821, -2147483648;
	add.s32 	%r823, %r822, -1;
	not.b32 	%r824, %r822;
	and.b32  	%r825, %r824, %r823;
	popc.b32 	%r798, %r825;
	mov.b32 	%r797, 1;
	// begin inline asm
	shfl.sync.down.b32 %r795, %r974, %r797, %r798, %r819;
	// end inline asm
	setp.lt.s32 	%p138, %r624, %r798;
	selp.b32 	%r826, %r795, 0, %p138;
	add.s32 	%r801, %r826, %r974;
	mov.b32 	%r802, 2;
	// begin inline asm
	shfl.sync.down.b32 %r800, %r801, %r802, %r798, %r819;
	// end inline asm
	setp.gt.s32 	%p139, %r47, %r798;
	selp.b32 	%r827, 0, %r800, %p139;
	add.s32 	%r806, %r801, %r827;
	mov.b32 	%r807, 4;
	// begin inline asm
	shfl.sync.down.b32 %r805, %r806, %r807, %r798, %r819;
	// end inline asm
	setp.gt.s32 	%p140, %r48, %r798;
	selp.b32 	%r828, 0, %r805, %p140;
	add.s32 	%r811, %r806, %r828;
	mov.b32 	%r812, 8;
	// begin inline asm
	shfl.sync.down.b32 %r810, %r811, %r812, %r798, %r819;
	// end inline asm
	setp.gt.s32 	%p141, %r49, %r798;
	selp.b32 	%r829, 0, %r810, %p141;
	add.s32 	%r816, %r811, %r829;
	mov.b32 	%r817, 16;
	// begin inline asm
	shfl.sync.down.b32 %r815, %r816, %r817, %r798, %r819;
	// end inline asm
	setp.gt.s32 	%p142, %r50, %r798;
	selp.b32 	%r830, 0, %r815, %p142;
	add.s32 	%r831, %r830, %r971;
	add.s32 	%r971, %r831, %r816;
	add.s32 	%r972, %r972, -32;
	bra.uni 	$L__BB13_15;
$L__BB13_20:
	@%p116 bra 	$L__BB13_22;
	add.s32 	%r788, %r971, %r32;
	add.s64 	%rd46, %rd7, 256;
	mov.b32 	%r787, 101;
	// begin inline asm
	st.relaxed.gpu.v2.u32 [%rd46], {%r787, %r788};
	// end inline asm
	st.shared.u32 	[_ZZN3cub18CUB_300001_SM_10006detail4scan16DeviceScanKernelINS2_10policy_hubIiiimN4cuda3std3__44plusIvEEE10Policy1000EN6thrust24THRUST_300001_SM_1000_NS6detail15normal_iteratorINSD_10device_ptrIiEEEESI_NS0_13ScanTileStateIiLb1EEES9_NS0_8NullTypeEmiLb0ESL_EEvT0_T1_T2_iT3_T4_T5_E12temp_storage+4], %r971;
	st.shared.u32 	[_ZZN3cub18CUB_300001_SM_10006detail4scan16DeviceScanKernelINS2_10policy_hubIiiimN4cuda3std3__44plusIvEEE10Policy1000EN6thrust24THRUST_300001_SM_1000_NS6detail15normal_iteratorINSD_10device_ptrIiEEEESI_NS0_13ScanTileStateIiLb1EEES9_NS0_8NullTypeEmiLb0ESL_EEvT0_T1_T2_iT3_T4_T5_E12temp_storage+8], %r788;
$L__BB13_22:
	setp.ne.s32 	%p131, %r624, 0;
	mov.u32 	%r976, %r34;
	@%p131 bra 	$L__BB13_24;
	st.shared.u32 	[_ZZN3cub18CUB_300001_SM_10006detail4scan16DeviceScanKernelINS2_10policy_hubIiiimN4cuda3std3__44plusIvEEE10Policy1000EN6thrust24THRUST_300001_SM_1000_NS6detail15normal_iteratorINSD_10device_ptrIiEEEESI_NS0_13ScanTileStateIiLb1EEES9_NS0_8NullTypeEmiLb0ESL_EEvT0_T1_T2_iT3_T4_T5_E12temp_storage+84], %r971;
	mov.u32 	%r976, %r971;
$L__BB13_24:
	bar.sync 	0;
	setp.eq.s32 	%p132, %r2, 0;
	ld.shared.u32 	%r789, [_ZZN3cub18CUB_300001_SM_10006detail4scan16DeviceScanKernelINS2_10policy_hubIiiimN4cuda3std3__44plusIvEEE10Policy1000EN6thrust24THRUST_300001_SM_1000_NS6detail15normal_iteratorINSD_10device_ptrIiEEEESI_NS0_13ScanTileStateIiLb1EEES9_NS0_8NullTypeEmiLb0ESL_EEvT0_T1_T2_iT3_T4_T5_E12temp_storage+84];
	selp.b32 	%r790, 0, %r789, %p132;
	add.s32 	%r977, %r790, %r976;
$L__BB13_25:
	add.s32 	%r928, %r977, %r7;
	add.s32 	%r929, %r8, %r928;
	add.s32 	%r930, %r9, %r929;
	add.s32 	%r931, %r10, %r930;
	add.s32 	%r932, %r11, %r931;
	add.s32 	%r933, %r12, %r932;
	add.s32 	%r934, %r13, %r933;
	add.s32 	%r935, %r14, %r934;
	add.s32 	%r936, %r15, %r935;
	add.s32 	%r937, %r16, %r936;
	add.s32 	%r938, %r17, %r937;
	add.s32 	%r939, %r18, %r938;
	add.s32 	%r940, %r19, %r939;
	add.s32 	%r941, %r20, %r940;
	add.s32 	%r942, %r21, %r941;
	add.s32 	%r943, %r22, %r942;
	add.s32 	%r944, %r23, %r943;
	add.s32 	%r945, %r24, %r944;
	add.s32 	%r946, %r25, %r945;
	bar.sync 	0;
	st.shared.u32 	[%r6], %r928;
	st.shared.u32 	[%r6+4], %r929;
	st.shared.u32 	[%r6+8], %r930;
	st.shared.u32 	[%r6+12], %r931;
	st.shared.u32 	[%r6+16], %r932;
	st.shared.u32 	[%r6+20], %r933;
	st.shared.u32 	[%r6+24], %r934;
	st.shared.u32 	[%r6+28], %r935;
	st.shared.u32 	[%r6+32], %r936;
	st.shared.u32 	[%r6+36], %r937;
	st.shared.u32 	[%r6+40], %r938;
	st.shared.u32 	[%r6+44], %r939;
	st.shared.u32 	[%r6+48], %r940;
	st.shared.u32 	[%r6+52], %r941;
	st.shared.u32 	[%r6+56], %r942;
	st.shared.u32 	[%r6+60], %r943;
	st.shared.u32 	[%r6+64], %r944;
	st.shared.u32 	[%r6+68], %r945;
	st.shared.u32 	[%r6+72], %r946;
	bar.warp.sync 	-1;
	ld.shared.u32 	%r947, [%r5];
	ld.shared.u32 	%r948, [%r5+128];
	ld.shared.u32 	%r949, [%r5+256];
	ld.shared.u32 	%r950, [%r5+384];
	ld.shared.u32 	%r951, [%r5+512];
	ld.shared.u32 	%r952, [%r5+640];
	ld.shared.u32 	%r953, [%r5+768];
	ld.shared.u32 	%r954, [%r5+896];
	ld.shared.u32 	%r955, [%r5+1024];
	ld.shared.u32 	%r956, [%r5+1152];
	ld.shared.u32 	%r957, [%r5+1280];
	ld.shared.u32 	%r958, [%r5+1408];
	ld.shared.u32 	%r959, [%r5+1536];
	ld.shared.u32 	%r960, [%r5+1664];
	ld.shared.u32 	%r961, [%r5+1792];
	ld.shared.u32 	%r962, [%r5+1920];
	ld.shared.u32 	%r963, [%r5+2048];
	ld.shared.u32 	%r964, [%r5+2176];
	ld.shared.u32 	%r965, [%r5+2304];
	add.s64 	%rd54, %rd3, %rd39;
	st.global.u32 	[%rd54], %r947;
	st.global.u32 	[%rd54+128], %r948;
	st.global.u32 	[%rd54+256], %r949;
	st.global.u32 	[%rd54+384], %r950;
	st.global.u32 	[%rd54+512], %r951;
	st.global.u32 	[%rd54+640], %r952;
	st.global.u32 	[%rd54+768], %r953;
	st.global.u32 	[%rd54+896], %r954;
	st.global.u32 	[%rd54+1024], %r955;
	st.global.u32 	[%rd54+1152], %r956;
	st.global.u32 	[%rd54+1280], %r957;
	st.global.u32 	[%rd54+1408], %r958;
	st.global.u32 	[%rd54+1536], %r959;
	st.global.u32 	[%rd54+1664], %r960;
	st.global.u32 	[%rd54+1792], %r961;
	st.global.u32 	[%rd54+1920], %r962;
	st.global.u32 	[%rd54+2048], %r963;
	st.global.u32 	[%rd54+2176], %r964;
	st.global.u32 	[%rd54+2304], %r965;
	bra.uni 	$L__BB13_128;
$L__BB13_26:
	setp.eq.s64 	%p2, %rd5, 0;
	@%p2 bra 	$L__BB13_128;
	cvt.u32.u64 	%r72, %rd5;
	shl.b64 	%rd19, %rd4, 2;
	add.s64 	%rd20, %rd2, %rd19;
	mov.u32 	%r73, %tid.x;
	ld.global.u32 	%r996, [%rd20];
	and.b32  	%r202, %r73, 31;
	and.b32  	%r203, %r73, 992;
	mul.lo.s32 	%r204, %r203, 19;
	or.b32  	%r75, %r204, %r202;
	setp.ge.u32 	%p3, %r75, %r72;
	shl.b32 	%r205, %r75, 2;
	cvt.u64.u32 	%rd21, %r205;
	add.s64 	%rd11, %rd20, %rd21;
	mov.u32 	%r978, %r996;
	@%p3 bra 	$L__BB13_29;
	ld.global.u32 	%r978, [%rd11];
$L__BB13_29:
	add.s32 	%r206, %r75, 32;
	setp.ge.u32 	%p4, %r206, %r72;
	mov.u32 	%r979, %r996;
	@%p4 bra 	$L__BB13_31;
	ld.global.u32 	%r979, [%rd11+128];
$L__BB13_31:
	add.s32 	%r207, %r75, 64;
	setp.ge.u32 	%p5, %r207, %r72;
	mov.u32 	%r980, %r996;
	@%p5 bra 	$L__BB13_33;
	ld.global.u32 	%r980, [%rd11+256];
$L__BB13_33:
	add.s32 	%r208, %r75, 96;
	setp.ge.u32 	%p6, %r208, %r72;
	mov.u32 	%r981, %r996;
	@%p6 bra 	$L__BB13_35;
	ld.global.u32 	%r981, [%rd11+384];
$L__BB13_35:
	add.s32 	%r209, %r75, 128;
	setp.ge.u32 	%p7, %r209, %r72;
	mov.u32 	%r982, %r996;
	@%p7 bra 	$L__BB13_37;
	ld.global.u32 	%r982, [%rd11+512];
$L__BB13_37:
	add.s32 	%r210, %r75, 160;
	setp.ge.u32 	%p8, %r210, %r72;
	mov.u32 	%r983, %r996;
	@%p8 bra 	$L__BB13_39;
	ld.global.u32 	%r983, [%rd11+640];
$L__BB13_39:
	add.s32 	%r211, %r75, 192;
	setp.ge.u32 	%p9, %r211, %r72;
	mov.u32 	%r984, %r996;
	@%p9 bra 	$L__BB13_41;
	ld.global.u32 	%r984, [%rd11+768];
$L__BB13_41:
	add.s32 	%r212, %r75, 224;
	setp.ge.u32 	%p10, %r212, %r72;
	mov.u32 	%r985, %r996;
	@%p10 bra 	$L__BB13_43;
	ld.global.u32 	%r985, [%rd11+896];
$L__BB13_43:
	add.s32 	%r92, %r75, 256;
	setp.ge.u32 	%p11, %r92, %r72;
	mov.u32 	%r986, %r996;
	@%p11 bra 	$L__BB13_45;
	ld.global.u32 	%r986, [%rd11+1024];
$L__BB13_45:
	add.s32 	%r213, %r75, 288;
	setp.ge.u32 	%p12, %r213, %r72;
	mov.u32 	%r987, %r996;
	@%p12 bra 	$L__BB13_47;
	ld.global.u32 	%r987, [%rd11+1152];
$L__BB13_47:
	add.s32 	%r214, %r75, 320;
	setp.ge.u32 	%p13, %r214, %r72;
	mov.u32 	%r988, %r996;
	@%p13 bra 	$L__BB13_49;
	ld.global.u32 	%r988, [%rd11+1280];
$L__BB13_49:
	add.s32 	%r215, %r75, 352;
	setp.ge.u32 	%p14, %r215, %r72;
	mov.u32 	%r989, %r996;
	@%p14 bra 	$L__BB13_51;
	ld.global.u32 	%r989, [%rd11+1408];
$L__BB13_51:
	add.s32 	%r216, %r75, 384;
	setp.ge.u32 	%p15, %r216, %r72;
	mov.u32 	%r990, %r996;
	@%p15 bra 	$L__BB13_53;
	ld.global.u32 	%r990, [%rd11+1536];
$L__BB13_53:
	add.s32 	%r217, %r75, 416;
	setp.ge.u32 	%p16, %r217, %r72;
	mov.u32 	%r991, %r996;
	@%p16 bra 	$L__BB13_55;
	ld.global.u32 	%r991, [%rd11+1664];
$L__BB13_55:
	add.s32 	%r218, %r75, 448;
	setp.ge.u32 	%p17, %r218, %r72;
	mov.u32 	%r992, %r996;
	@%p17 bra 	$L__BB13_57;
	ld.global.u32 	%r992, [%rd11+1792];
$L__BB13_57:
	add.s32 	%r219, %r75, 480;
	setp.ge.u32 	%p18, %r219, %r72;
	mov.u32 	%r993, %r996;
	@%p18 bra 	$L__BB13_59;
	ld.global.u32 	%r993, [%rd11+1920];
$L__BB13_59:
	add.s32 	%r220, %r75, 512;
	setp.ge.u32 	%p19, %r220, %r72;
	mov.u32 	%r994, %r996;
	@%p19 bra 	$L__BB13_61;
	ld.global.u32 	%r994, [%rd11+2048];
$L__BB13_61:
	add.s32 	%r221, %r75, 544;
	setp.ge.u32 	%p20, %r221, %r72;
	mov.u32 	%r995, %r996;
	@%p20 bra 	$L__BB13_63;
	ld.global.u32 	%r995, [%rd11+2176];
$L__BB13_63:
	add.s32 	%r113, %r75, 576;
	setp.ge.u32 	%p21, %r113, %r72;
	@%p21 bra 	$L__BB13_65;
	ld.global.u32 	%r996, [%rd11+2304];
$L__BB13_65:
	// begin inline asm
	mov.u32 %r222, %laneid;
	// end inline asm
	shr.u32 	%r117, %r73, 5;
	mad.lo.s32 	%r223, %r117, 608, %r222;
	shl.b32 	%r224, %r223, 2;
	mov.u32 	%r225, _ZZN3cub18CUB_300001_SM_10006detail4scan16DeviceScanKernelINS2_10policy_hubIiiimN4cuda3std3__44plusIvEEE10Policy1000EN6thrust24THRUST_300001_SM_1000_NS6detail15normal_iteratorINSD_10device_ptrIiEEEESI_NS0_13ScanTileStateIiLb1EEES9_NS0_8NullTypeEmiLb0ESL_EEvT0_T1_T2_iT3_T4_T5_E12temp_storage;
	add.s32 	%r118, %r225, %r224;
	st.shared.u32 	[%r118], %r978;
	st.shared.u32 	[%r118+128], %r979;
	st.shared.u32 	[%r118+256], %r980;
	st.shared.u32 	[%r118+384], %r981;
	st.shared.u32 	[%r118+512], %r982;
	st.shared.u32 	[%r118+640], %r983;
	st.shared.u32 	[%r118+768], %r984;
	st.shared.u32 	[%r118+896], %r985;
	st.shared.u32 	[%r118+1024], %r986;
	st.shared.u32 	[%r118+1152], %r987;
	st.shared.u32 	[%r118+1280], %r988;
	st.shared.u32 	[%r118+1408], %r989;
	st.shared.u32 	[%r118+1536], %r990;
	st.shared.u32 	[%r118+1664], %r991;
	st.shared.u32 	[%r118+1792], %r992;
	st.shared.u32 	[%r118+1920], %r993;
	st.shared.u32 	[%r118+2048], %r994;
	st.shared.u32 	[%r118+2176], %r995;
	st.shared.u32 	[%r118+2304], %r996;
	bar.warp.sync 	-1;
	mad.lo.s32 	%r119, %r222, 72, %r118;
	ld.shared.u32 	%r120, [%r119];
	ld.shared.u32 	%r121, [%r119+4];
	ld.shared.u32 	%r122, [%r119+8];
	ld.shared.u32 	%r123, [%r119+12];
	ld.shared.u32 	%r124, [%r119+16];
	ld.shared.u32 	%r125, [%r119+20];
	ld.shared.u32 	%r126, [%r119+24];
	ld.shared.u32 	%r127, [%r119+28];
	ld.shared.u32 	%r128, [%r119+32];
	ld.shared.u32 	%r129, [%r119+36];
	ld.shared.u32 	%r130, [%r119+40];
	ld.shared.u32 	%r131, [%r119+44];
	ld.shared.u32 	%r132, [%r119+48];
	ld.shared.u32 	%r133, [%r119+52];
	ld.shared.u32 	%r134, [%r119+56];
	ld.shared.u32 	%r135, [%r119+60];
	ld.shared.u32 	%r136, [%r119+64];
	ld.shared.u32 	%r137, [%r119+68];
	ld.shared.u32 	%r138, [%r119+72];
	bar.sync 	0;
	setp.ne.s32 	%p22, %r1, 0;
	@%p22 bra 	$L__BB13_69;
	add.s32 	%r451, %r121, %r120;
	add.s32 	%r452, %r122, %r451;
	add.s32 	%r453, %r123, %r452;
	add.s32 	%r454, %r124, %r453;
	add.s32 	%r455, %r125, %r454;
	add.s32 	%r456, %r126, %r455;
	add.s32 	%r457, %r127, %r456;
	add.s32 	%r458, %r128, %r457;
	add.s32 	%r459, %r129, %r458;
	add.s32 	%r460, %r130, %r459;
	add.s32 	%r461, %r131, %r460;
	add.s32 	%r462, %r132, %r461;
	add.s32 	%r463, %r133, %r462;
	add.s32 	%r464, %r134, %r463;
	add.s32 	%r465, %r135, %r464;
	add.s32 	%r466, %r136, %r465;
	add.s32 	%r467, %r137, %r466;
	add.s32 	%r425, %r138, %r467;
	mov.b32 	%r423, 1;
	mov.b32 	%r448, 0;
	mov.b32 	%r450, -1;
	// begin inline asm
	{  .reg .s32 r0;  .reg .pred p;  shfl.sync.up.b32 r0|p, %r425, %r423, %r448, %r450;  @p add.s32 r0, r0, %r425;  mov.s32 %r421, r0;}
	// end inline asm
	mov.b32 	%r429, 2;
	// begin inline asm
	{  .reg .s32 r0;  .reg .pred p;  shfl.sync.up.b32 r0|p, %r421, %r429, %r448, %r450;  @p add.s32 r0, r0, %r421;  mov.s32 %r427, r0;}
	// end inline asm
	mov.b32 	%r435, 4;
	// begin inline asm
	{  .reg .s32 r0;  .reg .pred p;  shfl.sync.up.b32 r0|p, %r427, %r435, %r448, %r450;  @p add.s32 r0, r0, %r427;  mov.s32 %r433, r0;}
	// end inline asm
	mov.b32 	%r441, 8;
	// begin inline asm
	{  .reg .s32 r0;  .reg .pred p;  shfl.sync.up.b32 r0|p, %r433, %r441, %r448, %r450;  @p add.s32 r0, r0, %r433;  mov.s32 %r439, r0;}
	// end inline asm
	mov.b32 	%r447, 16;
	// begin inline asm
	{  .reg .s32 r0;  .reg .pred p;  shfl.sync.up.b32 r0|p, %r439, %r447, %r448, %r450;  @p add.s32 r0, r0, %r439;  mov.s32 %r445, r0;}
	// end inline asm
	setp.ne.s32 	%p65, %r222, 31;
	@%p65 bra 	$L__BB13_68;
	shl.b32 	%r468, %r117, 2;
	mov.u32 	%r469, _ZZN3cub18CUB_300001_SM_10006detail4scan16DeviceScanKernelINS2_10policy_hubIiiimN4cuda3std3__44plusIvEEE10Policy1000EN6thrust24THRUST_300001_SM_1000_NS6detail15normal_iteratorINSD_10device_ptrIiEEEESI_NS0_13ScanTileStateIiLb1EEES9_NS0_8NullTypeEmiLb0ESL_EEvT0_T1_T2_iT3_T4_T5_E12temp_storage;
	add.s32 	%r470, %r469, %r468;
	st.shared.u32 	[%r470+16], %r445;
$L__BB13_68:
	sub.s32 	%r471, %r445, %r425;
	bar.sync 	0;
	ld.shared.v4.u32 	{%r472, %r473, %r474, %r475}, [_ZZN3cub18CUB_300001_SM_10006detail4scan16DeviceScanKernelINS2_10policy_hubIiiimN4cuda3std3__44plusIvEEE10Policy1000EN6thrust24THRUST_300001_SM_1000_NS6detail15normal_iteratorINSD_10device_ptrIiEEEESI_NS0_13ScanTileStateIiLb1EEES9_NS0_8NullTypeEmiLb0ESL_EEvT0_T1_T2_iT3_T4_T5_E12temp_storage+16];
	add.s32 	%r476, %r473, %r472;
	setp.eq.s32 	%p66, %r117, 2;
	selp.b32 	%r477, %r476, %r472, %p66;
	add.s32 	%r478, %r476, %r474;
	setp.eq.s32 	%p67, %r117, 3;
	selp.b32 	%r479, %r478, %r477, %p67;
	add.s32 	%r480, %r478, %r475;
	setp.eq.s32 	%p68, %r117, 4;
	selp.b32 	%r481, %r480, %r479, %p68;
	ld.shared.v4.u32 	{%r482, %r483, %r484, %r485}, [_ZZN3cub18CUB_300001_SM_10006detail4scan16DeviceScanKernelINS2_10policy_hubIiiimN4cuda3std3__44plusIvEEE10Policy1000EN6thrust24THRUST_300001_SM_1000_NS6detail15normal_iteratorINSD_10device_ptrIiEEEESI_NS0_13ScanTileStateIiLb1EEES9_NS0_8NullTypeEmiLb0ESL_EEvT0_T1_T2_iT3_T4_T5_E12temp_storage+32];
	add.s32 	%r486, %r480, %r482;
	setp.eq.s32 	%p69, %r117, 5;
	selp.b32 	%r487, %r486, %r481, %p69;
	add.s32 	%r488, %r486, %r483;
	setp.eq.s32 	%p70, %r117, 6;
	selp.b32 	%r489, %r488, %r487, %p70;
	add.s32 	%r490, %r488, %r484;
	setp.eq.s32 	%p71, %r117, 7;
	selp.b32 	%r491, %r490, %r489, %p71;
	add.s32 	%r492, %r490, %r485;
	setp.eq.s32 	%p72, %r117, 8;
	selp.b32 	%r493, %r492, %r491, %p72;
	ld.shared.v4.u32 	{%r494, %r495, %r496, %r497}, [_ZZN3cub18CUB_300001_SM_10006detail4scan16DeviceScanKernelINS2_10policy_hubIiiimN4cuda3std3__44plusIvEEE10Policy1000EN6thrust24THRUST_300001_SM_1000_NS6detail15normal_iteratorINSD_10device_ptrIiEEEESI_NS0_13ScanTileStateIiLb1EEES9_NS0_8NullTypeEmiLb0ESL_EEvT0_T1_T2_iT3_T4_T5_E12temp_storage+48];
	add.s32 	%r498, %r492, %r494;
	setp.eq.s32 	%p73, %r117, 9;
	selp.b32 	%r499, %r498, %r493, %p73;
	add.s32 	%r500, %r498, %r495;
	setp.eq.s32 	%p74, %r117, 10;
	selp.b32 	%r501, %r500, %r499, %p74;
	add.s32 	%r502, %r500, %r496;
	setp.eq.s32 	%p75, %r117, 11;
	selp.b32 	%r503, %r502, %r501, %p75;
	add.s32 	%r504, %r502, %r497;
	setp.eq.s32 	%p76, %r117, 12;
	selp.b32 	%r505, %r504, %r503, %p76;
	setp.lt.u32 	%p77, %r73, 32;
	setp.eq.s32 	%p78, %r222, 0;
	selp.b32 	%r506, 0, %r471, %p78;
	add.s32 	%r507, %r505, %r506;
	selp.b32 	%r508, %r471, %r507, %p77;
	setp.eq.s32 	%p79, %r73, 0;
	selp.b32 	%r1008, 0, %r508, %p79;
	bra.uni 	$L__BB13_88;
$L__BB13_69:
	add.s32 	%r256, %r121, %r120;
	add.s32 	%r257, %r122, %r256;
	add.s32 	%r258, %r123, %r257;
	add.s32 	%r259, %r124, %r258;
	add.s32 	%r260, %r125, %r259;
	add.s32 	%r261, %r126, %r260;
	add.s32 	%r262, %r127, %r261;
	add.s32 	%r263, %r128, %r262;
	add.s32 	%r264, %r129, %r263;
	add.s32 	%r265, %r130, %r264;
	add.s32 	%r266, %r131, %r265;
	add.s32 	%r267, %r132, %r266;
	add.s32 	%r268, %r133, %r267;
	add.s32 	%r269, %r134, %r268;
	add.s32 	%r270, %r135, %r269;
	add.s32 	%r271, %r136, %r270;
	add.s32 	%r272, %r137, %r271;
	add.s32 	%r230, %r138, %r272;
	mov.b32 	%r228, 1;
	mov.b32 	%r253, 0;
	mov.b32 	%r255, -1;
	// begin inline asm
	{  .reg .s32 r0;  .reg .pred p;  shfl.sync.up.b32 r0|p, %r230, %r228, %r253, %r255;  @p add.s32 r0, r0, %r230;  mov.s32 %r226, r0;}
	// end inline asm
	mov.b32 	%r234, 2;
	// begin inline asm
	{  .reg .s32 r0;  .reg .pred p;  shfl.sync.up.b32 r0|p, %r226, %r234, %r253, %r255;  @p add.s32 r0, r0, %r226;  mov.s32 %r232, r0;}
	// end inline asm
	mov.b32 	%r240, 4;
	// begin inline asm
	{  .reg .s32 r0;  .reg .pred p;  shfl.sync.up.b32 r0|p, %r232, %r240, %r253, %r255;  @p add.s32 r0, r0, %r232;  mov.s32 %r238, r0;}
	// end inline asm
	mov.b32 	%r246, 8;
	// begin inline asm
	{  .reg .s32 r0;  .reg .pred p;  shfl.sync.up.b32 r0|p, %r238, %r246, %r253, %r255;  @p add.s32 r0, r0, %r238;  mov.s32 %r244, r0;}
	// end inline asm
	mov.b32 	%r252, 16;
	// begin inline asm
	{  .reg .s32 r0;  .reg .pred p;  shfl.sync.up.b32 r0|p, %r244, %r252, %r253, %r255;  @p add.s32 r0, r0, %r244;  mov.s32 %r250, r0;}
	// end inline asm
	setp.ne.s32 	%p23, %r222, 31;
	@%p23 bra 	$L__BB13_71;
	shl.b32 	%r273, %r117, 2;
	mov.u32 	%r274, _ZZN3cub18CUB_300001_SM_10006detail4scan16DeviceScanKernelINS2_10policy_hubIiiimN4cuda3std3__44plusIvEEE10Policy1000EN6thrust24THRUST_300001_SM_1000_NS6detail15normal_iteratorINSD_10device_ptrIiEEEESI_NS0_13ScanTileStateIiLb1EEES9_NS0_8NullTypeEmiLb0ESL_EEvT0_T1_T2_iT3_T4_T5_E12temp_storage;
	add.s32 	%r275, %r274, %r273;
	st.shared.u32 	[%r275+16], %r250;
$L__BB13_71:
	sub.s32 	%r276, %r250, %r230;
	bar.sync 	0;
	ld.shared.v4.u32 	{%r277, %r278, %r279, %r280}, [_ZZN3cub18CUB_300001_SM_10006detail4scan16DeviceScanKernelINS2_10policy_hubIiiimN4cuda3std3__44plusIvEEE10Policy1000EN6thrust24THRUST_300001_SM_1000_NS6detail15normal_iteratorINSD_10device_ptrIiEEEESI_NS0_13ScanTileStateIiLb1EEES9_NS0_8NullTypeEmiLb0ESL_EEvT0_T1_T2_iT3_T4_T5_E12temp_storage+16];
	add.s32 	%r281, %r278, %r277;
	setp.eq.s32 	%p24, %r117, 2;
	selp.b32 	%r282, %r281, %r277, %p24;
	add.s32 	%r283, %r281, %r279;
	setp.eq.s32 	%p25, %r117, 3;
	selp.b32 	%r284, %r283, %r282, %p25;
	add.s32 	%r285, %r283, %r280;
	setp.eq.s32 	%p26, %r117, 4;
	selp.b32 	%r286, %r285, %r284, %p26;
	ld.shared.v4.u32 	{%r287, %r288, %r289, %r290}, [_ZZN3cub18CUB_300001_SM_10006detail4scan16DeviceScanKernelINS2_10policy_hubIiiimN4cuda3std3__44plusIvEEE10Policy1000EN6thrust24THRUST_300001_SM_1000_NS6detail15normal_iteratorINSD_10device_ptrIiEEEESI_NS0_13ScanTileStateIiLb1EEES9_NS0_8NullTypeEmiLb0ESL_EEvT0_T1_T2_iT3_T4_T5_E12temp_storage+32];
	add.s32 	%r291, %r285, %r287;
	setp.eq.s32 	%p27, %r117, 5;
	selp.b32 	%r292, %r291, %r286, %p27;
	add.s32 	%r293, %r291, %r288;
	setp.eq.s32 	%p28, %r117, 6;
	selp.b32 	%r294, %r293, %r292, %p28;
	add.s32 	%r295, %r293, %r289;
	setp.eq.s32 	%p29, %r117, 7;
	selp.b32 	%r296, %r295, %r294, %p29;
	add.s32 	%r297, %r295, %r290;
	setp.eq.s32 	%p30, %r117, 8;
	selp.b32 	%r298, %r297, %r296, %p30;
	ld.shared.v4.u32 	{%r299, %r300, %r301, %r302}, [_ZZN3cub18CUB_300001_SM_10006detail4scan16DeviceScanKernelINS2_10policy_hubIiiimN4cuda3std3__44plusIvEEE10Policy1000EN6thrust24THRUST_300001_SM_1000_NS6detail15normal_iteratorINSD_10device_ptrIiEEEESI_NS0_13ScanTileStateIiLb1EEES9_NS0_8NullTypeEmiLb0ESL_EEvT0_T1_T2_iT3_T4_T5_E12temp_storage+48];
	add.s32 	%r303, %r297, %r299;
	setp.eq.s32 	%p31, %r117, 9;
	selp.b32 	%r304, %r303, %r298, %p31;
	add.s32 	%r305, %r303, %r300;
	setp.eq.s32 	%p32, %r117, 10;
	selp.b32 	%r306, %r305, %r304, %p32;
	add.s32 	%r307, %r305, %r301;
	setp.eq.s32 	%p33, %r117, 11;
	selp.b32 	%r308, %r307, %r306, %p33;
	add.s32 	%r309, %r307, %r302;
	setp.eq.s32 	%p34, %r117, 12;
	selp.b32 	%r310, %r309, %r308, %p34;
	ld.shared.u32 	%r311, [_ZZN3cub18CUB_300001_SM_10006detail4scan16DeviceScanKernelINS2_10policy_hubIiiimN4cuda3std3__44plusIvEEE10Policy1000EN6thrust24THRUST_300001_SM_1000_NS6detail15normal_iteratorINSD_10device_ptrIiEEEESI_NS0_13ScanTileStateIiLb1EEES9_NS0_8NullTypeEmiLb0ESL_EEvT0_T1_T2_iT3_T4_T5_E12temp_storage+64];
	add.s32 	%r144, %r309, %r311;
	setp.gt.u32 	%p35, %r73, 31;
	setp.lt.u32 	%p36, %r73, 32;
	setp.eq.s32 	%p37, %r222, 0;
	selp.b32 	%r312, 0, %r276, %p37;
	add.s32 	%r1007, %r310, %r312;
	selp.b32 	%r146, %r276, %r1007, %p36;
	@%p35 bra 	$L__BB13_87;
	setp.ne.s32 	%p38, %r73, 0;
	mul.wide.s32 	%rd22, %r1, 8;
	add.s64 	%rd12, %rd1, %rd22;
	@%p38 bra 	$L__BB13_74;
	st.shared.u32 	[_ZZN3cub18CUB_300001_SM_10006detail4scan16DeviceScanKernelINS2_10policy_hubIiiimN4cuda3std3__44plusIvEEE10Policy1000EN6thrust24THRUST_300001_SM_1000_NS6detail15normal_iteratorINSD_10device_ptrIiEEEESI_NS0_13ScanTileStateIiLb1EEES9_NS0_8NullTypeEmiLb0ESL_EEvT0_T1_T2_iT3_T4_T5_E12temp_storage+12], %r144;
	add.s64 	%rd23, %rd12, 256;
	mov.b32 	%r313, 100;
	// begin inline asm
	st.relaxed.gpu.v2.u32 [%rd23], {%r313, %r144};
	// end inline asm
$L__BB13_74:
	not.b32 	%r319, %r73;
	add.s32 	%r1003, %r1, %r319;
	mov.b32 	%r315, 550;
	// begin inline asm
	nanosleep.u32 %r315;
	// end inline asm
	mul.wide.s32 	%rd25, %r1003, 8;
	add.s64 	%rd26, %rd1, %rd25;
	add.s64 	%rd24, %rd26, 256;
	// begin inline asm
	ld.relaxed.gpu.v2.u32 {%r1004, %r998}, [%rd24];
	// end inline asm
	mov.b32 	%r999, 478;
$L__BB13_75:
	setp.eq.s32 	%p39, %r1004, 99;
	mov.b32 	%r320, -1;
	vote.sync.any.pred 	%p40, %p39, %r320;
	not.pred 	%p41, %p40;
	@%p41 bra 	$L__BB13_77;
	// begin inline asm
	nanosleep.u32 %r999;
	// end inline asm
	shr.u32 	%r999, %r999, 1;
	// begin inline asm
	ld.relaxed.gpu.v2.u32 {%r1004, %r998}, [%rd24];
	// end inline asm
	bra.uni 	$L__BB13_75;
$L__BB13_77:
	setp.eq.s32 	%p42, %r1004, 101;
	mov.b32 	%r347, -1;
	vote.sync.ballot.b32 	%r349, %p42, %r347;
	// begin inline asm
	mov.u32 %r322, %lanemask_ge;
	// end inline asm
	and.b32  	%r350, %r349, %r322;
	or.b32  	%r351, %r350, -2147483648;
	add.s32 	%r352, %r351, -1;
	not.b32 	%r353, %r351;
	and.b32  	%r354, %r353, %r352;
	popc.b32 	%r326, %r354;
	mov.b32 	%r325, 1;
	// begin inline asm
	shfl.sync.down.b32 %r323, %r998, %r325, %r326, %r347;
	// end inline asm
	setp.lt.s32 	%p44, %r222, %r326;
	selp.b32 	%r355, %r323, 0, %p44;
	add.s32 	%r329, %r355, %r998;
	mov.b32 	%r330, 2;
	// begin inline asm
	shfl.sync.down.b32 %r328, %r329, %r330, %r326, %r347;
	// end inline asm
	add.s32 	%r356, %r222, 2;
	setp.gt.s32 	%p45, %r356, %r326;
	selp.b32 	%r357, 0, %r328, %p45;
	add.s32 	%r334, %r329, %r357;
	mov.b32 	%r335, 4;
	// begin inline asm
	shfl.sync.down.b32 %r333, %r334, %r335, %r326, %r347;
	// end inline asm
	add.s32 	%r358, %r222, 4;
	setp.gt.s32 	%p46, %r358, %r326;
	selp.b32 	%r359, 0, %r333, %p46;
	add.s32 	%r339, %r334, %r359;
	mov.b32 	%r340, 8;
	// begin inline asm
	shfl.sync.down.b32 %r338, %r339, %r340, %r326, %r347;
	// end inline asm
	add.s32 	%r360, %r222, 8;
	setp.gt.s32 	%p47, %r360, %r326;
	selp.b32 	%r361, 0, %r338, %p47;
	add.s32 	%r344, %r339, %r361;
	mov.b32 	%r345, 16;
	// begin inline asm
	shfl.sync.down.b32 %r343, %r344, %r345, %r326, %r347;
	// end inline asm
	add.s32 	%r362, %r222, 16;
	setp.gt.s32 	%p48, %r362, %r326;
	selp.b32 	%r363, 0, %r343, %p48;
	add.s32 	%r1000, %r344, %r363;
	add.s64 	%rd13, %rd1, 256;
	mov.b32 	%r1001, 478;
$L__BB13_78:
	setp.ne.s32 	%p49, %r1004, 101;
	mov.b32 	%r364, -1;
	vote.sync.all.pred 	%p50, %p49, %r364;
	not.pred 	%p51, %p50;
	@%p51 bra 	$L__BB13_83;
	shr.u32 	%r1001, %r1001, 1;
	mul.wide.s32 	%rd29, %r1003, 8;
	add.s64 	%rd30, %rd13, %rd29;
	add.s64 	%rd28, %rd30, -256;
	// begin inline asm
	ld.relaxed.gpu.v2.u32 {%r1004, %r1005}, [%rd28];
	// end inline asm
	mov.u32 	%r1006, %r1001;
$L__BB13_80:
	setp.eq.s32 	%p55, %r1004, 99;
	mov.b32 	%r372, -1;
	vote.sync.any.pred 	%p56, %p55, %r372;
	not.pred 	%p57, %p56;
	@%p57 bra 	$L__BB13_82;
	// begin inline asm
	nanosleep.u32 %r1006;
	// end inline asm
	shr.u32 	%r1006, %r1006, 1;
	// begin inline asm
	ld.relaxed.gpu.v2.u32 {%r1004, %r1005}, [%rd28];
	// end inline asm
	bra.uni 	$L__BB13_80;
$L__BB13_82:
	setp.eq.s32 	%p58, %r1004, 101;
	mov.b32 	%r398, -1;
	vote.sync.ballot.b32 	%r399, %p58, %r398;
	and.b32  	%r400, %r399, %r322;
	or.b32  	%r401, %r400, -2147483648;
	add.s32 	%r402, %r401, -1;
	not.b32 	%r403, %r401;
	and.b32  	%r404, %r403, %r402;
	popc.b32 	%r377, %r404;
	mov.b32 	%r376, 1;
	// begin inline asm
	shfl.sync.down.b32 %r374, %r1005, %r376, %r377, %r398;
	// end inline asm
	setp.lt.s32 	%p60, %r222, %r377;
	selp.b32 	%r405, %r374, 0, %p60;
	add.s32 	%r380, %r405, %r1005;
	mov.b32 	%r381, 2;
	// begin inline asm
	shfl.sync.down.b32 %r379, %r380, %r381, %r377, %r398;
	// end inline asm
	add.s32 	%r406, %r222, 2;
	setp.gt.s32 	%p61, %r406, %r377;
	selp.b32 	%r407, 0, %r379, %p61;
	add.s32 	%r385, %r380, %r407;
	mov.b32 	%r386, 4;
	// begin inline asm
	shfl.sync.down.b32 %r384, %r385, %r386, %r377, %r398;
	// end inline asm
	add.s32 	%r408, %r222, 4;
	setp.gt.s32 	%p62, %r408, %r377;
	selp.b32 	%r409, 0, %r384, %p62;
	add.s32 	%r390, %r385, %r409;
	mov.b32 	%r391, 8;
	// begin inline asm
	shfl.sync.down.b32 %r389, %r390, %r391, %r377, %r398;
	// end inline asm
	add.s32 	%r410, %r222, 8;
	setp.gt.s32 	%p63, %r410, %r377;
	selp.b32 	%r411, 0, %r389, %p63;
	add.s32 	%r395, %r390, %r411;
	mov.b32 	%r396, 16;
	// begin inline asm
	shfl.sync.down.b32 %r394, %r395, %r396, %r377, %r398;
	// end inline asm
	add.s32 	%r412, %r222, 16;
	setp.gt.s32 	%p64, %r412, %r377;
	selp.b32 	%r413, 0, %r394, %p64;
	add.s32 	%r414, %r413, %r1000;
	add.s32 	%r1000, %r414, %r395;
	add.s32 	%r1003, %r1003, -32;
	bra.uni 	$L__BB13_78;
$L__BB13_83:
	@%p38 bra 	$L__BB13_85;
	add.s32 	%r367, %r1000, %r144;
	add.s64 	%rd27, %rd12, 256;
	mov.b32 	%r366, 101;
	// begin inline asm
	st.relaxed.gpu.v2.u32 [%rd27], {%r366, %r367};
	// end inline asm
	st.shared.u32 	[_ZZN3cub18CUB_300001_SM_10006detail4scan16DeviceScanKernelINS2_10policy_hubIiiimN4cuda3std3__44plusIvEEE10Policy1000EN6thrust24THRUST_300001_SM_1000_NS6detail15normal_iteratorINSD_10device_ptrIiEEEESI_NS0_13ScanTileStateIiLb1EEES9_NS0_8NullTypeEmiLb0ESL_EEvT0_T1_T2_iT3_T4_T5_E12temp_storage+4], %r1000;
	st.shared.u32 	[_ZZN3cub18CUB_300001_SM_10006detail4scan16DeviceScanKernelINS2_10policy_hubIiiimN4cuda3std3__44plusIvEEE10Policy1000EN6thrust24THRUST_300001_SM_1000_NS6detail15normal_iteratorINSD_10device_ptrIiEEEESI_NS0_13ScanTileStateIiLb1EEES9_NS0_8NullTypeEmiLb0ESL_EEvT0_T1_T2_iT3_T4_T5_E12temp_storage+8], %r367;
$L__BB13_85:
	setp.ne.s32 	%p53, %r222, 0;
	mov.u32 	%r1007, %r146;
	@%p53 bra 	$L__BB13_87;
	st.shared.u32 	[_ZZN3cub18CUB_300001_SM_10006detail4scan16DeviceScanKernelINS2_10policy_hubIiiimN4cuda3std3__44plusIvEEE10Policy1000EN6thrust24THRUST_300001_SM_1000_NS6detail15normal_iteratorINSD_10device_ptrIiEEEESI_NS0_13ScanTileStateIiLb1EEES9_NS0_8NullTypeEmiLb0ESL_EEvT0_T1_T2_iT3_T4_T5_E12temp_storage+84], %r1000;
	mov.u32 	%r1007, %r1000;
$L__BB13_87:
	bar.sync 	0;
	setp.eq.s32 	%p54, %r73, 0;
	ld.shared.u32 	%r368, [_ZZN3cub18CUB_300001_SM_10006detail4scan16DeviceScanKernelINS2_10policy_hubIiiimN4cuda3std3__44plusIvEEE10Policy1000EN6thrust24THRUST_300001_SM_1000_NS6detail15normal_iteratorINSD_10device_ptrIiEEEESI_NS0_13ScanTileStateIiLb1EEES9_NS0_8NullTypeEmiLb0ESL_EEvT0_T1_T2_iT3_T4_T5_E12temp_storage+84];
	selp.b32 	%r369, 0, %r368, %p54;
	add.s32 	%r1008, %r369, %r1007;
$L__BB13_88:
	add.s32 	%r509, %r1008, %r120;
	add.s32 	%r510, %r121, %r509;
	add.s32 	%r511, %r122, %r510;
	add.s32 	%r512, %r123, %r511;
	add.s32 	%r513, %r124, %r512;
	add.s32 	%r514, %r125, %r513;
	add.s32 	%r515, %r126, %r514;
	add.s32 	%r516, %r127, %r515;
	add.s32 	%r517, %r128, %r516;
	add.s32 	%r518, %r129, %r517;
	add.s32 	%r519, %r130, %r518;
	add.s32 	%r520, %r131, %r519;
	add.s32 	%r521, %r132, %r520;
	add.s32 	%r522, %r133, %r521;
	add.s32 	%r523, %r134, %r522;
	add.s32 	%r524, %r135, %r523;
	add.s32 	%r525, %r136, %r524;
	add.s32 	%r526, %r137, %r525;
	add.s32 	%r527, %r138, %r526;
	bar.sync 	0;
	st.shared.u32 	[%r119], %r509;
	st.shared.u32 	[%r119+4], %r510;
	st.shared.u32 	[%r119+8], %r511;
	st.shared.u32 	[%r119+12], %r512;
	st.shared.u32 	[%r119+16], %r513;
	st.shared.u32 	[%r119+20], %r514;
	st.shared.u32 	[%r119+24], %r515;
	st.shared.u32 	[%r119+28], %r516;
	st.shared.u32 	[%r119+32], %r517;
	st.shared.u32 	[%r119+36], %r518;
	st.shared.u32 	[%r119+40], %r519;
	st.shared.u32 	[%r119+44], %r520;
	st.shared.u32 	[%r119+48], %r521;
	st.shared.u32 	[%r119+52], %r522;
	st.shared.u32 	[%r119+56], %r523;
	st.shared.u32 	[%r119+60], %r524;
	st.shared.u32 	[%r119+64], %r525;
	st.shared.u32 	[%r119+68], %r526;
	st.shared.u32 	[%r119+72], %r527;
	bar.warp.sync 	-1;
	ld.shared.u32 	%r180, [%r118];
	ld.shared.u32 	%r181, [%r118+128];
	ld.shared.u32 	%r182, [%r118+256];
	ld.shared.u32 	%r183, [%r118+384];
	ld.shared.u32 	%r184, [%r118+512];
	ld.shared.u32 	%r185, [%r118+640];
	ld.shared.u32 	%r186, [%r118+768];
	ld.shared.u32 	%r187, [%r118+896];
	ld.shared.u32 	%r188, [%r118+1024];
	ld.shared.u32 	%r189, [%r118+1152];
	ld.shared.u32 	%r190, [%r118+1280];
	ld.shared.u32 	%r191, [%r118+1408];
	ld.shared.u32 	%r192, [%r118+1536];
	ld.shared.u32 	%r193, [%r118+1664];
	ld.shared.u32 	%r194, [%r118+1792];
	ld.shared.u32 	%r195, [%r118+1920];
	ld.shared.u32 	%r196, [%r118+2048];
	ld.shared.u32 	%r197, [%r118+2176];
	ld.shared.u32 	%r198, [%r118+2304];
	setp.ne.s32 	%p80, %r73, 0;
	@%p80 bra 	$L__BB13_90;
	st.volatile.shared.u32 	[_ZZN3cub18CUB_300001_SM_10006detail4scan16DeviceScanKernelINS2_10policy_hubIiiimN4cuda3std3__44plusIvEEE10Policy1000EN6thrust24THRUST_300001_SM_1000_NS6detail15normal_iteratorINSD_10device_ptrIiEEEESI_NS0_13ScanTileStateIiLb1EEES9_NS0_8NullTypeEmiLb0ESL_EEvT0_T1_T2_iT3_T4_T5_E12temp_storage+31616], %r72;
$L__BB13_90:
	bar.sync 	0;
	ld.volatile.shared.u32 	%r199, [_ZZN3cub18CUB_300001_SM_10006detail4scan16DeviceScanKernelINS2_10policy_hubIiiimN4cuda3std3__44plusIvEEE10Policy1000EN6thrust24THRUST_300001_SM_1000_NS6detail15normal_iteratorINSD_10device_ptrIiEEEESI_NS0_13ScanTileStateIiLb1EEES9_NS0_8NullTypeEmiLb0ESL_EEvT0_T1_T2_iT3_T4_T5_E12temp_storage+31616];
	cvt.u64.u32 	%rd35, %r75;
	add.s64 	%rd36, %rd4, %rd35;
	setp.ge.s32 	%p81, %r75, %r199;
	shl.b64 	%rd37, %rd36, 2;
	add.s64 	%rd15, %rd3, %rd37;
	@%p81 bra 	$L__BB13_92;
	st.global.u32 	[%rd15], %r180;
$L__BB13_92:
	mov.u32 	%r528, %tid.x;
	and.b32  	%r529, %r528, 992;
	mul.lo.s32 	%r530, %r529, 19;
	and.b32  	%r531, %r528, 31;
	or.b32  	%r532, %r530, %r531;
	add.s32 	%r533, %r532, 32;
	setp.ge.s32 	%p82, %r533, %r199;
	@%p82 bra 	$L__BB13_94;
	st.global.u32 	[%rd15+128], %r181;
$L__BB13_94:
	add.s32 	%r539, %r532, 64;
	setp.ge.s32 	%p83, %r539, %r199;
	@%p83 bra 	$L__BB13_96;
	st.global.u32 	[%rd15+256], %r182;
$L__BB13_96:
	add.s32 	%r545, %r532, 96;
	setp.ge.s32 	%p84, %r545, %r199;
	@%p84 bra 	$L__BB13_98;
	st.global.u32 	[%rd15+384], %r183;
$L__BB13_98:
	add.s32 	%r551, %r532, 128;
	setp.ge.s32 	%p85, %r551, %r199;
	@%p85 bra 	$L__BB13_100;
	st.global.u32 	[%rd15+512], %r184;
$L__BB13_100:
	add.s32 	%r557, %r532, 160;
	setp.ge.s32 	%p86, %r557, %r199;
	@%p86 bra 	$L__BB13_102;
	st.global.u32 	[%rd15+640], %r185;
$L__BB13_102:
	add.s32 	%r563, %r532, 192;
	setp.ge.s32 	%p87, %r563, %r199;
	@%p87 bra 	$L__BB13_104;
	st.global.u32 	[%rd15+768], %r186;
$L__BB13_104:
	add.s32 	%r569, %r532, 224;
	setp.ge.s32 	%p88, %r569, %r199;
	@%p88 bra 	$L__BB13_106;
	st.global.u32 	[%rd15+896], %r187;
$L__BB13_106:
	setp.ge.s32 	%p89, %r92, %r199;
	@%p89 bra 	$L__BB13_108;
	st.global.u32 	[%rd15+1024], %r188;
$L__BB13_108:
	add.s32 	%r575, %r532, 288;
	setp.ge.s32 	%p90, %r575, %r199;
	@%p90 bra 	$L__BB13_110;
	st.global.u32 	[%rd15+1152], %r189;
$L__BB13_110:
	add.s32 	%r581, %r532, 320;
	setp.ge.s32 	%p91, %r581, %r199;
	@%p91 bra 	$L__BB13_112;
	st.global.u32 	[%rd15+1280], %r190;
$L__BB13_112:
	add.s32 	%r587, %r532, 352;
	setp.ge.s32 	%p92, %r587, %r199;
	@%p92 bra 	$L__BB13_114;
	st.global.u32 	[%rd15+1408], %r191;
$L__BB13_114:
	add.s32 	%r593, %r532, 384;
	setp.ge.s32 	%p93, %r593, %r199;
	@%p93 bra 	$L__BB13_116;
	st.global.u32 	[%rd15+1536], %r192;
$L__BB13_116:
	add.s32 	%r599, %r532, 416;
	setp.ge.s32 	%p94, %r599, %r199;
	@%p94 bra 	$L__BB13_118;
	st.global.u32 	[%rd15+1664], %r193;
$L__BB13_118:
	add.s32 	%r605, %r532, 448;
	setp.ge.s32 	%p95, %r605, %r199;
	@%p95 bra 	$L__BB13_120;
	st.global.u32 	[%rd15+1792], %r194;
$L__BB13_120:
	add.s32 	%r611, %r532, 480;
	setp.ge.s32 	%p96, %r611, %r199;
	@%p96 bra 	$L__BB13_122;
	st.global.u32 	[%rd15+1920], %r195;
$L__BB13_122:
	add.s32 	%r617, %r532, 512;
	setp.ge.s32 	%p97, %r617, %r199;
	@%p97 bra 	$L__BB13_124;
	st.global.u32 	[%rd15+2048], %r196;
$L__BB13_124:
	add.s32 	%r623, %r532, 544;
	setp.ge.s32 	%p98, %r623, %r199;
	@%p98 bra 	$L__BB13_126;
	st.global.u32 	[%rd15+2176], %r197;
$L__BB13_126:
	setp.ge.s32 	%p99, %r113, %r199;
	@%p99 bra 	$L__BB13_128;
	st.global.u32 	[%rd15+2304], %r198;
$L__BB13_128:
	ret;

}
	// .globl	_ZN3cub18CUB_300001_SM_10006detail10radix_sort31DeviceRadixSortSingleTileKernelINS1_5radix10policy_hubIjNS0_8NullTypeEyE10Policy1000ELNS0_9SortOrderE0EjS6_yNS1_21identity_decomposer_tEEEvPKT1_PSB_PKT2_PSF_T3_iiT4_
.visible .entry _ZN3cub18CUB_300001_SM_10006detail10radix_sort31DeviceRadixSortSingleTileKernelINS1_5radix10policy_hubIjNS0_8NullTypeEyE10Policy1000ELNS0_9SortOrderE0EjS6_yNS1_21identity_decomposer_tEEEvPKT1_PSB_PKT2_PSF_T3_iiT4_(
	.param .u64 .ptr .align 1 _ZN3cub18CUB_300001_SM_10006detail10radix_sort31DeviceRadixSortSingleTileKernelINS1_5radix10policy_hubIjNS0_8NullTypeEyE10Policy1000ELNS0_9SortOrderE0EjS6_yNS1_21identity_decomposer_tEEEvPKT1_PSB_PKT2_PSF_T3_iiT4__param_0,
	.param .u64 .ptr .align 1 _ZN3cub18CUB_300001_SM_10006detail10radix_sort31DeviceRadixSortSingleTileKernelINS1_5radix10policy_hubIjNS0_8NullTypeEyE10Policy1000ELNS0_9SortOrderE0EjS6_yNS1_21identity_decomposer_tEEEvPKT1_PSB_PKT2_PSF_T3_iiT4__param_1,
	.param .u64 .ptr .align 1 _ZN3cub18CUB_300001_SM_10006detail10radix_sort31DeviceRadixSortSingleTileKernelINS1_5radix10policy_hubIjNS0_8NullTypeEyE10Policy1000ELNS0_9SortOrderE0EjS6_yNS1_21identity_decomposer_tEEEvPKT1_PSB_PKT2_PSF_T3_iiT4__param_2,
	.param .u64 .ptr .align 1 _ZN3cub18CUB_300001_SM_10006detail10radix_sort31DeviceRadixSortSingleTileKernelINS1_5radix10policy_hubIjNS0_8NullTypeEyE10Policy1000ELNS0_9SortOrderE0EjS6_yNS1_21identity_decomposer_tEEEvPKT1_PSB_PKT2_PSF_T3_iiT4__param_3,
	.param .u64 _ZN3cub18CUB_300001_SM_10006detail10radix_sort31DeviceRadixSortSingleTileKernelINS1_5radix10policy_hubIjNS0_8NullTypeEyE10Policy1000ELNS0_9SortOrderE0EjS6_yNS1_21identity_decomposer_tEEEvPKT1_PSB_PKT2_PSF_T3_iiT4__param_4,
	.param .u32 _ZN3cub18CUB_300001_SM_10006detail10radix_sort31DeviceRadixSortSingleTileKernelINS1_5radix10policy_hubIjNS0_8NullTypeEyE10Policy1000ELNS0_9SortOrderE0EjS6_yNS1_21identity_decomposer_tEEEvPKT1_PSB_PKT2_PSF_T3_iiT4__param_5,
	.param .u32 _ZN3cub18CUB_300001_SM_10006detail10radix_sort31DeviceRadixSortSingleTileKernelINS1_5radix10policy_hubIjNS0_8NullTypeEyE10Policy1000ELNS0_9SortOrderE0EjS6_yNS1_21identity_decomposer_tEEEvPKT1_PSB_PKT2_PSF_T3_iiT4__param_6,
	.param .align 1 .b8 _ZN3cub18CUB_300001_SM_10006detail10radix_sort31DeviceRadixSortSingleTileKernelINS1_5radix10policy_hubIjNS0_8NullTypeEyE10Policy1000ELNS0_9SortOrderE0EjS6_yNS1_21identity_decomposer_tEEEvPKT1_PSB_PKT2_PSF_T3_iiT4__param_7[1]
)
.maxntid 256
.minnctapersm 1
{
	.reg .pred 	%p<52>;
	.reg .b16 	%rs<39>;
	.reg .b32 	%r<706>;
	.reg .b64 	%rd<29>;
	// demoted variable
	.shared .align 16 .b8 _ZZN3cub18CUB_300001_SM_10006detail10radix_sort31DeviceRadixSortSingleTileKernelINS1_5radix10policy_hubIjNS0_8NullTypeEyE10Policy1000ELNS0_9SortOrderE0EjS6_yNS1_21identity_decomposer_tEEEvPKT1_PSB_PKT2_PSF_T3_iiT4_E12temp_storage[33856];
	ld.param.u64 	%rd5, [_ZN3cub18CUB_300001_SM_10006detail10radix_sort31DeviceRadixSortSingleTileKernelINS1_5radix10policy_hubIjNS0_8NullTypeEyE10Policy1000ELNS0_9SortOrderE0EjS6_yNS1_21identity_decomposer_tEEEvPKT1_PSB_PKT2_PSF_T3_iiT4__param_0];
	ld.param.u64 	%rd3, [_ZN3cub18CUB_300001_SM_10006detail10radix_sort31DeviceRadixSortSingleTileKernelINS1_5radix10policy_hubIjNS0_8NullTypeEyE10Policy1000ELNS0_9SortOrderE0EjS6_yNS1_21identity_decomposer_tEEEvPKT1_PSB_PKT2_PSF_T3_iiT4__param_1];
	ld.param.u64 	%rd4, [_ZN3cub18CUB_300001_SM_10006detail10radix_sort31DeviceRadixSortSingleTileKernelINS1_5radix10policy_hubIjNS0_8NullTypeEyE10Policy1000ELNS0_9SortOrderE0EjS6_yNS1_21identity_decomposer_tEEEvPKT1_PSB_PKT2_PSF_T3_iiT4__param_4];
	ld.param.u32 	%r189, [_ZN3cub18CUB_300001_SM_10006detail10radix_sort31DeviceRadixSortSingleTileKernelINS1_5radix10policy_hubIjNS0_8NullTypeEyE10Policy1000ELNS0_9SortOrderE0EjS6_yNS1_21identity_decomposer_tEEEvPKT1_PSB_PKT2_PSF_T3_iiT4__param_5];
	ld.param.u32 	%r190, [_ZN3cub18CUB_300001_SM_10006detail10radix_sort31DeviceRadixSortSingleTileKernelINS1_5radix10policy_hubIjNS0_8NullTypeEyE10Policy1000ELNS0_9SortOrderE0EjS6_yNS1_21identity_decomposer_tEEEvPKT1_PSB_PKT2_PSF_T3_iiT4__param_6];
	cvta.to.global.u64 	%rd6, %rd5;
	cvt.u32.u64 	%r1, %rd4;
	mov.u32 	%r2, %tid.x;
	mul.lo.s32 	%r3, %r2, 19;
	setp.ge.s32 	%p1, %r3, %r1;
	mul.wide.u32 	%rd7, %r3, 4;
	add.s64 	%rd1, %rd6, %rd7;
	mov.b32 	%r703, -1;
	@%p1 bra 	$L__BB14_2;
	ld.global.u32 	%r703, [%rd1];
$L__BB14_2:
	add.s32 	%r193, %r3, 1;
	setp.ge.s32 	%p2, %r193, %r1;
	mov.b32 	%r702, -1;
	@%p2 bra 	$L__BB14_4;
	ld.global.u32 	%r702, [%rd1+4];
$L__BB14_4:
	add.s32 	%r195, %r3, 2;
	setp.ge.s32 	%p3, %r195, %r1;
	mov.b32 	%r701, -1;
	@%p3 bra 	$L__BB14_6;
	ld.global.u32 	%r701, [%rd1+8];
$L__BB14_6:
	add.s32 	%r197, %r3, 3;
	setp.ge.s32 	%p4, %r197, %r1;
	mov.b32 	%r700, -1;
	@%p4 bra 	$L__BB14_8;
	ld.global.u32 	%r700, [%rd1+12];
$L__BB14_8:
	add.s32 	%r199, %r3, 4;
	setp.ge.s32 	%p5, %r199, %r1;
	mov.b32 	%r699, -1;
	@%p5 bra 	$L__BB14_10;
	ld.global.u32 	%r699, [%rd1+16];
$L__BB14_10:
	add.s32 	%r201, %r3, 5;
	setp.ge.s32 	%p6, %r201, %r1;
	mov.b32 	%r698, -1;
	@%p6 bra 	$L__BB14_12;
	ld.global.u32 	%r698, [%rd1+20];
$L__BB14_12:
	add.s32 	%r203, %r3, 6;
	setp.ge.s32 	%p7, %r203, %r1;
	mov.b32 	%r697, -1;
	@%p7 bra 	$L__BB14_14;
	ld.global.u32 	%r697, [%rd1+24];
$L__BB14_14:
	add.s32 	%r205, %r3, 7;
	setp.ge.s32 	%p8, %r205, %r1;
	mov.b32 	%r696, -1;
	@%p8 bra 	$L__BB14_16;
	ld.global.u32 	%r696, [%rd1+28];
$L__BB14_16:
	add.s32 	%r207, %r3, 8;
	setp.ge.s32 	%p9, %r207, %r1;
	mov.b32 	%r695, -1;
	@%p9 bra 	$L__BB14_18;
	ld.global.u32 	%r695, [%rd1+32];
$L__BB14_18:
	add.s32 	%r209, %r3, 9;
	setp.ge.s32 	%p10, %r209, %r1;
	mov.b32 	%r694, -1;
	@%p10 bra 	$L__BB14_20;
	ld.global.u32 	%r694, [%rd1+36];
$L__BB14_20:
	add.s32 	%r211, %r3, 10;
	setp.ge.s32 	%p11, %r211, %r1;
	mov.b32 	%r693, -1;
	@%p11 bra 	$L__BB14_22;
	ld.global.u32 	%r693, [%rd1+40];
$L__BB14_22:
	add.s32 	%r213, %r3, 11;
	setp.ge.s32 	%p12, %r213, %r1;
	mov.b32 	%r692, -1;
	@%p12 bra 	$L__BB14_24;
	ld.global.u32 	%r692, [%rd1+44];
$L__BB14_24:
	add.s32 	%r215, %r3, 12;
	setp.ge.s32 	%p13, %r215, %r1;
	mov.b32 	%r691, -1;
	@%p13 bra 	$L__BB14_26;
	ld.global.u32 	%r691, [%rd1+48];
$L__BB14_26:
	add.s32 	%r217, %r3, 13;
	setp.ge.s32 	%p14, %r217, %r1;
	mov.b32 	%r690, -1;
	@%p14 bra 	$L__BB14_28;
	ld.global.u32 	%r690, [%rd1+52];
$L__BB14_28:
	add.s32 	%r219, %r3, 14;
	setp.ge.s32 	%p15, %r219, %r1;
	mov.b32 	%r689, -1;
	@%p15 bra 	$L__BB14_30;
	ld.global.u32 	%r689, [%rd1+56];
$L__BB14_30:
	add.s32 	%r221, %r3, 15;
	setp.ge.s32 	%p16, %r221, %r1;
	mov.b32 	%r688, -1;
	@%p16 bra 	$L__BB14_32;
	ld.global.u32 	%r688, [%rd1+60];
$L__BB14_32:
	add.s32 	%r223, %r3, 16;
	setp.ge.s32 	%p17, %r223, %r1;
	mov.b32 	%r687, -1;
	@%p17 bra 	$L__BB14_34;
	ld.global.u32 	%r687, [%rd1+64];
$L__BB14_34:
	add.s32 	%r225, %r3, 17;
	setp.ge.s32 	%p18, %r225, %r1;
	mov.b32 	%r686, -1;
	@%p18 bra 	$L__BB14_36;
	ld.global.u32 	%r686, [%rd1+68];
$L__BB14_36:
	add.s32 	%r227, %r3, 18;
	setp.ge.s32 	%p19, %r227, %r1;
	mov.b32 	%r685, -1;
	@%p19 bra 	$L__BB14_38;
	ld.global.u32 	%r685, [%rd1+72];
$L__BB14_38:
	bar.sync 	0;
	shr.u32 	%r42, %r2, 5;
	shl.b32 	%r229, %r2, 2;
	mov.u32 	%r230, _ZZN3cub18CUB_300001_SM_10006detail10radix_sort31DeviceRadixSortSingleTileKernelINS1_5radix10policy_hubIjNS0_8NullTypeEyE10Policy1000ELNS0_9SortOrderE0EjS6_yNS1_21identity_decomposer_tEEEvPKT1_PSB_PKT2_PSF_T3_iiT4_E12temp_storage;
	add.s32 	%r43, %r230, %r229;
	shl.b32 	%r231, %r2, 7;
	add.s32 	%r44, %r43, %r231;
	shl.b32 	%r232, %r42, 2;
	add.s32 	%r233, %r230, %r232;
	add.s32 	%r45, %r233, 33792;
	mad.lo.s32 	%r46, %r2, -56, %r44;
	add.s32 	%r684, %r189, 6;
	sub.s32 	%r683, %r190, %r189;
$L__BB14_39:
	add.s32 	%r293, %r684, -6;
	min.s32 	%r236, %r683, 6;
	mov.b32 	%r322, 0;
	st.shared.u32 	[%r43], %r322;
	st.shared.u32 	[%r43+1024], %r322;
	st.shared.u32 	[%r43+2048], %r322;
	st.shared.u32 	[%r43+3072], %r322;
	st.shared.u32 	[%r43+4096], %r322;
	st.shared.u32 	[%r43+5120], %r322;
	st.shared.u32 	[%r43+6144], %r322;
	st.shared.u32 	[%r43+7168], %r322;
	st.shared.u32 	[%r43+8192], %r322;
	st.shared.u32 	[%r43+9216], %r322;
	st.shared.u32 	[%r43+10240], %r322;
	st.shared.u32 	[%r43+11264], %r322;
	st.shared.u32 	[%r43+12288], %r322;
	st.shared.u32 	[%r43+13312], %r322;
	st.shared.u32 	[%r43+14336], %r322;
	st.shared.u32 	[%r43+15360], %r322;
	st.shared.u32 	[%r43+16384], %r322;
	st.shared.u32 	[%r43+17408], %r322;
	st.shared.u32 	[%r43+18432], %r322;
	st.shared.u32 	[%r43+19456], %r322;
	st.shared.u32 	[%r43+20480], %r322;
	st.shared.u32 	[%r43+21504], %r322;
	st.shared.u32 	[%r43+22528], %r322;
	st.shared.u32 	[%r43+23552], %r322;
	st.shared.u32 	[%r43+24576], %r322;
	st.shared.u32 	[%r43+25600], %r322;
	st.shared.u32 	[%r43+26624], %r322;
	st.shared.u32 	[%r43+27648], %r322;
	st.shared.u32 	[%r43+28672], %r322;
	st.shared.u32 	[%r43+29696], %r322;
	st.shared.u32 	[%r43+30720], %r322;
	st.shared.u32 	[%r43+31744], %r322;
	st.shared.u32 	[%r43+32768], %r322;
	// begin inline asm
	bmsk.clamp.b32 %r234, %r322, %r236;
	// end inline asm
	// begin inline asm
	shr.b32 %r237, %r703, %r293;
	// end inline asm
	and.b32  	%r325, %r234, %r237;
	shl.b32 	%r326, %r325, 10;
	and.b32  	%r327, %r326, 31744;
	add.s32 	%r328, %r43, %r327;
	shr.u32 	%r329, %r325, 4;
	and.b32  	%r330, %r329, 268435454;
	add.s32 	%r71, %r328, %r330;
	ld.shared.u16 	%rs1, [%r71];
	add.s16 	%rs20, %rs1, 1;
	st.shared.u16 	[%r71], %rs20;
	// begin inline asm
	shr.b32 %r240, %r702, %r293;
	// end inline asm
	and.b32  	%r331, %r234, %r240;
	shl.b32 	%r332, %r331, 10;
	and.b32  	%r333, %r332, 31744;
	add.s32 	%r334, %r43, %r333;
	shr.u32 	%r335, %r331, 4;
	and.b32  	%r336, %r335, 268435454;
	add.s32 	%r72, %r334, %r336;
	ld.shared.u16 	%rs2, [%r72];
	add.s16 	%rs21, %rs2, 1;
	st.shared.u16 	[%r72], %rs21;
	// begin inline asm
	shr.b32 %r243, %r701, %r293;
	// end inline asm
	and.b32  	%r337, %r234, %r243;
	shl.b32 	%r338, %r337, 10;
	and.b32  	%r339, %r338, 31744;
	add.s32 	%r340, %r43, %r339;
	shr.u32 	%r341, %r337, 4;
	and.b32  	%r342, %r341, 268435454;
	add.s32 	%r73, %r340, %r342;
	ld.shared.u16 	%rs3, [%r73];
	add.s16 	%rs22, %rs3, 1;
	st.shared.u16 	[%r73], %rs22;
	// begin inline asm
	shr.b32 %r246, %r700, %r293;
	// end inline asm
	and.b32  	%r343, %r234, %r246;
	shl.b32 	%r344, %r343, 10;
	and.b32  	%r345, %r344, 31744;
	add.s32 	%r346, %r43, %r345;
	shr.u32 	%r347, %r343, 4;
	and.b32  	%r348, %r347, 268435454;
	add.s32 	%r74, %r346, %r348;
	ld.shared.u16 	%rs4, [%r74];
	add.s16 	%rs23, %rs4, 1;
	st.shared.u16 	[%r74], %rs23;
	// begin inline asm
	shr.b32 %r249, %r699, %r293;
	// end inline asm
	and.b32  	%r349, %r234, %r249;
	shl.b32 	%r350, %r349, 10;
	and.b32  	%r351, %r350, 31744;
	add.s32 	%r352, %r43, %r351;
	shr.u32 	%r353, %r349, 4;
	and.b32  	%r354, %r353, 268435454;
	add.s32 	%r75, %r352, %r354;
	ld.shared.u16 	%rs5, [%r75];
	add.s16 	%rs24, %rs5, 1;
	st.shared.u16 	[%r75], %rs24;
	// begin inline asm
	shr.b32 %r252, %r698, %r293;
	// end inline asm
	and.b32  	%r355, %r234, %r252;
	shl.b32 	%r356, %r355, 10;
	and.b32  	%r357, %r356, 31744;
	add.s32 	%r358, %r43, %r357;
	shr.u32 	%r359, %r355, 4;
	and.b32  	%r360, %r359, 268435454;
	add.s32 	%r76, %r358, %r360;
	ld.shared.u16 	%rs6, [%r76];
	add.s16 	%rs25, %rs6, 1;
	st.shared.u16 	[%r76], %rs25;
	// begin inline asm
	shr.b32 %r255, %r697, %r293;
	// end inline asm
	and.b32  	%r361, %r234, %r255;
	shl.b32 	%r362, %r361, 10;
	and.b32  	%r363, %r362, 31744;
	add.s32 	%r364, %r43, %r363;
	shr.u32 	%r365, %r361, 4;
	and.b32  	%r366, %r365, 268435454;
	add.s32 	%r77, %r364, %r366;
	ld.shared.u16 	%rs7, [%r77];
	add.s16 	%rs26, %rs7, 1;
	st.shared.u16 	[%r77], %rs26;
	// begin inline asm
	shr.b32 %r258, %r696, %r293;
	// end inline asm
	and.b32  	%r367, %r234, %r258;
	shl.b32 	%r368, %r367, 10;
	and.b32  	%r369, %r368, 31744;
	add.s32 	%r370, %r43, %r369;
	shr.u32 	%r371, %r367, 4;
	and.b32  	%r372, %r371, 268435454;
	add.s32 	%r78, %r370, %r372;
	ld.shared.u16 	%rs8, [%r78];
	add.s16 	%rs27, %rs8, 1;
	st.shared.u16 	[%r78], %rs27;
	// begin inline asm
	shr.b32 %r261, %r695, %r293;
	// end inline asm
	and.b32  	%r373, %r234, %r261;
	shl.b32 	%r374, %r373, 10;
	and.b32  	%r375, %r374, 31744;
	add.s32 	%r376, %r43, %r375;
	shr.u32 	%r377, %r373, 4;
	and.b32  	%r378, %r377, 268435454;
	add.s32 	%r79, %r376, %r378;
	ld.shared.u16 	%rs9, [%r79];
	add.s16 	%rs28, %rs9, 1;
	st.shared.u16 	[%r79], %rs28;
	// begin inline asm
	shr.b32 %r264, %r694, %r293;
	// end inline asm
	and.b32  	%r379, %r234, %r264;
	shl.b32 	%r380, %r379, 10;
	and.b32  	%r381, %r380, 31744;
	add.s32 	%r382, %r43, %r381;
	shr.u32 	%r383, %r379, 4;
	and.b32  	%r384, %r383, 268435454;
	add.s32 	%r80, %r382, %r384;
	ld.shared.u16 	%rs10, [%r80];
	add.s16 	%rs29, %rs10, 1;
	st.shared.u16 	[%r80], %rs29;
	// begin inline asm
	shr.b32 %r267, %r693, %r293;
	// end inline asm
	and.b32  	%r385, %r234, %r267;
	shl.b32 	%r386, %r385, 10;
	and.b32  	%r387, %r386, 31744;
	add.s32 	%r388, %r43, %r387;
	shr.u32 	%r389, %r385, 4;
	and.b32  	%r390, %r389, 268435454;
	add.s32 	%r81, %r388, %r390;
	ld.shared.u16 	%rs11, [%r81];
	add.s16 	%rs30, %rs11, 1;
	st.shared.u16 	[%r81], %rs30;
	// begin inline asm
	shr.b32 %r270, %r692, %r293;
	// end inline asm
	and.b32  	%r391, %r234, %r270;
	shl.b32 	%r392, %r391, 10;
	and.b32  	%r393, %r392, 31744;
	add.s32 	%r394, %r43, %r393;
	shr.u32 	%r395, %r391, 4;
	and.b32  	%r396, %r395, 268435454;
	add.s32 	%r82, %r394, %r396;
	ld.shared.u16 	%rs12, [%r82];
	add.s16 	%rs31, %rs12, 1;
	st.shared.u16 	[%r82], %rs31;
	// begin inline asm
	shr.b32 %r273, %r691, %r293;
	// end inline asm
	and.b32  	%r397, %r234, %r273;
	shl.b32 	%r398, %r397, 10;
	and.b32  	%r399, %r398, 31744;
	add.s32 	%r400, %r43, %r399;
	shr.u32 	%r401, %r397, 4;
	and.b32  	%r402, %r401, 268435454;
	add.s32 	%r83, %r400, %r402;
	ld.shared.u16 	%rs13, [%r83];
	add.s16 	%rs32, %rs13, 1;
	st.shared.u16 	[%r83], %rs32;
	// begin inline asm
	shr.b32 %r276, %r690, %r293;
	// end inline asm
	and.b32  	%r403, %r234, %r276;
	shl.b32 	%r404, %r403, 10;
	and.b32  	%r405, %r404, 31744;
	add.s32 	%r406, %r43, %r405;
	shr.u32 	%r407, %r403, 4;
	and.b32  	%r408, %r407, 268435454;
	add.s32 	%r84, %r406, %r408;
	ld.shared.u16 	%rs14, [%r84];
	add.s16 	%rs33, %rs14, 1;
	st.shared.u16 	[%r84], %rs33;
	// begin inline asm
	shr.b32 %r279, %r689, %r293;
	// end inline asm
	and.b32  	%r409, %r234, %r279;
	shl.b32 	%r410, %r409, 10;
	and.b32  	%r411, %r410, 31744;
	add.s32 	%r412, %r43, %r411;
	shr.u32 	%r413, %r409, 4;
	and.b32  	%r414, %r413, 268435454;
	add.s32 	%r85, %r412, %r414;
	ld.shared.u16 	%rs15, [%r85];
	add.s16 	%rs34, %rs15, 1;
	st.shared.u16 	[%r85], %rs34;
	// begin inline asm
	shr.b32 %r282, %r688, %r293;
	// end inline asm
	and.b32  	%r415, %r234, %r282;
	shl.b32 	%r416, %r415, 10;
	and.b32  	%r417, %r416, 31744;
	add.s32 	%r418, %r43, %r417;
	shr.u32 	%r419, %r415, 4;
	and.b32  	%r420, %r419, 268435454;
	add.s32 	%r86, %r418, %r420;
	ld.shared.u16 	%rs16, [%r86];
	add.s16 	%rs35, %rs16, 1;
	st.shared.u16 	[%r86], %rs35;
	// begin inline asm
	shr.b32 %r285, %r687, %r293;
	// end inline asm
	and.b32  	%r421, %r234, %r285;
	shl.b32 	%r422, %r421, 10;
	and.b32  	%r423, %r422, 31744;
	add.s32 	%r424, %r43, %r423;
	shr.u32 	%r425, %r421, 4;
	and.b32  	%r426, %r425, 268435454;
	add.s32 	%r87, %r424, %r426;
	ld.shared.u16 	%rs17, [%r87];
	add.s16 	%rs36, %rs17, 1;
	st.shared.u16 	[%r87], %rs36;
	// begin inline asm
	shr.b32 %r288, %r686, %r293;
	// end inline asm
	and.b32  	%r427, %r234, %r288;
	shl.b32 	%r428, %r427, 10;
	and.b32  	%r429, %r428, 31744;
	add.s32 	%r430, %r43, %r429;
	shr.u32 	%r431, %r427, 4;
	and.b32  	%r432, %r431, 268435454;
	add.s32 	%r88, %r430, %r432;
	ld.shared.u16 	%rs18, [%r88];
	add.s16 	%rs37, %rs18, 1;
	st.shared.u16 	[%r88], %rs37;
	// begin inline asm
	shr.b32 %r291, %r685, %r293;
	// end inline asm
	and.b32  	%r433, %r234, %r291;
	shl.b32 	%r434, %r433, 10;
	and.b32  	%r435, %r434, 31744;
	add.s32 	%r436, %r43, %r435;
	shr.u32 	%r437, %r433, 4;
	and.b32  	%r438, %r437, 268435454;
	add.s32 	%r89, %r436, %r438;
	ld.shared.u16 	%rs19, [%r89];
	add.s16 	%rs38, %rs19, 1;
	st.shared.u16 	[%r89], %rs38;
	bar.sync 	0;
	ld.shared.u32 	%r90, [%r44];
	ld.shared.u32 	%r439, [%r44+4];
	ld.shared.u32 	%r440, [%r44+8];
	ld.shared.u32 	%r441, [%r44+12];
	ld.shared.u32 	%r442, [%r44+16];
	ld.shared.u32 	%r443, [%r44+20];
	ld.shared.u32 	%r444, [%r44+24];
	ld.shared.u32 	%r445, [%r44+28];
	ld.shared.u32 	%r446, [%r44+32];
	ld.shared.u32 	%r447, [%r44+36];
	ld.shared.u32 	%r448, [%r44+40];
	ld.shared.u32 	%r449, [%r44+44];
	ld.shared.u32 	%r450, [%r44+48];
	ld.shared.u32 	%r451, [%r44+52];
	ld.shared.u32 	%r452, [%r44+56];
	ld.shared.u32 	%r453, [%r44+60];
	ld.shared.u32 	%r454, [%r44+64];
	ld.shared.u32 	%r455, [%r44+68];
	ld.shared.u32 	%r456, [%r44+72];
	ld.shared.u32 	%r457, [%r44+76];
	ld.shared.u32 	%r458, [%r44+80];
	ld.shared.u32 	%r459, [%r44+84];
	ld.shared.u32 	%r460, [%r44+88];
	ld.shared.u32 	%r461, [%r44+92];
	ld.shared.u32 	%r462, [%r44+96];
	ld.shared.u32 	%r463, [%r44+100];
	ld.shared.u32 	%r464, [%r44+104];
	ld.shared.u32 	%r465, [%r44+108];
	ld.shared.u32 	%r466, [%r44+112];
	ld.shared.u32 	%r467, [%r44+116];
	ld.shared.u32 	%r468, [%r44+120];
	ld.shared.u32 	%r469, [%r44+124];
	ld.shared.u32 	%r470, [%r44+128];
	add.s32 	%r91, %r439, %r90;
	add.s32 	%r92, %r440, %r91;
	add.s32 	%r93, %r441, %r92;
	add.s32 	%r94, %r442, %r93;
	add.s32 	%r95, %r443, %r94;
	add.s32 	%r96, %r444, %r95;
	add.s32 	%r97, %r445, %r96;
	add.s32 	%r98, %r446, %r97;
	add.s32 	%r99, %r447, %r98;
	add.s32 	%r100, %r448, %r99;
	add.s32 	%r101, %r449, %r100;
	add.s32 	%r102, %r450, %r101;
	add.s32 	%r103, %r451, %r102;
	add.s32 	%r104, %r452, %r103;
	add.s32 	%r105, %r453, %r104;
	add.s32 	%r106, %r454, %r105;
	add.s32 	%r107, %r455, %r106;
	add.s32 	%r108, %r456, %r107;
	add.s32 	%r109, %r457, %r108;
	add.s32 	%r110, %r458, %r109;
	add.s32 	%r111, %r459, %r110;
	add.s32 	%r112, %r460, %r111;
	add.s32 	%r113, %r461, %r112;
	add.s32 	%r114, %r462, %r113;
	add.s32 	%r115, %r463, %r114;
	add.s32 	%r116, %r464, %r115;
	add.s32 	%r117, %r465, %r116;
	add.s32 	%r118, %r466, %r117;
	add.s32 	%r119, %r467, %r118;
	add.s32 	%r120, %r468, %r119;
	add.s32 	%r121, %r469, %r120;
	add.s32 	%r299, %r470, %r121;
	// begin inline asm
	mov.u32 %r294, %laneid;
	// end inline asm
	mov.b32 	%r297, 1;
	mov.b32 	%r324, -1;
	// begin inline asm
	{  .reg .u32 r0;  .reg .pred p;  shfl.sync.up.b32 r0|p, %r299, %r297, %r322, %r324;  @p add.u32 r0, r0, %r299;  mov.u32 %r295, r0;}
	// end inline asm
	mov.b32 	%r303, 2;
	// begin inline asm
	{  .reg .u32 r0;  .reg .pred p;  shfl.sync.up.b32 r0|p, %r295, %r303, %r322, %r324;  @p add.u32 r0, r0, %r295;  mov.u32 %r301, r0;}
	// end inline asm
	mov.b32 	%r309, 4;
	// begin inline asm
	{  .reg .u32 r0;  .reg .pred p;  shfl.sync.up.b32 r0|p, %r301, %r309, %r322, %r324;  @p add.u32 r0, r0, %r301;  mov.u32 %r307, r0;}
	// end inline asm
	mov.b32 	%r315, 8;
	// begin inline asm
	{  .reg .u32 r0;  .reg .pred p;  shfl.sync.up.b32 r0|p, %r307, %r315, %r322, %r324;  @p add.u32 r0, r0, %r307;  mov.u32 %r313, r0;}
	// end inline asm
	mov.b32 	%r321, 16;
	// begin inline asm
	{  .reg .u32 r0;  .reg .pred p;  shfl.sync.up.b32 r0|p, %r313, %r321, %r322, %r324;  @p add.u32 r0, r0, %r313;  mov.u32 %r319, r0;}
	// end inline asm
	setp.ne.s32 	%p20, %r294, 31;
	@%p20 bra 	$L__BB14_41;
	st.shared.u32 	[%r45], %r319;
$L__BB14_41:
	sub.s32 	%r471, %r319, %r299;
	setp.gt.u32 	%p21, %r2, 31;
	setp.eq.s32 	%p22, %r42, 7;
	setp.eq.s32 	%p23, %r42, 6;
	setp.eq.s32 	%p24, %r42, 5;
	setp.eq.s32 	%p25, %r42, 4;
	setp.eq.s32 	%p26, %r42, 3;
	setp.eq.s32 	%p27, %r42, 2;
	setp.eq.s32 	%p28, %r42, 1;
	bar.sync 	0;
	ld.shared.v4.u32 	{%r472, %r473, %r474, %r475}, [_ZZN3cub18CUB_300001_SM_10006detail10radix_sort31DeviceRadixSortSingleTileKernelINS1_5radix10policy_hubIjNS0_8NullTypeEyE10Policy1000ELNS0_9SortOrderE0EjS6_yNS1_21identity_decomposer_tEEEvPKT1_PSB_PKT2_PSF_T3_iiT4_E12temp_storage+33792];
	selp.b32 	%r476, %r472, %r704, %p28;
	add.s32 	%r477, %r473, %r472;
	selp.b32 	%r478, %r477, %r476, %p27;
	add.s32 	%r479, %r477, %r474;
	selp.b32 	%r480, %r479, %r478, %p26;
	add.s32 	%r481, %r479, %r475;
	selp.b32 	%r482, %r481, %r480, %p25;
	ld.shared.v4.u32 	{%r483, %r484, %r485, %r486}, [_ZZN3cub18CUB_300001_SM_10006detail10radix_sort31DeviceRadixSortSingleTileKernelINS1_5radix10policy_hubIjNS0_8NullTypeEyE10Policy1000ELNS0_9SortOrderE0EjS6_yNS1_21identity_decomposer_tEEEvPKT1_PSB_PKT2_PSF_T3_iiT4_E12temp_storage+33808];
	add.s32 	%r487, %r481, %r483;
	selp.b32 	%r488, %r487, %r482, %p24;
	add.s32 	%r489, %r487, %r484;
	selp.b32 	%r490, %r489, %r488, %p23;
	add.s32 	%r491, %r489, %r485;
	selp.b32 	%r704, %r491, %r490, %p22;
	add.s32 	%r126, %r491, %r486;
	setp.ne.s32 	%p29, %r294, 0;
	selp.b32 	%r492, %r471, 0, %p29;
	add.s32 	%r493, %r704, %r492;
	or.pred  	%p30, %p21, %p29;
	selp.b32 	%r705, %r493, %r471, %p21;
	@%p30 bra 	$L__BB14_43;
	shl.b32 	%r705, %r126, 16;
	st.shared.u32 	[_ZZN3cub18CUB_300001_SM_10006detail10radix_sort31DeviceRadixSortSingleTileKernelINS1_5radix10policy_hubIjNS0_8NullTypeEyE10Policy1000ELNS0_9SortOrderE0EjS6_yNS1_21identity_decomposer_tEEEvPKT1_PSB_PKT2_PSF_T3_iiT4_E12temp_storage+33832], %r705;
$L__BB14_43:
	setp.eq.s32 	%p31, %r2, 0;
	bar.sync 	0;
	ld.shared.u32 	%r494, [_ZZN3cub18CUB_300001_SM_10006detail10radix_sort31DeviceRadixSortSingleTileKernelINS1_5radix10policy_hubIjNS0_8NullTypeEyE10Policy1000ELNS0_9SortOrderE0EjS6_yNS1_21identity_decomposer_tEEEvPKT1_PSB_PKT2_PSF_T3_iiT4_E12temp_storage+33832];
	selp.b32 	%r495, 0, %r494, %p31;
	add.s32 	%r496, %r705, %r495;
	add.s32 	%r497, %r90, %r496;
	add.s32 	%r498, %r91, %r496;
	add.s32 	%r499, %r92, %r496;
	add.s32 	%r500, %r93, %r496;
	add.s32 	%r501, %r94, %r496;
	add.s32 	%r502, %r95, %r496;
	add.s32 	%r503, %r96, %r496;
	add.s32 	%r504, %r97, %r496;
	add.s32 	%r505, %r98, %r496;
	add.s32 	%r506, %r99, %r496;
	add.s32 	%r507, %r100, %r496;
	add.s32 	%r508, %r101, %r496;
	add.s32 	%r509, %r102, %r496;
	add.s32 	%r510, %r103, %r496;
	add.s32 	%r511, %r104, %r496;
	add.s32 	%r512, %r105, %r496;
	add.s32 	%r513, %r106, %r496;
	add.s32 	%r514, %r107, %r496;
	add.s32 	%r515, %r108, %r496;
	add.s32 	%r516, %r109, %r496;
	add.s32 	%r517, %r110, %r496;
	add.s32 	%r518, %r111, %r496;
	add.s32 	%r519, %r112, %r496;
	add.s32 	%r520, %r113, %r496;
	add.s32 	%r521, %r114, %r496;
	add.s32 	%r522, %r115, %r496;
	add.s32 	%r523, %r116, %r496;
	add.s32 	%r524, %r117, %r496;
	add.s32 	%r525, %r118, %r496;
	add.s32 	%r526, %r119, %r496;
	add.s32 	%r527, %r120, %r496;
	add.s32 	%r528, %r121, %r496;
	st.shared.u32 	[%r44], %r496;
	st.shared.u32 	[%r44+4], %r497;
	st.shared.u32 	[%r44+8], %r498;
	st.shared.u32 	[%r44+12], %r499;
	st.shared.u32 	[%r44+16], %r500;
	st.shared.u32 	[%r44+20], %r501;
	st.shared.u32 	[%r44+24], %r502;
	st.shared.u32 	[%r44+28], %r503;
	st.shared.u32 	[%r44+32], %r504;
	st.shared.u32 	[%r44+36], %r505;
	st.shared.u32 	[%r44+40], %r506;
	st.shared.u32 	[%r44+44], %r507;
	st.shared.u32 	[%r44+48], %r508;
	st.shared.u32 	[%r44+52], %r509;
	st.shared.u32 	[%r44+56], %r510;
	st.shared.u32 	[%r44+60], %r511;
	st.shared.u32 	[%r44+64], %r512;
	st.shared.u32 	[%r44+68], %r513;
	st.shared.u32 	[%r44+72], %r514;
	st.shared.u32 	[%r44+76], %r515;
	st.shared.u32 	[%r44+80], %r516;
	st.shared.u32 	[%r44+84], %r517;
	st.shared.u32 	[%r44+88], %r518;
	st.shared.u32 	[%r44+92], %r519;
	st.shared.u32 	[%r44+96], %r520;
	st.shared.u32 	[%r44+100], %r521;
	st.shared.u32 	[%r44+104], %r522;
	st.shared.u32 	[%r44+108], %r523;
	st.shared.u32 	[%r44+112], %r524;
	st.shared.u32 	[%r44+116], %r525;
	st.shared.u32 	[%r44+120], %r526;
	st.shared.u32 	[%r44+124], %r527;
	st.shared.u32 	[%r44+128], %r528;
	bar.sync 	0;
	cvt.u32.u16 	%r529, %rs1;
	ld.shared.u16 	%r530, [%r71];
	add.s32 	%r130, %r530, %r529;
	cvt.u32.u16 	%r531, %rs2;
	ld.shared.u16 	%r532, [%r72];
	add.s32 	%r131, %r532, %r531;
	cvt.u32.u16 	%r533, %rs3;
	ld.shared.u16 	%r534, [%r73];
	add.s32 	%r132, %r534, %r533;
	cvt.u32.u16 	%r535, %rs4;
	ld.shared.u16 	%r536, [%r74];
	add.s32 	%r133, %r536, %r535;
	cvt.u32.u16 	%r537, %rs5;
	ld.shared.u16 	%r538, [%r75];
	add.s32 	%r134, %r538, %r537;
	cvt.u32.u16 	%r539, %rs6;
	ld.shared.u16 	%r540, [%r76];
	add.s32 	%r135, %r540, %r539;
	cvt.u32.u16 	%r541, %rs7;
	ld.shared.u16 	%r542, [%r77];
	add.s32 	%r136, %r542, %r541;
	cvt.u32.u16 	%r543, %rs8;
	ld.shared.u16 	%r544, [%r78];
	add.s32 	%r137, %r544, %r543;
	cvt.u32.u16 	%r545, %rs9;
	ld.shared.u16 	%r546, [%r79];
	add.s32 	%r138, %r546, %r545;
	cvt.u32.u16 	%r547, %rs10;
	ld.shared.u16 	%r548, [%r80];
	add.s32 	%r139, %r548, %r547;
	cvt.u32.u16 	%r549, %rs11;
	ld.shared.u16 	%r550, [%r81];
	add.s32 	%r140, %r550, %r549;
	cvt.u32.u16 	%r551, %rs12;
	ld.shared.u16 	%r552, [%r82];
	add.s32 	%r141, %r552, %r551;
	cvt.u32.u16 	%r553, %rs13;
	ld.shared.u16 	%r554, [%r83];
	add.s32 	%r142, %r554, %r553;
	cvt.u32.u16 	%r555, %rs14;
	ld.shared.u16 	%r556, [%r84];
	add.s32 	%r143, %r556, %r555;
	cvt.u32.u16 	%r557, %rs15;
	ld.shared.u16 	%r558, [%r85];
	add.s32 	%r144, %r558, %r557;
	cvt.u32.u16 	%r559, %rs16;
	ld.shared.u16 	%r560, [%r86];
	add.s32 	%r145, %r560, %r559;
	cvt.u32.u16 	%r561, %rs17;
	ld.shared.u16 	%r562, [%r87];
	add.s32 	%r146, %r562, %r561;
	cvt.u32.u16 	%r563, %rs18;
	ld.shared.u16 	%r564, [%r88];
	add.s32 	%r147, %r564, %r563;
	cvt.u32.u16 	%r565, %rs19;
	ld.shared.u16 	%r566, [%r89];
	add.s32 	%r148, %r566, %r565;
	bar.sync 	0;
	setp.lt.s32 	%p32, %r684, %r190;
	@%p32 bra 	$L__BB14_83;
	cvt.u64.u32 	%rd8, %r2;
	shl.b32 	%r567, %r130, 2;
	mov.u32 	%r568, _ZZN3cub18CUB_300001_SM_10006detail10radix_sort31DeviceRadixSortSingleTileKernelINS1_5radix10policy_hubIjNS0_8NullTypeEyE10Policy1000ELNS0_9SortOrderE0EjS6_yNS1_21identity_decomposer_tEEEvPKT1_PSB_PKT2_PSF_T3_iiT4_E12temp_storage;
	add.s32 	%r569, %r568, %r567;
	st.shared.u32 	[%r569], %r703;
	shl.b32 	%r570, %r131, 2;
	add.s32 	%r571, %r568, %r570;
	st.shared.u32 	[%r571], %r702;
	shl.b32 	%r572, %r132, 2;
	add.s32 	%r573, %r568, %r572;
	st.shared.u32 	[%r573], %r701;
	shl.b32 	%r574, %r133, 2;
	add.s32 	%r575, %r568, %r574;
	st.shared.u32 	[%r575], %r700;
	shl.b32 	%r576, %r134, 2;
	add.s32 	%r577, %r568, %r576;
	st.shared.u32 	[%r577], %r699;
	shl.b32 	%r578, %r135, 2;
	add.s32 	%r579, %r568, %r578;
	st.shared.u32 	[%r579], %r698;
	shl.b32 	%r580, %r136, 2;
	add.s32 	%r581, %r568, %r580;
	st.shared.u32 	[%r581], %r697;
	shl.b32 	%r582, %r137, 2;
	add.s32 	%r583, %r568, %r582;
	st.shared.u32 	[%r583], %r696;
	shl.b32 	%r584, %r138, 2;
	add.s32 	%r585, %r568, %r584;
	st.shared.u32 	[%r585], %r695;
	shl.b32 	%r586, %r139, 2;
	add.s32 	%r587, %r568, %r586;
	st.shared.u32 	[%r587], %r694;
	shl.b32 	%r588, %r140, 2;
	add.s32 	%r589, %r568, %r588;
	st.shared.u32 	[%r589], %r693;
	shl.b32 	%r590, %r141, 2;
	add.s32 	%r591, %r568, %r590;
	st.shared.u32 	[%r591], %r692;
	shl.b32 	%r592, %r142, 2;
	add.s32 	%r593, %r568, %r592;
	st.shared.u32 	[%r593], %r691;
	shl.b32 	%r594, %r143, 2;
	add.s32 	%r595, %r568, %r594;
	st.shared.u32 	[%r595], %r690;
	shl.b32 	%r596, %r144, 2;
	add.s32 	%r597, %r568, %r596;
	st.shared.u32 	[%r597], %r689;
	shl.b32 	%r598, %r145, 2;
	add.s32 	%r599, %r568, %r598;
	st.shared.u32 	[%r599], %r688;
	shl.b32 	%r600, %r146, 2;
	add.s32 	%r601, %r568, %r600;
	st.shared.u32 	[%r601], %r687;
	shl.b32 	%r602, %r147, 2;
	add.s32 	%r603, %r568, %r602;
	st.shared.u32 	[%r603], %r686;
	shl.b32 	%r604, %r148, 2;
	add.s32 	%r605, %r568, %r604;
	st.shared.u32 	[%r605], %r685;
	bar.sync 	0;
	mad.lo.s32 	%r149, %r2, -72, %r46;
	ld.shared.u32 	%r150, [%r149+1024];
	ld.shared.u32 	%r151, [%r149+2048];
	ld.shared.u32 	%r152, [%r149+3072];
	ld.shared.u32 	%r153, [%r149+4096];
	ld.shared.u32 	%r154, [%r149+5120];
	ld.shared.u32 	%r155, [%r149+6144];
	ld.shared.u32 	%r156, [%r149+7168];
	ld.shared.u32 	%r157, [%r149+8192];
	ld.shared.u32 	%r158, [%r149+9216];
	ld.shared.u32 	%r159, [%r149+10240];
	ld.shared.u32 	%r160, [%r149+11264];
	ld.shared.u32 	%r161, [%r149+12288];
	ld.shared.u32 	%r162, [%r149+13312];
	ld.shared.u32 	%r163, [%r149+14336];
	ld.shared.u32 	%r164, [%r149+15360];
	ld.shared.u32 	%r165, [%r149+16384];
	ld.shared.u32 	%r166, [%r149+17408];
	ld.shared.u32 	%r167, [%r149+18432];
	setp.gt.u64 	%p33, %rd4, %rd8;
	cvta.to.global.u64 	%rd9, %rd3;
	mul.wide.u32 	%rd10, %r2, 4;
	add.s64 	%rd2, %rd9, %rd10;
	@%p33 bra 	$L__BB14_45;
	bra.uni 	$L__BB14_46;
$L__BB14_45:
	ld.shared.u32 	%r606, [%r149];
	st.global.u32 	[%rd2], %r606;
$L__BB14_46:
	add.s32 	%r607, %r2, 256;
	cvt.u64.u32 	%rd11, %r607;
	setp.le.u64 	%p34, %rd4, %rd11;
	@%p34 bra 	$L__BB14_48;
	st.global.u32 	[%rd2+1024], %r150;
$L__BB14_48:
	add.s32 	%r608, %r2, 512;
	cvt.u64.u32 	%rd12, %r608;
	setp.le.u64 	%p35, %rd4, %rd12;
	@%p35 bra 	$L__BB14_50;
	st.global.u32 	[%rd2+2048], %r151;
$L__BB14_50:
	add.s32 	%r609, %r2, 768;
	cvt.u64.u32 	%rd13, %r609;
	setp.le.u64 	%p36, %rd4, %rd13;
	@%p36 bra 	$L__BB14_52;
	st.global.u32 	[%rd2+3072], %r152;
$L__BB14_52:
	or.b32  	%r610, %r2, 1024;
	cvt.u64.u32 	%rd14, %r610;
	setp.le.u64 	%p37, %rd4, %rd14;
	@%p37 bra 	$L__BB14_54;
	st.global.u32 	[%rd2+4096], %r153;
$L__BB14_54:
	add.s32 	%r611, %r2, 1280;
	cvt.u64.u32 	%rd15, %r611;
	setp.le.u64 	%p38, %rd4, %rd15;
	@%p38 bra 	$L__BB14_56;
	st.global.u32 	[%rd2+5120], %r154;
$L__BB14_56:
	add.s32 	%r612, %r2, 1536;
	cvt.u64.u32 	%rd16, %r612;
	setp.le.u64 	%p39, %rd4, %rd16;
	@%p39 bra 	$L__BB14_58;
	st.global.u32 	[%rd2+6144], %r155;
$L__BB14_58:
	add.s32 	%r613, %r2, 1792;
	cvt.u64.u32 	%rd17, %r613;
	setp.le.u64 	%p40, %rd4, %rd17;
	@%p40 bra 	$L__BB14_60;
	st.global.u32 	[%rd2+7168], %r156;
$L__BB14_60:
	or.b32  	%r614, %r2, 2048;
	cvt.u64.u32 	%rd18, %r614;
	setp.le.u64 	%p41, %rd4, %rd18;
	@%p41 bra 	$L__BB14_62;
	st.global.u32 	[%rd2+8192], %r157;
$L__BB14_62:
	add.s32 	%r615, %r2, 2304;
	cvt.u64.u32 	%rd19, %r615;
	setp.le.u64 	%p42, %rd4, %rd19;
	@%p42 bra 	$L__BB14_64;
	st.global.u32 	[%rd2+9216], %r158;
$L__BB14_64:
	add.s32 	%r616, %r2, 2560;
	cvt.u64.u32 	%rd20, %r616;
	setp.le.u64 	%p43, %rd4, %rd20;
	@%p43 bra 	$L__BB14_66;
	st.global.u32 	[%rd2+10240], %r159;
$L__BB14_66:
	add.s32 	%r617, %r2, 2816;
	cvt.u64.u32 	%rd21, %r617;
	setp.le.u64 	%p44, %rd4, %rd21;
	@%p44 bra 	$L__BB14_68;
	st.global.u32 	[%rd2+11264], %r160;
$L__BB14_68:
	or.b32  	%r618, %r2, 3072;
	cvt.u64.u32 	%rd22, %r618;
	setp.le.u64 	%p45, %rd4, %rd22;
	@%p45 bra 	$L__BB14_70;
	st.global.u32 	[%rd2+12288], %r161;
$L__BB14_70:
	add.s32 	%r619, %r2, 3328;
	cvt.u64.u32 	%rd23, %r619;
	setp.le.u64 	%p46, %rd4, %rd23;
	@%p46 bra 	$L__BB14_72;
	st.global.u32 	[%rd2+13312], %r162;
$L__BB14_72:
	add.s32 	%r620, %r2, 3584;
	cvt.u64.u32 	%rd24, %r620;
	setp.le.u64 	%p47, %rd4, %rd24;
	@%p47 bra 	$L__BB14_74;
	st.global.u32 	[%rd2+14336], %r163;
$L__BB14_74:
	add.s32 	%r621, %r2, 3840;
	cvt.u64.u32 	%rd25, %r621;
	setp.le.u64 	%p48, %rd4, %rd25;
	@%p48 bra 	$L__BB14_76;
	st.global.u32 	[%rd2+15360], %r164;
$L__BB14_76:
	or.b32  	%r622, %r2, 4096;
	cvt.u64.u32 	%rd26, %r622;
	setp.le.u64 	%p49, %rd4, %rd26;
	@%p49 bra 	$L__BB14_78;
	st.global.u32 	[%rd2+16384], %r165;
$L__BB14_78:
	add.s32 	%r623, %r2, 4352;
	cvt.u64.u32 	%rd27, %r623;
	setp.le.u64 	%p50, %rd4, %rd27;
	@%p50 bra 	$L__BB14_80;
	st.global.u32 	[%rd2+17408], %r166;
$L__BB14_80:
	add.s32 	%r624, %r2, 4608;
	cvt.u64.u32 	%rd28, %r624;
	setp.le.u64 	%p51, %rd4, %rd28;
	@%p51 bra 	$L__BB14_82;
	st.global.u32 	[%rd2+18432], %r167;
$L__BB14_82:
	ret;
$L__BB14_83:
	shl.b32 	%r625, %r130, 2;
	mov.u32 	%r626, _ZZN3cub18CUB_300001_SM_10006detail10radix_sort31DeviceRadixSortSingleTileKernelINS1_5radix10policy_hubIjNS0_8NullTypeEyE10Policy1000ELNS0_9SortOrderE0EjS6_yNS1_21identity_decomposer_tEEEvPKT1_PSB_PKT2_PSF_T3_iiT4_E12temp_storage;
	add.s32 	%r627, %r626, %r625;
	st.shared.u32 	[%r627], %r703;
	shl.b32 	%r628, %r131, 2;
	add.s32 	%r629, %r626, %r628;
	st.shared.u32 	[%r629], %r702;
	shl.b32 	%r630, %r132, 2;
	add.s32 	%r631, %r626, %r630;
	st.shared.u32 	[%r631], %r701;
	shl.b32 	%r632, %r133, 2;
	add.s32 	%r633, %r626, %r632;
	st.shared.u32 	[%r633], %r700;
	shl.b32 	%r634, %r134, 2;
	add.s32 	%r635, %r626, %r634;
	st.shared.u32 	[%r635], %r699;
	shl.b32 	%r636, %r135, 2;
	add.s32 	%r637, %r626, %r636;
	st.shared.u32 	[%r637], %r698;
	shl.b32 	%r638, %r136, 2;
	add.s32 	%r639, %r626, %r638;
	st.shared.u32 	[%r639], %r697;
	shl.b32 	%r640, %r137, 2;
	add.s32 	%r641, %r626, %r640;
	st.shared.u32 	[%r641], %r696;
	shl.b32 	%r642, %r138, 2;
	add.s32 	%r643, %r626, %r642;
	st.shared.u32 	[%r643], %r695;
	shl.b32 	%r644, %r139, 2;
	add.s32 	%r645, %r626, %r644;
	st.shared.u32 	[%r645], %r694;
	shl.b32 	%r646, %r140, 2;
	add.s32 	%r647, %r626, %r646;
	st.shared.u32 	[%r647], %r693;
	shl.b32 	%r648, %r141, 2;
	add.s32 	%r649, %r626, %r648;
	st.shared.u32 	[%r649], %r692;
	shl.b32 	%r650, %r142, 2;
	add.s32 	%r651, %r626, %r650;
	st.shared.u32 	[%r651], %r691;
	shl.b32 	%r652, %r143, 2;
	add.s32 	%r653, %r626, %r652;
	st.shared.u32 	[%r653], %r690;
	shl.b32 	%r654, %r144, 2;
	add.s32 	%r655, %r626, %r654;
	st.shared.u32 	[%r655], %r689;
	shl.b32 	%r656, %r145, 2;
	add.s32 	%r657, %r626, %r656;
	st.shared.u32 	[%r657], %r688;
	shl.b32 	%r658, %r146, 2;
	add.s32 	%r659, %r626, %r658;
	st.shared.u32 	[%r659], %r687;
	shl.b32 	%r660, %r147, 2;
	add.s32 	%r661, %r626, %r660;
	st.shared.u32 	[%r661], %r686;
	shl.b32 	%r662, %r148, 2;
	add.s32 	%r663, %r626, %r662;
	st.shared.u32 	[%r663], %r685;
	bar.sync 	0;
	ld.shared.u32 	%r703, [%r46];
	ld.shared.u32 	%r702, [%r46+4];
	ld.shared.u32 	%r701, [%r46+8];
	ld.shared.u32 	%r700, [%r46+12];
	ld.shared.u32 	%r699, [%r46+16];
	ld.shared.u32 	%r698, [%r46+20];
	ld.shared.u32 	%r697, [%r46+24];
	ld.shared.u32 	%r696, [%r46+28];
	ld.shared.u32 	%r695, [%r46+32];
	ld.shared.u32 	%r694, [%r46+36];
	ld.shared.u32 	%r693, [%r46+40];
	ld.shared.u32 	%r692, [%r46+44];
	ld.shared.u32 	%r691, [%r46+48];
	ld.shared.u32 	%r690, [%r46+52];
	ld.shared.u32 	%r689, [%r46+56];
	ld.shared.u32 	%r688, [%r46+60];
	ld.shared.u32 	%r687, [%r46+64];
	ld.shared.u32 	%r686, [%r46+68];
	ld.shared.u32 	%r685, [%r46+72];
	bar.sync 	0;
	add.s32 	%r684, %r684, 6;
	add.s32 	%r683, %r683, -6;
	bra.uni 	$L__BB14_39;

}
	// .globl	_ZN3cub18CUB_300001_SM_10006detail10radix_sort30DeviceRadixSortHistogramKernelINS1_5radix10policy_hubIjNS0_8NullTypeEyE10Policy1000ELNS0_9SortOrderE0EjyNS1_21identity_decomposer_tEEEvPT2_PKT1_SB_iiT3_
.visible .entry _ZN3cub18CUB_300001_SM_10006detail10radix_sort30DeviceRadixSortHistogramKernelINS1_5radix10policy_hubIjNS0_8NullTypeEyE10Policy1000ELNS0_9SortOrderE0EjyNS1_21identity_decomposer_tEEEvPT2_PKT1_SB_iiT3_(
	.param .u64 .ptr .align 1 _ZN3cub18CUB_300001_SM_10006detail10radix_sort30DeviceRadixSortHistogramKernelINS1_5radix10policy_hubIjNS0_8NullTypeEyE10Policy1000ELNS0_9SortOrderE0EjyNS1_21identity_decomposer_tEEEvPT2_PKT1_SB_iiT3__param_0,
	.param .u64 .ptr .align 1 _ZN3cub18CUB_300001_SM_10006detail10radix_sort30DeviceRadixSortHistogramKernelINS1_5radix10policy_hubIjNS0_8NullTypeEyE10Policy1000ELNS0_9SortOrderE0EjyNS1_21identity_decomposer_tEEEvPT2_PKT1_SB_iiT3__param_1,
	.param .u64 _ZN3cub18CUB_300001_SM_10006detail10radix_sort30DeviceRadixSortHistogramKernelINS1_5radix10policy_hubIjNS0_8NullTypeEyE10Policy1000ELNS0_9SortOrderE0EjyNS1_21identity_decomposer_tEEEvPT2_PKT1_SB_iiT3__param_2,
	.param .u32 _ZN3cub18CUB_300001_SM_10006detail10radix_sort30DeviceRadixSortHistogramKernelINS1_5radix10policy_hubIjNS0_8NullTypeEyE10Policy1000ELNS0_9SortOrderE0EjyNS1_21identity_decomposer_tEEEvPT2_PKT1_SB_iiT3__param_3,
	.param .u32 _ZN3cub18CUB_300001_SM_10006detail10radix_sort30DeviceRadixSortHistogramKernelINS1_5radix10policy_hubIjNS0_8NullTypeEyE10Policy1000ELNS0_9SortOrderE0EjyNS1_21identity_decomposer_tEEEvPT2_PKT1_SB_iiT3__param_4,
	.param .align 1 .b8 _ZN3cub18CUB_300001_SM_10006detail10radix_sort30DeviceRadixSortHistogramKernelINS1_5radix10policy_hubIjNS0_8NullTypeEyE10Policy1000ELNS0_9SortOrderE0EjyNS1_21identity_decomposer_tEEEvPT2_PKT1_SB_iiT3__param_5[1]
)
.maxntid 128
{
	.reg .pred 	%p<91>;
	.reg .b32 	%r<470>;
	.reg .b64 	%rd<137>;
	// demoted variable
	.shared .align 4 .b8 _ZZN3cub18CUB_300001_SM_10006detail10radix_sort30DeviceRadixSortHistogramKernelINS1_5radix10policy_hubIjNS0_8NullTypeEyE10Policy1000ELNS0_9SortOrderE0EjyNS1_21identity_decomposer_tEEEvPT2_PKT1_SB_iiT3_E12temp_storage[4096];
	ld.param.u64 	%rd18, [_ZN3cub18CUB_300001_SM_10006detail10radix_sort30DeviceRadixSortHistogramKernelINS1_5radix10policy_hubIjNS0_8NullTypeEyE10Policy1000ELNS0_9SortOrderE0EjyNS1_21identity_decomposer_tEEEvPT2_PKT1_SB_iiT3__param_0];
	ld.param.u64 	%rd19, [_ZN3cub18CUB_300001_SM_10006detail10radix_sort30DeviceRadixSortHistogramKernelINS1_5radix10policy_hubIjNS0_8NullTypeEyE10Policy1000ELNS0_9SortOrderE0EjyNS1_21identity_decomposer_tEEEvPT2_PKT1_SB_iiT3__param_1];
	ld.param.u64 	%rd17, [_ZN3cub18CUB_300001_SM_10006detail10radix_sort30DeviceRadixSortHistogramKernelINS1_5radix10policy_hubIjNS0_8NullTypeEyE10Policy1000ELNS0_9SortOrderE0EjyNS1_21identity_decomposer_tEEEvPT2_PKT1_SB_iiT3__param_2];
	ld.param.u32 	%r158, [_ZN3cub18CUB_300001_SM_10006detail10radix_sort30DeviceRadixSortHistogramKernelINS1_5radix10policy_hubIjNS0_8NullTypeEyE10Policy1000ELNS0_9SortOrderE0EjyNS1_21identity_decomposer_tEEEvPT2_PKT1_SB_iiT3__param_3];
	ld.param.u32 	%r159, [_ZN3cub18CUB_300001_SM_10006detail10radix_sort30DeviceRadixSortHistogramKernelINS1_5radix10policy_hubIjNS0_8NullTypeEyE10Policy1000ELNS0_9SortOrderE0EjyNS1_21identity_decomposer_tEEEvPT2_PKT1_SB_iiT3__param_4];
	cvta.to.global.u64 	%rd1, %rd19;
	cvta.to.global.u64 	%rd2, %rd18;
	setp.eq.s64 	%p2, %rd17, 0;
	@%p2 bra 	$L__BB15_153;
	sub.s32 	%r160, %r159, %r158;
	add.s32 	%r161, %r160, 7;
	shr.s32 	%r162, %r161, 31;
	shr.u32 	%r163, %r162, 29;
	add.s32 	%r164, %r161, %r163;
	shr.s32 	%r165, %r164, 3;
	mov.u32 	%r166, %tid.x;
	setp.gt.u32 	%p3, %r166, 255;
	setp.lt.s32 	%p4, %r161, 8;
	mov.u32 	%r167, %ctaid.x;
	shl.b32 	%r168, %r167, 11;
	cvt.u64.u32 	%rd3, %r168;
	mov.u32 	%r169, %nctaid.x;
	shl.b32 	%r170, %r169, 11;
	cvt.u64.u32 	%rd4, %r170;
	add.s32 	%r1, %r165, -1;
	and.b32  	%r2, %r165, 15;
	and.b32  	%r3, %r165, 7;
	add.s32 	%r4, %r3, -1;
	and.b32  	%r5, %r165, 3;
	or.pred  	%p1, %p3, %p4;
	shl.b32 	%r171, %r166, 2;
	mov.u32 	%r172, _ZZN3cub18CUB_300001_SM_10006detail10radix_sort30DeviceRadixSortHistogramKernelINS1_5radix10policy_hubIjNS0_8NullTypeEyE10Policy1000ELNS0_9SortOrderE0EjyNS1_21identity_decomposer_tEEEvPT2_PKT1_SB_iiT3_E12temp_storage;
	add.s32 	%r6, %r172, %r171;
	and.b32  	%r7, %r165, 268435440;
	cvt.u64.u32 	%rd5, %r166;
	add.s32 	%r8, %r166, 128;
	add.s32 	%r9, %r166, 256;
	add.s32 	%r10, %r166, 384;
	add.s32 	%r11, %r166, 512;
	add.s32 	%r12, %r166, 640;
	add.s32 	%r13, %r166, 768;
	add.s32 	%r14, %r166, 1280;
	add.s32 	%r15, %r166, 1920;
	and.b32  	%r16, %r165, 268435448;
	and.b32  	%r17, %r165, 1;
	neg.s32 	%r18, %r7;
	add.s32 	%r19, %r6, 8192;
	add.s64 	%rd21, %rd17, -1;
	shr.u64 	%rd22, %rd21, 30;
	add.s64 	%rd23, %rd22, 1;
	min.u64 	%rd6, %rd23, %rd17;
	mov.b64 	%rd135, 0;
$L__BB15_2:
	@%p1 bra 	$L__BB15_30;
	setp.lt.u32 	%p5, %r1, 15;
	mov.b32 	%r423, 0;
	@%p5 bra 	$L__BB15_6;
	mov.u32 	%r420, %r19;
	mov.u32 	%r421, %r18;
$L__BB15_5:
	.pragma "nounroll";
	mov.b32 	%r174, 0;
	st.shared.u32 	[%r420+-8192], %r174;
	st.shared.u32 	[%r420+-7168], %r174;
	st.shared.u32 	[%r420+-6144], %r174;
	st.shared.u32 	[%r420+-5120], %r174;
	st.shared.u32 	[%r420+-4096], %r174;
	st.shared.u32 	[%r420+-3072], %r174;
	st.shared.u32 	[%r420+-2048], %r174;
	st.shared.u32 	[%r420+-1024], %r174;
	st.shared.u32 	[%r420], %r174;
	st.shared.u32 	[%r420+1024], %r174;
	st.shared.u32 	[%r420+2048], %r174;
	st.shared.u32 	[%r420+3072], %r174;
	st.shared.u32 	[%r420+4096], %r174;
	st.shared.u32 	[%r420+5120], %r174;
	st.shared.u32 	[%r420+6144], %r174;
	st.shared.u32 	[%r420+7168], %r174;
	add.s32 	%r421, %r421, 16;
	add.s32 	%r420, %r420, 16384;
	setp.ne.s32 	%p6, %r421, 0;
	mov.u32 	%r423, %r7;
	@%p6 bra 	$L__BB15_5;
$L__BB15_6:
	add.s32 	%r25, %r2, -1;
	setp.eq.s32 	%p7, %r2, 0;
	@%p7 bra 	$L__BB15_16;
	setp.lt.u32 	%p8, %r25, 7;
	@%p8 bra 	$L__BB15_9;
	shl.b32 	%r175, %r423, 10;
	add.s32 	%r176, %r6, %r175;
	mov.b32 	%r177, 0;
	st.shared.u32 	[%r176], %r177;
	st.shared.u32 	[%r176+1024], %r177;
	st.shared.u32 	[%r176+2048], %r177;
	st.shared.u32 	[%r176+3072], %r177;
	st.shared.u32 	[%r176+4096], %r177;
	st.shared.u32 	[%r176+5120], %r177;
	st.shared.u32 	[%r176+6144], %r177;
	st.shared.u32 	[%r176+7168], %r177;
	add.s32 	%r423, %r423, 8;
$L__BB15_9:
	setp.eq.s32 	%p9, %r3, 0;
	@%p9 bra 	$L__BB15_16;
	setp.lt.u32 	%p10, %r4, 3;
	@%p10 bra 	$L__BB15_12;
	shl.b32 	%r178, %r423, 10;
	add.s32 	%r179, %r6, %r178;
	mov.b32 	%r180, 0;
	st.shared.u32 	[%r179], %r180;
	st.shared.u32 	[%r179+1024], %r180;
	st.shared.u32 	[%r179+2048], %r180;
	st.shared.u32 	[%r179+3072], %r180;
	add.s32 	%r423, %r423, 4;
$L__BB15_12:
	setp.eq.s32 	%p11, %r5, 0;
	@%p11 bra 	$L__BB15_16;
	setp.eq.s32 	%p12, %r5, 1;
	shl.b32 	%r181, %r423, 10;
	add.s32 	%r30, %r6, %r181;
	mov.b32 	%r182, 0;
	st.shared.u32 	[%r30], %r182;
	@%p12 bra 	$L__BB15_16;
	setp.eq.s32 	%p13, %r5, 2;
	mov.b32 	%r183, 0;
	st.shared.u32 	[%r30+1024], %r183;
	@%p13 bra 	$L__BB15_16;
	mov.b32 	%r184, 0;
	st.shared.u32 	[%r30+2048], %r184;
$L__BB15_16:
	cvt.u32.u64 	%r185, %rd5;
	setp.gt.u32 	%p14, %r185, 127;
	@%p14 bra 	$L__BB15_30;
	setp.lt.u32 	%p15, %r1, 15;
	mov.b32 	%r427, 0;
	@%p15 bra 	$L__BB15_20;
	mov.b32 	%r425, 0;
$L__BB15_19:
	.pragma "nounroll";
	shl.b32 	%r188, %r425, 10;
	add.s32 	%r189, %r6, %r188;
	mov.b32 	%r190, 0;
	st.shared.u32 	[%r189+512], %r190;
	st.shared.u32 	[%r189+1536], %r190;
	st.shared.u32 	[%r189+2560], %r190;
	st.shared.u32 	[%r189+3584], %r190;
	st.shared.u32 	[%r189+4608], %r190;
	st.shared.u32 	[%r189+5632], %r190;
	st.shared.u32 	[%r189+6656], %r190;
	st.shared.u32 	[%r189+7680], %r190;
	st.shared.u32 	[%r189+8704], %r190;
	st.shared.u32 	[%r189+9728], %r190;
	st.shared.u32 	[%r189+10752], %r190;
	st.shared.u32 	[%r189+11776], %r190;
	st.shared.u32 	[%r189+12800], %r190;
	st.shared.u32 	[%r189+13824], %r190;
	st.shared.u32 	[%r189+14848], %r190;
	st.shared.u32 	[%r189+15872], %r190;
	add.s32 	%r425, %r425, 16;
	setp.ne.s32 	%p16, %r425, %r7;
	mov.u32 	%r427, %r7;
	@%p16 bra 	$L__BB15_19;
$L__BB15_20:
	setp.eq.s32 	%p17, %r2, 0;
	@%p17 bra 	$L__BB15_30;
	setp.lt.u32 	%p18, %r25, 7;
	@%p18 bra 	$L__BB15_23;
	shl.b32 	%r191, %r427, 10;
	add.s32 	%r192, %r6, %r191;
	mov.b32 	%r193, 0;
	st.shared.u32 	[%r192+512], %r193;
	st.shared.u32 	[%r192+1536], %r193;
	st.shared.u32 	[%r192+2560], %r193;
	st.shared.u32 	[%r192+3584], %r193;
	st.shared.u32 	[%r192+4608], %r193;
	st.shared.u32 	[%r192+5632], %r193;
	st.shared.u32 	[%r192+6656], %r193;
	st.shared.u32 	[%r192+7680], %r193;
	add.s32 	%r427, %r427, 8;
$L__BB15_23:
	setp.eq.s32 	%p19, %r3, 0;
	@%p19 bra 	$L__BB15_30;
	setp.lt.u32 	%p20, %r4, 3;
	@%p20 bra 	$L__BB15_26;
	shl.b32 	%r194, %r427, 10;
	add.s32 	%r195, %r6, %r194;
	mov.b32 	%r196, 0;
	st.shared.u32 	[%r195+512], %r196;
	st.shared.u32 	[%r195+1536], %r196;
	st.shared.u32 	[%r195+2560], %r196;
	st.shared.u32 	[%r195+3584], %r196;
	add.s32 	%r427, %r427, 4;
$L__BB15_26:
	setp.eq.s32 	%p21, %r5, 0;
	@%p21 bra 	$L__BB15_30;
	setp.eq.s32 	%p22, %r5, 1;
	shl.b32 	%r197, %r427, 10;
	add.s32 	%r38, %r6, %r197;
	mov.b32 	%r198, 0;
	st.shared.u32 	[%r38+512], %r198;
	@%p22 bra 	$L__BB15_30;
	setp.eq.s32 	%p23, %r5, 2;
	mov.b32 	%r199, 0;
	st.shared.u32 	[%r38+1536], %r199;
	@%p23 bra 	$L__BB15_30;
	mov.b32 	%r200, 0;
	st.shared.u32 	[%r38+2560], %r200;
$L__BB15_30:
	bar.sync 	0;
	bar.sync 	0;
	shl.b64 	%rd8, %rd135, 30;
	sub.s64 	%rd24, %rd17, %rd8;
	min.u64 	%rd9, %rd24, 1073741824;
	setp.le.u64 	%p24, %rd9, %rd3;
	@%p24 bra 	$L__BB15_70;
	mov.u64 	%rd136, %rd3;
$L__BB15_32:
	add.s64 	%rd11, %rd136, %rd8;
	sub.s64 	%rd12, %rd17, %rd11;
	setp.lt.u64 	%p25, %rd12, 2048;
	@%p25 bra 	$L__BB15_34;
	add.s64 	%rd27, %rd11, %rd5;
	shl.b64 	%rd28, %rd27, 2;
	add.s64 	%rd29, %rd1, %rd28;
	ld.global.u32 	%r459, [%rd29];
	ld.global.u32 	%r458, [%rd29+512];
	ld.global.u32 	%r457, [%rd29+1024];
	ld.global.u32 	%r456, [%rd29+1536];
	ld.global.u32 	%r455, [%rd29+2048];
	ld.global.u32 	%r454, [%rd29+2560];
	ld.global.u32 	%r453, [%rd29+3072];
	ld.global.u32 	%r452, [%rd29+3584];
	ld.global.u32 	%r451, [%rd29+4096];
	ld.global.u32 	%r450, [%rd29+4608];
	ld.global.u32 	%r449, [%rd29+5120];
	ld.global.u32 	%r448, [%rd29+5632];
	ld.global.u32 	%r447, [%rd29+6144];
	ld.global.u32 	%r446, [%rd29+6656];
	ld.global.u32 	%r445, [%rd29+7168];
	ld.global.u32 	%r444, [%rd29+7680];
	bra.uni 	$L__BB15_66;
$L__BB15_34:
	cvt.u32.u64 	%r202, %rd5;
	cvt.u32.u64 	%r55, %rd12;
	setp.ge.s32 	%p26, %r202, %r55;
	add.s64 	%rd25, %rd11, %rd5;
	shl.b64 	%rd26, %rd25, 2;
	add.s64 	%rd13, %rd1, %rd26;
	mov.b32 	%r459, -1;
	@%p26 bra 	$L__BB15_36;
	ld.global.u32 	%r459, [%rd13];
$L__BB15_36:
	setp.ge.s32 	%p27, %r8, %r55;
	mov.b32 	%r458, -1;
	@%p27 bra 	$L__BB15_38;
	ld.global.u32 	%r458, [%rd13+512];
$L__BB15_38:
	setp.ge.s32 	%p28, %r9, %r55;
	mov.b32 	%r457, -1;
	@%p28 bra 	$L__BB15_40;
	ld.global.u32 	%r457, [%rd13+1024];
$L__BB15_40:
	setp.ge.s32 	%p29, %r10, %r55;
	mov.b32 	%r456, -1;
	@%p29 bra 	$L__BB15_42;
	ld.global.u32 	%r456, [%rd13+1536];
$L__BB15_42:
	setp.ge.s32 	%p30, %r11, %r55;
	mov.b32 	%r455, -1;
	@%p30 bra 	$L__BB15_44;
	ld.global.u32 	%r455, [%rd13+2048];
$L__BB15_44:
	setp.ge.s32 	%p31, %r12, %r55;
	mov.b32 	%r454, -1;
	@%p31 bra 	$L__BB15_46;
	ld.global.u32 	%r454, [%rd13+2560];
$L__BB15_46:
	setp.ge.s32 	%p32, %r13, %r55;
	mov.b32 	%r453, -1;
	@%p32 bra 	$L__BB15_48;
	ld.global.u32 	%r453, [%rd13+3072];
$L__BB15_48:
	mov.u32 	%r210, %tid.x;
	add.s32 	%r211, %r210, 896;
	setp.ge.s32 	%p33, %r211, %r55;
	mov.b32 	%r452, -1;
	@%p33 bra 	$L__BB15_50;
	ld.global.u32 	%r452, [%rd13+3584];
$L__BB15_50:
	or.b32  	%r214, %r210, 1024;
	setp.ge.s32 	%p34, %r214, %r55;
	mov.b32 	%r451, -1;
	@%p34 bra 	$L__BB15_52;
	ld.global.u32 	%r451, [%rd13+4096];
$L__BB15_52:
	add.s32 	%r217, %r210, 1152;
	setp.ge.s32 	%p35, %r217, %r55;
	mov.b32 	%r450, -1;
	@%p35 bra 	$L__BB15_54;
	ld.global.u32 	%r450, [%rd13+4608];
$L__BB15_54:
	setp.ge.s32 	%p36, %r14, %r55;
	mov.b32 	%r449, -1;
	@%p36 bra 	$L__BB15_56;
	ld.global.u32 	%r449, [%rd13+5120];
$L__BB15_56:
	add.s32 	%r221, %r210, 1408;
	setp.ge.s32 	%p37, %r221, %r55;
	mov.b32 	%r448, -1;
	@%p37 bra 	$L__BB15_58;
	ld.global.u32 	%r448, [%rd13+5632];
$L__BB15_58:
	add.s32 	%r224, %r210, 1536;
	setp.ge.s32 	%p38, %r224, %r55;
	mov.b32 	%r447, -1;
	@%p38 bra 	$L__BB15_60;
	ld.global.u32 	%r447, [%rd13+6144];
$L__BB15_60:
	add.s32 	%r227, %r210, 1664;
	setp.ge.s32 	%p39, %r227, %r55;
	mov.b32 	%r446, -1;
	@%p39 bra 	$L__BB15_62;
	ld.global.u32 	%r446, [%rd13+6656];
$L__BB15_62:
	add.s32 	%r230, %r210, 1792;
	setp.ge.s32 	%p40, %r230, %r55;
	mov.b32 	%r445, -1;
	@%p40 bra 	$L__BB15_64;
	ld.global.u32 	%r445, [%rd13+7168];
$L__BB15_64:
	setp.ge.s32 	%p41, %r15, %r55;
	mov.b32 	%r444, -1;
	@%p41 bra 	$L__BB15_66;
	ld.global.u32 	%r444, [%rd13+7680];
$L__BB15_66:
	setp.le.s32 	%p42, %r159, %r158;
	@%p42 bra 	$L__BB15_69;
	mov.b32 	%r460, 0;
	mov.u32 	%r461, %r158;
$L__BB15_68:
	sub.s32 	%r233, %r159, %r461;
	shl.b32 	%r234, %r460, 10;
	mov.u32 	%r235, _ZZN3cub18CUB_300001_SM_10006detail10radix_sort30DeviceRadixSortHistogramKernelINS1_5radix10policy_hubIjNS0_8NullTypeEyE10Policy1000ELNS0_9SortOrderE0EjyNS1_21identity_decomposer_tEEEvPT2_PKT1_SB_iiT3_E12temp_storage;
	add.s32 	%r236, %r235, %r234;
	min.s32 	%r237, %r233, 8;
	mov.b32 	%r238, -1;
	shl.b32 	%r239, %r238, %r237;
	not.b32 	%r240, %r239;
	shr.u32 	%r241, %r459, %r461;
	and.b32  	%r242, %r241, %r240;
	shl.b32 	%r243, %r242, 2;
	add.s32 	%r244, %r236, %r243;
	atom.shared.add.u32 	%r245, [%r244], 1;
	shr.u32 	%r246, %r458, %r461;
	and.b32  	%r247, %r246, %r240;
	shl.b32 	%r248, %r247, 2;
	add.s32 	%r249, %r236, %r248;
	atom.shared.add.u32 	%r250, [%r249], 1;
	shr.u32 	%r251, %r457, %r461;
	and.b32  	%r252, %r251, %r240;
	shl.b32 	%r253, %r252, 2;
	add.s32 	%r254, %r236, %r253;
	atom.shared.add.u32 	%r255, [%r254], 1;
	shr.u32 	%r256, %r456, %r461;
	and.b32  	%r257, %r256, %r240;
	shl.b32 	%r258, %r257, 2;
	add.s32 	%r259, %r236, %r258;
	atom.shared.add.u32 	%r260, [%r259], 1;
	shr.u32 	%r261, %r455, %r461;
	and.b32  	%r262, %r261, %r240;
	shl.b32 	%r263, %r262, 2;
	add.s32 	%r264, %r236, %r263;
	atom.shared.add.u32 	%r265, [%r264], 1;
	shr.u32 	%r266, %r454, %r461;
	and.b32  	%r267, %r266, %r240;
	shl.b32 	%r268, %r267, 2;
	add.s32 	%r269, %r236, %r268;
	atom.shared.add.u32 	%r270, [%r269], 1;
	shr.u32 	%r271, %r453, %r461;
	and.b32  	%r272, %r271, %r240;
	shl.b32 	%r273, %r272, 2;
	add.s32 	%r274, %r236, %r273;
	atom.shared.add.u32 	%r275, [%r274], 1;
	shr.u32 	%r276, %r452, %r461;
	and.b32  	%r277, %r276, %r240;
	shl.b32 	%r278, %r277, 2;
	add.s32 	%r279, %r236, %r278;
	atom.shared.add.u32 	%r280, [%r279], 1;
	shr.u32 	%r281, %r451, %r461;
	and.b32  	%r282, %r281, %r240;
	shl.b32 	%r283, %r282, 2;
	add.s32 	%r284, %r236, %r283;
	atom.shared.add.u32 	%r285, [%r284], 1;
	shr.u32 	%r286, %r450, %r461;
	and.b32  	%r287, %r286, %r240;
	shl.b32 	%r288, %r287, 2;
	add.s32 	%r289, %r236, %r288;
	atom.shared.add.u32 	%r290, [%r289], 1;
	shr.u32 	%r291, %r449, %r461;
	and.b32  	%r292, %r291, %r240;
	shl.b32 	%r293, %r292, 2;
	add.s32 	%r294, %r236, %r293;
	atom.shared.add.u32 	%r295, [%r294], 1;
	shr.u32 	%r296, %r448, %r461;
	and.b32  	%r297, %r296, %r240;
	shl.b32 	%r298, %r297, 2;
	add.s32 	%r299, %r236, %r298;
	atom.shared.add.u32 	%r300, [%r299], 1;
	shr.u32 	%r301, %r447, %r461;
	and.b32  	%r302, %r301, %r240;
	shl.b32 	%r303, %r302, 2;
	add.s32 	%r304, %r236, %r303;
	atom.shared.add.u32 	%r305, [%r304], 1;
	shr.u32 	%r306, %r446, %r461;
	and.b32  	%r307, %r306, %r240;
	shl.b32 	%r308, %r307, 2;
	add.s32 	%r309, %r236, %r308;
	atom.shared.add.u32 	%r310, [%r309], 1;
	shr.u32 	%r311, %r445, %r461;
	and.b32  	%r312, %r311, %r240;
	shl.b32 	%r313, %r312, 2;
	add.s32 	%r314, %r236, %r313;
	atom.shared.add.u32 	%r315, [%r314], 1;
	shr.u32 	%r316, %r444, %r461;
	and.b32  	%r317, %r316, %r240;
	shl.b32 	%r318, %r317, 2;
	add.s32 	%r319, %r236, %r318;
	atom.shared.add.u32 	%r320, [%r319], 1;
	add.s32 	%r461, %r461, 8;
	add.s32 	%r460, %r460, 1;
	setp.lt.s32 	%p43, %r461, %r159;
	@%p43 bra 	$L__BB15_68;
$L__BB15_69:
	add.s64 	%rd136, %rd136, %rd4;
	setp.lt.u64 	%p44, %rd136, %rd9;
	@%p44 bra 	$L__BB15_32;
$L__BB15_70:
	bar.sync 	0;
	@%p1 bra 	$L__BB15_152;
	setp.lt.u32 	%p45, %r1, 7;
	mov.b32 	%r464, 0;
	@%p45 bra 	$L__BB15_90;
	mov.b32 	%r462, 0;
$L__BB15_73:
	.pragma "nounroll";
	shl.b32 	%r323, %r462, 10;
	add.s32 	%r108, %r6, %r323;
	ld.shared.u32 	%r109, [%r108];
	setp.eq.s32 	%p46, %r109, 0;
	@%p46 bra 	$L__BB15_75;
	cvt.u32.u64 	%r324, %rd5;
	shl.b32 	%r325, %r462, 8;
	add.s32 	%r326, %r325, %r324;
	mul.wide.u32 	%rd30, %r326, 8;
	add.s64 	%rd31, %rd2, %rd30;
	cvt.u64.u32 	%rd32, %r109;
	atom.global.add.u64 	%rd33, [%rd31], %rd32;
$L__BB15_75:
	ld.shared.u32 	%r110, [%r108+1024];
	setp.eq.s32 	%p47, %r110, 0;
	@%p47 bra 	$L__BB15_77;
	cvt.u32.u64 	%r327, %rd5;
	shl.b32 	%r328, %r462, 8;
	add.s32 	%r329, %r328, %r327;
	add.s32 	%r330, %r329, 256;
	mul.wide.u32 	%rd34, %r330, 8;
	add.s64 	%rd35, %rd2, %rd34;
	cvt.u64.u32 	%rd36, %r110;
	atom.global.add.u64 	%rd37, [%rd35], %rd36;
$L__BB15_77:
	ld.shared.u32 	%r111, [%r108+2048];
	setp.eq.s32 	%p48, %r111, 0;
	@%p48 bra 	$L__BB15_79;
	cvt.u32.u64 	%r331, %rd5;
	shl.b32 	%r332, %r462, 8;
	add.s32 	%r333, %r332, %r331;
	add.s32 	%r334, %r333, 512;
	mul.wide.u32 	%rd38, %r334, 8;
	add.s64 	%rd39, %rd2, %rd38;
	cvt.u64.u32 	%rd40, %r111;
	atom.global.add.u64 	%rd41, [%rd39], %rd40;
$L__BB15_79:
	ld.shared.u32 	%r112, [%r108+3072];
	setp.eq.s32 	%p49, %r112, 0;
	@%p49 bra 	$L__BB15_81;
	cvt.u32.u64 	%r335, %rd5;
	shl.b32 	%r336, %r462, 8;
	add.s32 	%r337, %r336, %r335;
	add.s32 	%r338, %r337, 768;
	mul.wide.u32 	%rd42, %r338, 8;
	add.s64 	%rd43, %rd2, %rd42;
	cvt.u64.u32 	%rd44, %r112;
	atom.global.add.u64 	%rd45, [%rd43], %rd44;
$L__BB15_81:
	ld.shared.u32 	%r113, [%r108+4096];
	setp.eq.s32 	%p50, %r113, 0;
	@%p50 bra 	$L__BB15_83;
	cvt.u32.u64 	%r339, %rd5;
	shl.b32 	%r340, %r462, 8;
	add.s32 	%r341, %r340, %r339;
	add.s32 	%r342, %r341, 1024;
	mul.wide.u32 	%rd46, %r342, 8;
	add.s64 	%rd47, %rd2, %rd46;
	cvt.u64.u32 	%rd48, %r113;
	atom.global.add.u64 	%rd49, [%rd47], %rd48;
$L__BB15_83:
	ld.shared.u32 	%r114, [%r108+5120];
	setp.eq.s32 	%p51, %r114, 0;
	@%p51 bra 	$L__BB15_85;
	cvt.u32.u64 	%r343, %rd5;
	shl.b32 	%r344, %r462, 8;
	add.s32 	%r345, %r344, %r343;
	add.s32 	%r346, %r345, 1280;
	mul.wide.u32 	%rd50, %r346, 8;
	add.s64 	%rd51, %rd2, %rd50;
	cvt.u64.u32 	%rd52, %r114;
	atom.global.add.u64 	%rd53, [%rd51], %rd52;
$L__BB15_85:
	ld.shared.u32 	%r115, [%r108+6144];
	setp.eq.s32 	%p52, %r115, 0;
	@%p52 bra 	$L__BB15_87;
	cvt.u32.u64 	%r347, %rd5;
	shl.b32 	%r348, %r462, 8;
	add.s32 	%r349, %r348, %r347;
	add.s32 	%r350, %r349, 1536;
	mul.wide.u32 	%rd54, %r350, 8;
	add.s64 	%rd55, %rd2, %rd54;
	cvt.u64.u32 	%rd56, %r115;
	atom.global.add.u64 	%rd57, [%rd55], %rd56;
$L__BB15_87:
	ld.shared.u32 	%r116, [%r108+7168];
	setp.eq.s32 	%p53, %r116, 0;
	@%p53 bra 	$L__BB15_89;
	cvt.u32.u64 	%r351, %rd5;
	shl.b32 	%r352, %r462, 8;
	add.s32 	%r353, %r352, %r351;
	add.s32 	%r354, %r353, 1792;
	mul.wide.u32 	%rd58, %r354, 8;
	add.s64 	%rd59, %rd2, %rd58;
	cvt.u64.u32 	%rd60, %r116;
	atom.global.add.u64 	%rd61, [%rd59], %rd60;
$L__BB15_89:
	add.s32 	%r462, %r462, 8;
	setp.ne.s32 	%p54, %r462, %r16;
	mov.u32 	%r464, %r16;
	@%p54 bra 	$L__BB15_73;
$L__BB15_90:
	add.s32 	%r119, %r5, -1;
	setp.eq.s32 	%p55, %r3, 0;
	@%p55 bra 	$L__BB15_111;
	setp.lt.u32 	%p56, %r4, 3;
	@%p56 bra 	$L__BB15_101;
	shl.b32 	%r355, %r464, 10;
	add.s32 	%r120, %r6, %r355;
	ld.shared.u32 	%r121, [%r120];
	setp.eq.s32 	%p57, %r121, 0;
	@%p57 bra 	$L__BB15_94;
	cvt.u32.u64 	%r356, %rd5;
	shl.b32 	%r357, %r464, 8;
	add.s32 	%r358, %r357, %r356;
	mul.wide.u32 	%rd62, %r358, 8;
	add.s64 	%rd63, %rd2, %rd62;
	cvt.u64.u32 	%rd64, %r121;
	atom.global.add.u64 	%rd65, [%rd63], %rd64;
$L__BB15_94:
	ld.shared.u32 	%r122, [%r120+1024];
	setp.eq.s32 	%p58, %r122, 0;
	@%p58 bra 	$L__BB15_96;
	cvt.u32.u64 	%r359, %rd5;
	shl.b32 	%r360, %r464, 8;
	add.s32 	%r361, %r360, %r359;
	add.s32 	%r362, %r361, 256;
	mul.wide.u32 	%rd66, %r362, 8;
	add.s64 	%rd67, %rd2, %rd66;
	cvt.u64.u32 	%rd68, %r122;
	atom.global.add.u64 	%rd69, [%rd67], %rd68;
$L__BB15_96:
	ld.shared.u32 	%r123, [%r120+2048];
	setp.eq.s32 	%p59, %r123, 0;
	@%p59 bra 	$L__BB15_98;
	cvt.u32.u64 	%r363, %rd5;
	shl.b32 	%r364, %r464, 8;
	add.s32 	%r365, %r364, %r363;
	add.s32 	%r366, %r365, 512;
	mul.wide.u32 	%rd70, %r366, 8;
	add.s64 	%rd71, %rd2, %rd70;
	cvt.u64.u32 	%rd72, %r123;
	atom.global.add.u64 	%rd73, [%rd71], %rd72;
$L__BB15_98:
	ld.shared.u32 	%r124, [%r120+3072];
	setp.eq.s32 	%p60, %r124, 0;
	@%p60 bra 	$L__BB15_100;
	cvt.u32.u64 	%r367, %rd5;
	shl.b32 	%r368, %r464, 8;
	add.s32 	%r369, %r368, %r367;
	add.s32 	%r370, %r369, 768;
	mul.wide.u32 	%rd74, %r370, 8;
	add.s64 	%rd75, %rd2, %rd74;
	cvt.u64.u32 	%rd76, %r124;
	atom.global.add.u64 	%rd77, [%rd75], %rd76;
$L__BB15_100:
	add.s32 	%r464, %r464, 4;
$L__BB15_101:
	setp.eq.s32 	%p61, %r5, 0;
	@%p61 bra 	$L__BB15_111;
	setp.eq.s32 	%p62, %r119, 0;
	@%p62 bra 	$L__BB15_108;
	shl.b32 	%r371, %r464, 10;
	add.s32 	%r127, %r6, %r371;
	ld.shared.u32 	%r128, [%r127];
	setp.eq.s32 	%p63, %r128, 0;
	@%p63 bra 	$L__BB15_105;
	cvt.u32.u64 	%r372, %rd5;
	shl.b32 	%r373, %r464, 8;
	add.s32 	%r374, %r373, %r372;
	mul.wide.u32 	%rd78, %r374, 8;
	add.s64 	%rd79, %rd2, %rd78;
	cvt.u64.u32 	%rd80, %r128;
	atom.global.add.u64 	%rd81, [%rd79], %rd80;
$L__BB15_105:
	ld.shared.u32 	%r129, [%r127+1024];
	setp.eq.s32 	%p64, %r129, 0;
	@%p64 bra 	$L__BB15_107;
	cvt.u32.u64 	%r375, %rd5;
	shl.b32 	%r376, %r464, 8;
	add.s32 	%r377, %r376, %r375;
	add.s32 	%r378, %r377, 256;
	mul.wide.u32 	%rd82, %r378, 8;
	add.s64 	%rd83, %rd2, %rd82;
	cvt.u64.u32 	%rd84, %r129;
	atom.global.add.u64 	%rd85, [%rd83], %rd84;
$L__BB15_107:
	add.s32 	%r464, %r464, 2;
$L__BB15_108:
	setp.eq.s32 	%p65, %r17, 0;
	@%p65 bra 	$L__BB15_111;
	shl.b32 	%r379, %r464, 10;
	add.s32 	%r380, %r6, %r379;
	ld.shared.u32 	%r132, [%r380];
	setp.eq.s32 	%p66, %r132, 0;
	@%p66 bra 	$L__BB15_111;
	cvt.u32.u64 	%r381, %rd5;
	shl.b32 	%r382, %r464, 8;
	add.s32 	%r383, %r382, %r381;
	mul.wide.u32 	%rd86, %r383, 8;
	add.s64 	%rd87, %rd2, %rd86;
	cvt.u64.u32 	%rd88, %r132;
	atom.global.add.u64 	%rd89, [%rd87], %rd88;
$L__BB15_111:
	cvt.u32.u64 	%r384, %rd5;
	setp.gt.u32 	%p67, %r384, 127;
	@%p67 bra 	$L__BB15_152;
	setp.lt.u32 	%p68, %r1, 7;
	mov.b32 	%r468, 0;
	@%p68 bra 	$L__BB15_131;
	mov.b32 	%r466, 0;
$L__BB15_114:
	.pragma "nounroll";
	shl.b32 	%r388, %r466, 10;
	add.s32 	%r134, %r6, %r388;
	ld.shared.u32 	%r135, [%r134+512];
	setp.eq.s32 	%p69, %r135, 0;
	shl.b32 	%r389, %r466, 8;
	add.s32 	%r390, %r389, %r384;
	mul.wide.u32 	%rd90, %r390, 8;
	add.s64 	%rd15, %rd2, %rd90;
	@%p69 bra 	$L__BB15_116;
	cvt.u64.u32 	%rd91, %r135;
	atom.global.add.u64 	%rd92, [%rd15+1024], %rd91;
$L__BB15_116:
	ld.shared.u32 	%r136, [%r134+1536];
	setp.eq.s32 	%p70, %r136, 0;
	@%p70 bra 	$L__BB15_118;
	cvt.u64.u32 	%rd93, %r136;
	atom.global.add.u64 	%rd94, [%rd15+3072], %rd93;
$L__BB15_118:
	ld.shared.u32 	%r137, [%r134+2560];
	setp.eq.s32 	%p71, %r137, 0;
	@%p71 bra 	$L__BB15_120;
	cvt.u64.u32 	%rd95, %r137;
	atom.global.add.u64 	%rd96, [%rd15+5120], %rd95;
$L__BB15_120:
	ld.shared.u32 	%r138, [%r134+3584];
	setp.eq.s32 	%p72, %r138, 0;
	@%p72 bra 	$L__BB15_122;
	cvt.u64.u32 	%rd97, %r138;
	atom.global.add.u64 	%rd98, [%rd15+7168], %rd97;
$L__BB15_122:
	ld.shared.u32 	%r139, [%r134+4608];
	setp.eq.s32 	%p73, %r139, 0;
	@%p73 bra 	$L__BB15_124;
	cvt.u64.u32 	%rd99, %r139;
	atom.global.add.u64 	%rd100, [%rd15+9216], %rd99;
$L__BB15_124:
	ld.shared.u32 	%r140, [%r134+5632];
	setp.eq.s32 	%p74, %r140, 0;
	@%p74 bra 	$L__BB15_126;
	cvt.u64.u32 	%rd101, %r140;
	atom.global.add.u64 	%rd102, [%rd15+11264], %rd101;
$L__BB15_126:
	ld.shared.u32 	%r141, [%r134+6656];
	setp.eq.s32 	%p75, %r141, 0;
	@%p75 bra 	$L__BB15_128;
	cvt.u64.u32 	%rd103, %r141;
	atom.global.add.u64 	%rd104, [%rd15+13312], %rd103;
$L__BB15_128:
	ld.shared.u32 	%r142, [%r134+7680];
	setp.eq.s32 	%p76, %r142, 0;
	@%p76 bra 	$L__BB15_130;
	cvt.u64.u32 	%rd105, %r142;
	atom.global.add.u64 	%rd106, [%rd15+15360], %rd105;
$L__BB15_130:
	add.s32 	%r466, %r466, 8;
	setp.ne.s32 	%p77, %r466, %r16;
	mov.u32 	%r468, %r16;
	@%p77 bra 	$L__BB15_114;
$L__BB15_131:
	setp.eq.s32 	%p78, %r3, 0;
	@%p78 bra 	$L__BB15_152;
	setp.lt.u32 	%p79, %r4, 3;
	@%p79 bra 	$L__BB15_142;
	shl.b32 	%r391, %r468, 10;
	add.s32 	%r145, %r6, %r391;
	ld.shared.u32 	%r146, [%r145+512];
	setp.eq.s32 	%p80, %r146, 0;
	@%p80 bra 	$L__BB15_135;
	shl.b32 	%r393, %r468, 8;
	add.s32 	%r394, %r393, %r384;
	mul.wide.u32 	%rd107, %r394, 8;
	add.s64 	%rd108, %rd2, %rd107;
	cvt.u64.u32 	%rd109, %r146;
	atom.global.add.u64 	%rd110, [%rd108+1024], %rd109;
$L__BB15_135:
	ld.shared.u32 	%r147, [%r145+1536];
	setp.eq.s32 	%p81, %r147, 0;
	@%p81 bra 	$L__BB15_137;
	shl.b32 	%r396, %r468, 8;
	add.s32 	%r397, %r396, %r384;
	add.s32 	%r398, %r397, 256;
	mul.wide.u32 	%rd111, %r398, 8;
	add.s64 	%rd112, %rd2, %rd111;
	cvt.u64.u32 	%rd113, %r147;
	atom.global.add.u64 	%rd114, [%rd112+1024], %rd113;
$L__BB15_137:
	ld.shared.u32 	%r148, [%r145+2560];
	setp.eq.s32 	%p82, %r148, 0;
	@%p82 bra 	$L__BB15_139;
	shl.b32 	%r400, %r468, 8;
	add.s32 	%r401, %r400, %r384;
	add.s32 	%r402, %r401, 512;
	mul.wide.u32 	%rd115, %r402, 8;
	add.s64 	%rd116, %rd2, %rd115;
	cvt.u64.u32 	%rd117, %r148;
	atom.global.add.u64 	%rd118, [%rd116+1024], %rd117;
$L__BB15_139:
	ld.shared.u32 	%r149, [%r145+3584];
	setp.eq.s32 	%p83, %r149, 0;
	@%p83 bra 	$L__BB15_141;
	shl.b32 	%r404, %r468, 8;
	add.s32 	%r405, %r404, %r384;
	add.s32 	%r406, %r405, 768;
	mul.wide.u32 	%rd119, %r406, 8;
	add.s64 	%rd120, %rd2, %rd119;
	cvt.u64.u32 	%rd121, %r149;
	atom.global.add.u64 	%rd122, [%rd120+1024], %rd121;
$L__BB15_141:
	add.s32 	%r468, %r468, 4;
$L__BB15_142:
	setp.eq.s32 	%p84, %r5, 0;
	@%p84 bra 	$L__BB15_152;
	setp.eq.s32 	%p85, %r119, 0;
	@%p85 bra 	$L__BB15_149;
	shl.b32 	%r407, %r468, 10;
	add.s32 	%r152, %r6, %r407;
	ld.shared.u32 	%r153, [%r152+512];
	setp.eq.s32 	%p86, %r153, 0;
	@%p86 bra 	$L__BB15_146;
	shl.b32 	%r409, %r468, 8;
	add.s32 	%r410, %r409, %r384;
	mul.wide.u32 	%rd123, %r410, 8;
	add.s64 	%rd124, %rd2, %rd123;
	cvt.u64.u32 	%rd125, %r153;
	atom.global.add.u64 	%rd126, [%rd124+1024], %rd125;
$L__BB15_146:
	ld.shared.u32 	%r154, [%r152+1536];
	setp.eq.s32 	%p87, %r154, 0;
	@%p87 bra 	$L__BB15_148;
	shl.b32 	%r412, %r468, 8;
	add.s32 	%r413, %r412, %r384;
	add.s32 	%r414, %r413, 256;
	mul.wide.u32 	%rd127, %r414, 8;
	add.s64 	%rd128, %rd2, %rd127;
	cvt.u64.u32 	%rd129, %r154;
	atom.global.add.u64 	%rd130, [%rd128+1024], %rd129;
$L__BB15_148:
	add.s32 	%r468, %r468, 2;
$L__BB15_149:
	setp.eq.s32 	%p88, %r17, 0;
	@%p88 bra 	$L__BB15_152;
	shl.b32 	%r415, %r468, 10;
	add.s32 	%r416, %r6, %r415;
	ld.shared.u32 	%r157, [%r416+512];
	setp.eq.s32 	%p89, %r157, 0;
	@%p89 bra 	$L__BB15_152;
	shl.b32 	%r418, %r468, 8;
	add.s32 	%r419, %r418, %r384;
	mul.wide.u32 	%rd131, %r419, 8;
	add.s64 	%rd132, %rd2, %rd131;
	cvt.u64.u32 	%rd133, %r157;
	atom.global.add.u64 	%rd134, [%rd132+1024], %rd133;
$L__BB15_152:
	bar.sync 	0;
	add.s64 	%rd135, %rd135, 1;
	setp.ne.s64 	%p90, %rd135, %rd6;
	@%p90 bra 	$L__BB15_2;
$L__BB15_153:
	ret;

}
	// .globl	_ZN3cub18CUB_300001_SM_10006detail10radix_sort33DeviceRadixSortExclusiveSumKernelINS1_5radix10policy_hubIjNS0_8NullTypeEyE10Policy1000EyEEvPT0_
.visible .entry _ZN3cub18CUB_300001_SM_10006detail10radix_sort33DeviceRadixSortExclusiveSumKernelINS1_5radix10policy_hubIjNS0_8NullTypeEyE10Policy1000EyEEvPT0_(
	.param .u64 .ptr .align 1 _ZN3cub18CUB_300001_SM_10006detail10radix_sort33DeviceRadixSortExclusiveSumKernelINS1_5radix10policy_hubIjNS0_8NullTypeEyE10Policy1000EyEEvPT0__param_0
)
{
	.reg .pred 	%p<4>;
	.reg .b32 	%r<28>;
	.reg .b64 	%rd<54>;
	// demoted variable
	.shared .align 16 .b8 _ZZN3cub18CUB_300001_SM_10006detail10radix_sort33DeviceRadixSortExclusiveSumKernelINS1_5radix10policy_hubIjNS0_8NullTypeEyE10Policy1000EyEEvPT0_E12temp_storage[2336];
	ld.param.u64 	%rd5, [_ZN3cub18CUB_300001_SM_10006detail10radix_sort33DeviceRadixSortExclusiveSumKernelINS1_5radix10policy_hubIjNS0_8NullTypeEyE10Policy1000EyEEvPT0__param_0];
	cvta.to.global.u64 	%rd6, %rd5;
	mov.u32 	%r3, %ctaid.x;
	shl.b32 	%r4, %r3, 8;
	mov.u32 	%r1, %tid.x;
	setp.gt.u32 	%p1, %r1, 255;
	add.s32 	%r5, %r4, %r1;
	mul.wide.s32 	%rd7, %r5, 8;
	add.s64 	%rd1, %rd6, %rd7;
	@%p1 bra 	$L__BB16_2;
	ld.global.u64 	%rd53, [%rd1];
$L__BB16_2:
	shr.u32 	%r6, %r1, 3;
	add.s32 	%r7, %r6, %r1;
	shl.b32 	%r8, %r7, 3;
	mov.u32 	%r9, _ZZN3cub18CUB_300001_SM_10006detail10radix_sort33DeviceRadixSortExclusiveSumKernelINS1_5radix10policy_hubIjNS0_8NullTypeEyE10Policy1000EyEEvPT0_E12temp_storage;
	add.s32 	%r10, %r9, %r8;
	add.s32 	%r2, %r10, 16;
	st.shared.u64 	[%r10+16], %rd53;
	bar.sync 	0;
	setp.gt.u32 	%p2, %r1, 31;
	@%p2 bra 	$L__BB16_4;
	mad.lo.s32 	%r27, %r1, 72, %r9;
	ld.shared.u64 	%rd23, [%r27+16];
	ld.shared.u64 	%rd24, [%r27+24];
	ld.shared.u64 	%rd25, [%r27+32];
	ld.shared.u64 	%rd26, [%r27+40];
	ld.shared.u64 	%rd27, [%r27+48];
	ld.shared.u64 	%rd28, [%r27+56];
	ld.shared.u64 	%rd29, [%r27+64];
	ld.shared.u64 	%rd30, [%r27+72];
	add.s64 	%rd31, %rd24, %rd23;
	add.s64 	%rd32, %rd31, %rd25;
	add.s64 	%rd33, %rd32, %rd26;
	add.s64 	%rd34, %rd33, %rd27;
	add.s64 	%rd35, %rd34, %rd28;
	add.s64 	%rd36, %rd35, %rd29;
	add.s64 	%rd10, %rd36, %rd30;
	mov.b32 	%r11, 1;
	mov.b32 	%r24, 0;
	mov.b32 	%r25, -1;
	// begin inline asm
	{  .reg .u64 r0;  .reg .u32 lo;  .reg .u32 hi;  .reg .pred p;  mov.b64 {lo, hi}, %rd10;  shfl.sync.up.b32 lo|p, lo, %r11, %r24, %r25;  shfl.sync.up.b32 hi|p, hi, %r11, %r24, %r25;  mov.b64 r0, {lo, hi};  @p add.u64 r0, r0, %rd10;  mov.u64 %rd8, r0;}
	// end inline asm
	mov.b32 	%r14, 2;
	// begin inline asm
	{  .reg .u64 r0;  .reg .u32 lo;  .reg .u32 hi;  .reg .pred p;  mov.b64 {lo, hi}, %rd8;  shfl.sync.up.b32 lo|p, lo, %r14, %r24, %r25;  shfl.sync.up.b32 hi|p, hi, %r14, %r24, %r25;  mov.b64 r0, {lo, hi};  @p add.u64 r0, r0, %rd8;  mov.u64 %rd11, r0;}
	// end inline asm
	mov.b32 	%r17, 4;
	// begin inline asm
	{  .reg .u64 r0;  .reg .u32 lo;  .reg .u32 hi;  .reg .pred p;  mov.b64 {lo, hi}, %rd11;  shfl.sync.up.b32 lo|p, lo, %r17, %r24, %r25;  shfl.sync.up.b32 hi|p, hi, %r17, %r24, %r25;  mov.b64 r0, {lo, hi};  @p add.u64 r0, r0, %rd11;  mov.u64 %rd14, r0;}
	// end inline asm
	mov.b32 	%r20, 8;
	// begin inline asm
	{  .reg .u64 r0;  .reg .u32 lo;  .reg .u32 hi;  .reg .pred p;  mov.b64 {lo, hi}, %rd14;  shfl.sync.up.b32 lo|p, lo, %r20, %r24, %r25;  shfl.sync.up.b32 hi|p, hi, %r20, %r24, %r25;  mov.b64 r0, {lo, hi};  @p add.u64 r0, r0, %rd14;  mov.u64 %rd17, r0;}
	// end inline asm
	mov.b32 	%r23, 16;
	// begin inline asm
	{  .reg .u64 r0;  .reg .u32 lo;  .reg .u32 hi;  .reg .pred p;  mov.b64 {lo, hi}, %rd17;  shfl.sync.up.b32 lo|p, lo, %r23, %r24, %r25;  shfl.sync.up.b32 hi|p, hi, %r23, %r24, %r25;  mov.b64 r0, {lo, hi};  @p add.u64 r0, r0, %rd17;  mov.u64 %rd20, r0;}
	// end inline asm
	sub.s64 	%rd37, %rd20, %rd10;
	ld.shared.u64 	%rd38, [%r27+16];
	ld.shared.u64 	%rd39, [%r27+24];
	ld.shared.u64 	%rd40, [%r27+32];
	ld.shared.u64 	%rd41, [%r27+40];
	ld.shared.u64 	%rd42, [%r27+48];
	ld.shared.u64 	%rd43, [%r27+56];
	ld.shared.u64 	%rd44, [%r27+64];
	add.s64 	%rd45, %rd38, %rd37;
	add.s64 	%rd46, %rd39, %rd45;
	add.s64 	%rd47, %rd40, %rd46;
	add.s64 	%rd48, %rd41, %rd47;
	add.s64 	%rd49, %rd42, %rd48;
	add.s64 	%rd50, %rd43, %rd49;
	add.s64 	%rd51, %rd44, %rd50;
	st.shared.u64 	[%r27+16], %rd37;
	st.shared.u64 	[%r27+24], %rd45;
	st.shared.u64 	[%r27+32], %rd46;
	st.shared.u64 	[%r27+40], %rd47;
	st.shared.u64 	[%r27+48], %rd48;
	st.shared.u64 	[%r27+56], %rd49;
	st.shared.u64 	[%r27+64], %rd50;
	st.shared.u64 	[%r27+72], %rd51;
$L__BB16_4:
	setp.gt.u32 	%p3, %r1, 255;
	bar.sync 	0;
	@%p3 bra 	$L__BB16_6;
	ld.shared.u64 	%rd52, [%r2];
	st.global.u64 	[%rd1], %rd52;
$L__BB16_6:
	ret;

}
	// .globl	_ZN3cub18CUB_300001_SM_10006detail10radix_sort29DeviceRadixSortOnesweepKernelINS1_5radix10policy_hubIjNS0_8NullTypeEyE10Policy1000ELNS0_9SortOrderE0EjS6_yiiNS1_21identity_decomposer_tEEEvPT5_SC_PT3_PKSD_PT1_PKSH_PT2_PKSL_T4_iiT6_
.visible .entry _ZN3cub18CUB_300001_SM_10006detail10radix_sort29DeviceRadixSortOnesweepKernelINS1_5radix10policy_hubIjNS0_8NullTypeEyE10Policy1000ELNS0_9SortOrderE0EjS6_yiiNS1_21identity_decomposer_tEEEvPT5_SC_PT3_PKSD_PT1_PKSH_PT2_PKSL_T4_iiT6_(
	.param .u64 .ptr .align 1 _ZN3cub18CUB_300001_SM_10006detail10radix_sort29DeviceRadixSortOnesweepKernelINS1_5radix10policy_hubIjNS0_8NullTypeEyE10Policy1000ELNS0_9SortOrderE0EjS6_yiiNS1_21identity_decomposer_tEEEvPT5_SC_PT3_PKSD_PT1_PKSH_PT2_PKSL_T4_iiT6__param_0,
	.param .u64 .ptr .align 1 _ZN3cub18CUB_300001_SM_10006detail10radix_sort29DeviceRadixSortOnesweepKernelINS1_5radix10policy_hubIjNS0_8NullTypeEyE10Policy1000ELNS0_9SortOrderE0EjS6_yiiNS1_21identity_decomposer_tEEEvPT5_SC_PT3_PKSD_PT1_PKSH_PT2_PKSL_T4_iiT6__param_1,
	.param .u64 .ptr .align 1 _ZN3cub18CUB_300001_SM_10006detail10radix_sort29DeviceRadixSortOnesweepKernelINS1_5radix10policy_hubIjNS0_8NullTypeEyE10Policy1000ELNS0_9SortOrderE0EjS6_yiiNS1_21identity_decomposer_tEEEvPT5_SC_PT3_PKSD_PT1_PKSH_PT2_PKSL_T4_iiT6__param_2,
	.param .u64 .ptr .align 1 _ZN3cub18CUB_300001_SM_10006detail10radix_sort29DeviceRadixSortOnesweepKernelINS1_5radix10policy_hubIjNS0_8NullTypeEyE10Policy1000ELNS0_9SortOrderE0EjS6_yiiNS1_21identity_decomposer_tEEEvPT5_SC_PT3_PKSD_PT1_PKSH_PT2_PKSL_T4_iiT6__param_3,
	.param .u64 .ptr .align 1 _ZN3cub18CUB_300001_SM_10006detail10radix_sort29DeviceRadixSortOnesweepKernelINS1_5radix10policy_hubIjNS0_8NullTypeEyE10Policy1000ELNS0_9SortOrderE0EjS6_yiiNS1_21identity_decomposer_tEEEvPT5_SC_PT3_PKSD_PT1_PKSH_PT2_PKSL_T4_iiT6__param_4,
	.param .u64 .ptr .align 1 _ZN3cub18CUB_300001_SM_10006detail10radix_sort29DeviceRadixSortOnesweepKernelINS1_5radix10policy_hubIjNS0_8NullTypeEyE10Policy1000ELNS0_9SortOrderE0EjS6_yiiNS1_21identity_decomposer_tEEEvPT5_SC_PT3_PKSD_PT1_PKSH_PT2_PKSL_T4_iiT6__param_5,
	.param .u64 .ptr .align 1 _ZN3cub18CUB_300001_SM_10006detail10radix_sort29DeviceRadixSortOnesweepKernelINS1_5radix10policy_hubIjNS0_8NullTypeEyE10Policy1000ELNS0_9SortOrderE0EjS6_yiiNS1_21identity_decomposer_tEEEvPT5_SC_PT3_PKSD_PT1_PKSH_PT2_PKSL_T4_iiT6__param_6,
	.param .u64 .ptr .align 1 _ZN3cub18CUB_300001_SM_10006detail10radix_sort29DeviceRadixSortOnesweepKernelINS1_5radix10policy_hubIjNS0_8NullTypeEyE10Policy1000ELNS0_9SortOrderE0EjS6_yiiNS1_21identity_decomposer_tEEEvPT5_SC_PT3_PKSD_PT1_PKSH_PT2_PKSL_T4_iiT6__param_7,
	.param .u32 _ZN3cub18CUB_300001_SM_10006detail10radix_sort29DeviceRadixSortOnesweepKernelINS1_5radix10policy_hubIjNS0_8NullTypeEyE10Policy1000ELNS0_9SortOrderE0EjS6_yiiNS1_21identity_decomposer_tEEEvPT5_SC_PT3_PKSD_PT1_PKSH_PT2_PKSL_T4_iiT6__param_8,
	.param .u32 _ZN3cub18CUB_300001_SM_10006detail10radix_sort29DeviceRadixSortOnesweepKernelINS1_5radix10policy_hubIjNS0_8NullTypeEyE10Policy1000ELNS0_9SortOrderE0EjS6_yiiNS1_21identity_decomposer_tEEEvPT5_SC_PT3_PKSD_PT1_PKSH_PT2_PKSL_T4_iiT6__param_9,
	.param .u32 _ZN3cub18CUB_300001_SM_10006detail10radix_sort29DeviceRadixSortOnesweepKernelINS1_5radix10policy_hubIjNS0_8NullTypeEyE10Policy1000ELNS0_9SortOrderE0EjS6_yiiNS1_21identity_decomposer_tEEEvPT5_SC_PT3_PKSD_PT1_PKSH_PT2_PKSL_T4_iiT6__param_10,
	.param .align 1 .b8 _ZN3cub18CUB_300001_SM_10006detail10radix_sort29DeviceRadixSortOnesweepKernelINS1_5radix10policy_hubIjNS0_8NullTypeEyE10Policy1000ELNS0_9SortOrderE0EjS6_yiiNS1_21identity_decomposer_tEEEvPT5_SC_PT3_PKSD_PT1_PKSH_PT2_PKSL_T4_iiT6__param_11[1]
)
.maxntid 384
{
	.reg .pred 	%p<143>;
	.reg .b32 	%r<1708>;
	.reg .b64 	%rd<242>;
	// demoted variable
	.shared .align 16 .b8 _ZZN3cub18CUB_300001_SM_10006detail10radix_sort29DeviceRadixSortOnesweepKernelINS1_5radix10policy_hubIjNS0_8NullTypeEyE10Policy1000ELNS0_9SortOrderE0EjS6_yiiNS1_21identity_decomposer_tEEEvPT5_SC_PT3_PKSD_PT1_PKSH_PT2_PKSL_T4_iiT6_E1s[31232];
	ld.param.u64 	%rd18, [_ZN3cub18CUB_300001_SM_10006detail10radix_sort29DeviceRadixSortOnesweepKernelINS1_5radix10policy_hubIjNS0_8NullTypeEyE10Policy1000ELNS0_9SortOrderE0EjS6_yiiNS1_21identity_decomposer_tEEEvPT5_SC_PT3_PKSD_PT1_PKSH_PT2_PKSL_T4_iiT6__param_1];
	ld.param.u64 	%rd22, [_ZN3cub18CUB_300001_SM_10006detail10radix_sort29DeviceRadixSortOnesweepKernelINS1_5radix10policy_hubIjNS0_8NullTypeEyE10Policy1000ELNS0_9SortOrderE0EjS6_yiiNS1_21identity_decomposer_tEEEvPT5_SC_PT3_PKSD_PT1_PKSH_PT2_PKSL_T4_iiT6__param_5];
	ld.param.u32 	%r247, [_ZN3cub18CUB_300001_SM_10006detail10radix_sort29DeviceRadixSortOnesweepKernelINS1_5radix10policy_hubIjNS0_8NullTypeEyE10Policy1000ELNS0_9SortOrderE0EjS6_yiiNS1_21identity_decomposer_tEEEvPT5_SC_PT3_PKSD_PT1_PKSH_PT2_PKSL_T4_iiT6__param_10];
	cvta.to.global.u64 	%rd1, %rd22;
	mov.u32 	%r1, %tid.x;
	shr.u32 	%r2, %r1, 5;
	// begin inline asm
	mov.u32 %r248, %laneid;
	// end inline asm
	setp.ne.s32 	%p1, %r1, 0;
	@%p1 bra 	$L__BB17_2;
	cvta.to.global.u64 	%rd23, %rd18;
	atom.global.add.u32 	%r249, [%rd23], 1;
	st.shared.u32 	[_ZZN3cub18CUB_300001_SM_10006detail10radix_sort29DeviceRadixSortOnesweepKernelINS1_5radix10policy_hubIjNS0_8NullTypeEyE10Policy1000ELNS0_9SortOrderE0EjS6_yiiNS1_21identity_decomposer_tEEEvPT5_SC_PT3_PKSD_PT1_PKSH_PT2_PKSL_T4_iiT6_E1s+29184], %r249;
$L__BB17_2:
	ld.param.u32 	%r1582, [_ZN3cub18CUB_300001_SM_10006detail10radix_sort29DeviceRadixSortOnesweepKernelINS1_5radix10policy_hubIjNS0_8NullTypeEyE10Policy1000ELNS0_9SortOrderE0EjS6_yiiNS1_21identity_decomposer_tEEEvPT5_SC_PT3_PKSD_PT1_PKSH_PT2_PKSL_T4_iiT6__param_8];
	bar.sync 	0;
	ld.shared.u32 	%r4, [_ZZN3cub18CUB_300001_SM_10006detail10radix_sort29DeviceRadixSortOnesweepKernelINS1_5radix10policy_hubIjNS0_8NullTypeEyE10Policy1000ELNS0_9SortOrderE0EjS6_yiiNS1_21identity_decomposer_tEEEvPT5_SC_PT3_PKSD_PT1_PKSH_PT2_PKSL_T4_iiT6_E1s+29184];
	mul.lo.s32 	%r250, %r4, 7296;
	add.s32 	%r251, %r250, 7296;
	setp.gt.s32 	%p2, %r251, %r1582;
	cvt.s64.s32 	%rd2, %r250;
	@%p2 bra 	$L__BB17_4;
	and.b32  	%r252, %r1, 31;
	and.b32  	%r253, %r1, 992;
	mul.lo.s32 	%r254, %r253, 19;
	or.b32  	%r255, %r254, %r252;
	cvt.u64.u32 	%rd24, %r255;
	add.s64 	%rd25, %rd24, %rd2;
	shl.b64 	%rd26, %rd25, 2;
	add.s64 	%rd27, %rd1, %rd26;
	ld.global.u32 	%r1653, [%rd27];
	ld.global.u32 	%r1654, [%rd27+128];
	ld.global.u32 	%r1655, [%rd27+256];
	ld.global.u32 	%r1656, [%rd27+384];
	ld.global.u32 	%r1657, [%rd27+512];
	ld.global.u32 	%r1658, [%rd27+640];
	ld.global.u32 	%r1659, [%rd27+768];
	ld.global.u32 	%r1660, [%rd27+896];
	ld.global.u32 	%r1661, [%rd27+1024];
	ld.global.u32 	%r1662, [%rd27+1152];
	ld.global.u32 	%r1663, [%rd27+1280];
	ld.global.u32 	%r1664, [%rd27+1408];
	ld.global.u32 	%r1665, [%rd27+1536];
	ld.global.u32 	%r1666, [%rd27+1664];
	ld.global.u32 	%r1667, [%rd27+1792];
	ld.global.u32 	%r1668, [%rd27+1920];
	ld.global.u32 	%r1669, [%rd27+2048];
	ld.global.u32 	%r1670, [%rd27+2176];
	ld.global.u32 	%r1671, [%rd27+2304];
	bra.uni 	$L__BB17_42;
$L__BB17_4:
	ld.param.u32 	%r1583, [_ZN3cub18CUB_300001_SM_10006detail10radix_sort29DeviceRadixSortOnesweepKernelINS1_5radix10policy_hubIjNS0_8NullTypeEyE10Policy1000ELNS0_9SortOrderE0EjS6_yiiNS1_21identity_decomposer_tEEEvPT5_SC_PT3_PKSD_PT1_PKSH_PT2_PKSL_T4_iiT6__param_8];
	cvt.u32.u64 	%r257, %rd2;
	sub.s32 	%r24, %r1583, %r257;
	and.b32  	%r258, %r1, 31;
	and.b32  	%r259, %r1, 992;
	mul.lo.s32 	%r260, %r259, 19;
	or.b32  	%r25, %r260, %r258;
	setp.ge.s32 	%p3, %r25, %r24;
	cvt.u64.u32 	%rd28, %r25;
	add.s64 	%rd29, %rd28, %rd2;
	shl.b64 	%rd30, %rd29, 2;
	add.s64 	%rd3, %rd1, %rd30;
	mov.b32 	%r1653, -1;
	@%p3 bra 	$L__BB17_6;
	ld.global.u32 	%r1653, [%rd3];
$L__BB17_6:
	add.s32 	%r262, %r25, 32;
	setp.ge.s32 	%p4, %r262, %r24;
	mov.b32 	%r1654, -1;
	@%p4 bra 	$L__BB17_8;
	ld.global.u32 	%r1654, [%rd3+128];
$L__BB17_8:
	add.s32 	%r264, %r25, 64;
	setp.ge.s32 	%p5, %r264, %r24;
	mov.b32 	%r1655, -1;
	@%p5 bra 	$L__BB17_10;
	ld.global.u32 	%r1655, [%rd3+256];
$L__BB17_10:
	add.s32 	%r266, %r25, 96;
	setp.ge.s32 	%p6, %r266, %r24;
	mov.b32 	%r1656, -1;
	@%p6 bra 	$L__BB17_12;
	ld.global.u32 	%r1656, [%rd3+384];
$L__BB17_12:
	add.s32 	%r268, %r25, 128;
	setp.ge.s32 	%p7, %r268, %r24;
	mov.b32 	%r1657, -1;
	@%p7 bra 	$L__BB17_14;
	ld.global.u32 	%r1657, [%rd3+512];
$L__BB17_14:
	add.s32 	%r270, %r25, 160;
	setp.ge.s32 	%p8, %r270, %r24;
	mov.b32 	%r1658, -1;
	@%p8 bra 	$L__BB17_16;
	ld.global.u32 	%r1658, [%rd3+640];
$L__BB17_16:
	add.s32 	%r272, %r25, 192;
	setp.ge.s32 	%p9, %r272, %r24;
	mov.b32 	%r1659, -1;
	@%p9 bra 	$L__BB17_18;
	ld.global.u32 	%r1659, [%rd3+768];
$L__BB17_18:
	add.s32 	%r274, %r25, 224;
	setp.ge.s32 	%p10, %r274, %r24;
	mov.b32 	%r1660, -1;
	@%p10 bra 	$L__BB17_20;
	ld.global.u32 	%r1660, [%rd3+896];
$L__BB17_20:
	add.s32 	%r276, %r25, 256;
	setp.ge.s32 	%p11, %r276, %r24;
	mov.b32 	%r1661, -1;
	@%p11 bra 	$L__BB17_22;
	ld.global.u32 	%r1661, [%rd3+1024];
$L__BB17_22:
	add.s32 	%r278, %r25, 288;
	setp.ge.s32 	%p12, %r278, %r24;
	mov.b32 	%r1662, -1;
	@%p12 bra 	$L__BB17_24;
	ld.global.u32 	%r1662, [%rd3+1152];
$L__BB17_24:
	add.s32 	%r280, %r25, 320;
	setp.ge.s32 	%p13, %r280, %r24;
	mov.b32 	%r1663, -1;
	@%p13 bra 	$L__BB17_26;
	ld.global.u32 	%r1663, [%rd3+1280];
$L__BB17_26:
	add.s32 	%r282, %r25, 352;
	setp.ge.s32 	%p14, %r282, %r24;
	mov.b32 	%r1664, -1;
	@%p14 bra 	$L__BB17_28;
	ld.global.u32 	%r1664, [%rd3+1408];
$L__BB17_28:
	add.s32 	%r284, %r25, 384;
	setp.ge.s32 	%p15, %r284, %r24;
	mov.b32 	%r1665, -1;
	@%p15 bra 	$L__BB17_30;
	ld.global.u32 	%r1665, [%rd3+1536];
$L__BB17_30:
	add.s32 	%r286, %r25, 416;
	setp.ge.s32 	%p16, %r286, %r24;
	mov.b32 	%r1666, -1;
	@%p16 bra 	$L__BB17_32;
	ld.global.u32 	%r1666, [%rd3+1664];
$L__BB17_32:
	add.s32 	%r288, %r25, 448;
	setp.ge.s32 	%p17, %r288, %r24;
	mov.b32 	%r1667, -1;
	@%p17 bra 	$L__BB17_34;
	ld.global.u32 	%r1667, [%rd3+1792];
$L__BB17_34:
	add.s32 	%r290, %r25, 480;
	setp.ge.s32 	%p18, %r290, %r24;
	mov.b32 	%r1668, -1;
	@%p18 bra 	$L__BB17_36;
	ld.global.u32 	%r1668, [%rd3+1920];
$L__BB17_36:
	add.s32 	%r292, %r25, 512;
	setp.ge.s32 	%p19, %r292, %r24;
	mov.b32 	%r1669, -1;
	@%p19 bra 	$L__BB17_38;
	ld.global.u32 	%r1669, [%rd3+2048];
$L__BB17_38:
	add.s32 	%r294, %r25, 544;
	setp.ge.s32 	%p20, %r294, %r24;
	mov.b32 	%r1670, -1;
	@%p20 bra 	$L__BB17_40;
	ld.global.u32 	%r1670, [%rd3+2176];
$L__BB17_40:
	add.s32 	%r296, %r25, 576;
	setp.ge.s32 	%p21, %r296, %r24;
	mov.b32 	%r1671, -1;
	@%p21 bra 	$L__BB17_42;
	ld.global.u32 	%r1671, [%rd3+2304];
$L__BB17_42:
	mov.b32 	%r297, -1;
	shl.b32 	%r298, %r297, %r247;
	not.b32 	%r82, %r298;
	shl.b32 	%r299, %r2, 10;
	mov.u32 	%r300, _ZZN3cub18CUB_300001_SM_10006detail10radix_sort29DeviceRadixSortOnesweepKernelINS1_5radix10policy_hubIjNS0_8NullTypeEyE10Policy1000ELNS0_9SortOrderE0EjS6_yiiNS1_21identity_decomposer_tEEEvPT5_SC_PT3_PKSD_PT1_PKSH_PT2_PKSL_T4_iiT6_E1s;
	add.s32 	%r83, %r300, %r299;
	setp.gt.s32 	%p22, %r248, 255;
	@%p22 bra 	$L__BB17_55;
	max.s32 	%r301, %r248, 224;
	sub.s32 	%r302, %r301, %r248;
	add.s32 	%r303, %r302, 31;
	shr.u32 	%r304, %r303, 5;
	add.s32 	%r84, %r304, 1;
	and.b32  	%r85, %r84, 15;
	setp.lt.u32 	%p23, %r303, 480;
	mov.u32 	%r1675, %r248;
	@%p23 bra 	$L__BB17_46;
	and.b32  	%r305, %r84, 268435440;
	neg.s32 	%r1673, %r305;
	shl.b32 	%r307, %r248, 2;
	add.s32 	%r308, %r299, %r307;
	add.s32 	%r310, %r308, %r300;
	add.s32 	%r1672, %r310, 1024;
	mov.u32 	%r1675, %r248;
$L__BB17_45:
	.pragma "nounroll";
	mov.b32 	%r311, 0;
	st.shared.u32 	[%r1672+-1024], %r311;
	st.shared.u32 	[%r1672+-896], %r311;
	st.shared.u32 	[%r1672+-768], %r311;
	st.shared.u32 	[%r1672+-640], %r311;
	st.shared.u32 	[%r1672+-512], %r311;
	st.shared.u32 	[%r1672+-384], %r311;
	st.shared.u32 	[%r1672+-256], %r311;
	st.shared.u32 	[%r1672+-128], %r311;
	st.shared.u32 	[%r1672], %r311;
	st.shared.u32 	[%r1672+128], %r311;
	st.shared.u32 	[%r1672+256], %r311;
	st.shared.u32 	[%r1672+384], %r311;
	st.shared.u32 	[%r1672+512], %r311;
	st.shared.u32 	[%r1672+640], %r311;
	st.shared.u32 	[%r1672+768], %r311;
	st.shared.u32 	[%r1672+896], %r311;
	add.s32 	%r1675, %r1675, 512;
	add.s32 	%r1673, %r1673, 16;
	add.s32 	%r1672, %r1672, 2048;
	setp.ne.s32 	%p24, %r1673, 0;
	@%p24 bra 	$L__BB17_45;
$L__BB17_46:
	setp.eq.s32 	%p25, %r85, 0;
	@%p25 bra 	$L__BB17_55;
	and.b32  	%r95, %r84, 7;
	setp.lt.u32 	%p26, %r85, 8;
	@%p26 bra 	$L__BB17_49;
	shl.b32 	%r312, %r1675, 2;
	add.s32 	%r313, %r83, %r312;
	mov.b32 	%r314, 0;
	st.shared.u32 	[%r313], %r314;
	st.shared.u32 	[%r313+128], %r314;
	st.shared.u32 	[%r313+256], %r314;
	st.shared.u32 	[%r313+384], %r314;
	st.shared.u32 	[%r313+512], %r314;
	st.shared.u32 	[%r313+640], %r314;
	st.shared.u32 	[%r313+768], %r314;
	st.shared.u32 	[%r313+896], %r314;
	add.s32 	%r1675, %r1675, 256;
$L__BB17_49:
	setp.eq.s32 	%p27, %r95, 0;
	@%p27 bra 	$L__BB17_55;
	and.b32  	%r98, %r84, 3;
	setp.lt.u32 	%p28, %r95, 4;
	@%p28 bra 	$L__BB17_52;
	shl.b32 	%r315, %r1675, 2;
	add.s32 	%r316, %r83, %r315;
	mov.b32 	%r317, 0;
	st.shared.u32 	[%r316], %r317;
	st.shared.u32 	[%r316+128], %r317;
	st.shared.u32 	[%r316+256], %r317;
	st.shared.u32 	[%r316+384], %r317;
	add.s32 	%r1675, %r1675, 128;
$L__BB17_52:
	setp.eq.s32 	%p29, %r98, 0;
	@%p29 bra 	$L__BB17_55;
	shl.b32 	%r319, %r1675, 2;
	add.s32 	%r320, %r299, %r319;
	add.s32 	%r1679, %r300, %r320;
	neg.s32 	%r1678, %r98;
$L__BB17_54:
	.pragma "nounroll";
	mov.b32 	%r322, 0;
	st.shared.u32 	[%r1679], %r322;
	add.s32 	%r1679, %r1679, 128;
	add.s32 	%r1678, %r1678, 1;
	setp.ne.s32 	%p30, %r1678, 0;
	@%p30 bra 	$L__BB17_54;
$L__BB17_55:
	ld.param.u32 	%r1590, [_ZN3cub18CUB_300001_SM_10006detail10radix_sort29DeviceRadixSortOnesweepKernelINS1_5radix10policy_hubIjNS0_8NullTypeEyE10Policy1000ELNS0_9SortOrderE0EjS6_yiiNS1_21identity_decomposer_tEEEvPT5_SC_PT3_PKSD_PT1_PKSH_PT2_PKSL_T4_iiT6__param_9];
	bar.warp.sync 	-1;
	shr.u32 	%r324, %r1653, %r1590;
	and.b32  	%r107, %r324, %r82;
	shl.b32 	%r325, %r1, 5;
	and.b32  	%r326, %r325, 31744;
	mov.u32 	%r327, _ZZN3cub18CUB_300001_SM_10006detail10radix_sort29DeviceRadixSortOnesweepKernelINS1_5radix10policy_hubIjNS0_8NullTypeEyE10Policy1000ELNS0_9SortOrderE0EjS6_yiiNS1_21identity_decomposer_tEEEvPT5_SC_PT3_PKSD_PT1_PKSH_PT2_PKSL_T4_iiT6_E1s;
	add.s32 	%r328, %r327, %r326;
	shl.b32 	%r329, %r107, 2;
	add.s32 	%r108, %r328, %r329;
	atom.shared.add.u32 	%r330, [%r108], 1;
	shr.u32 	%r331, %r1654, %r1590;
	and.b32  	%r332, %r331, %r82;
	shl.b32 	%r333, %r332, 2;
	add.s32 	%r109, %r328, %r333;
	atom.shared.add.u32 	%r334, [%r109], 1;
	shr.u32 	%r335, %r1655, %r1590;
	and.b32  	%r336, %r335, %r82;
	shl.b32 	%r337, %r336, 2;
	add.s32 	%r110, %r328, %r337;
	atom.shared.add.u32 	%r338, [%r110], 1;
	shr.u32 	%r339, %r1656, %r1590;
	and.b32  	%r340, %r339, %r82;
	shl.b32 	%r341, %r340, 2;
	add.s32 	%r111, %r328, %r341;
	atom.shared.add.u32 	%r342, [%r111], 1;
	shr.u32 	%r343, %r1657, %r1590;
	and.b32  	%r344, %r343, %r82;
	shl.b32 	%r345, %r344, 2;
	add.s32 	%r112, %r328, %r345;
	atom.shared.add.u32 	%r346, [%r112], 1;
	shr.u32 	%r347, %r1658, %r1590;
	and.b32  	%r348, %r347, %r82;
	shl.b32 	%r349, %r348, 2;
	add.s32 	%r113, %r328, %r349;
	atom.shared.add.u32 	%r350, [%r113], 1;
	shr.u32 	%r351, %r1659, %r1590;
	and.b32  	%r352, %r351, %r82;
	shl.b32 	%r353, %r352, 2;
	add.s32 	%r114, %r328, %r353;
	atom.shared.add.u32 	%r354, [%r114], 1;
	shr.u32 	%r355, %r1660, %r1590;
	and.b32  	%r356, %r355, %r82;
	shl.b32 	%r357, %r356, 2;
	add.s32 	%r358, %r328, %r357;
	atom.shared.add.u32 	%r359, [%r358], 1;
	shr.u32 	%r360, %r1661, %r1590;
	and.b32  	%r361, %r360, %r82;
	shl.b32 	%r362, %r361, 2;
	add.s32 	%r363, %r328, %r362;
	atom.shared.add.u32 	%r364, [%r363], 1;
	shr.u32 	%r365, %r1662, %r1590;
	and.b32  	%r366, %r365, %r82;
	shl.b32 	%r367, %r366, 2;
	add.s32 	%r115, %r328, %r367;
	atom.shared.add.u32 	%r368, [%r115], 1;
	shr.u32 	%r369, %r1663, %r1590;
	and.b32  	%r370, %r369, %r82;
	shl.b32 	%r371, %r370, 2;
	add.s32 	%r116, %r328, %r371;
	atom.shared.add.u32 	%r372, [%r116], 1;
	shr.u32 	%r373, %r1664, %r1590;
	and.b32  	%r374, %r373, %r82;
	shl.b32 	%r375, %r374, 2;
	add.s32 	%r117, %r328, %r375;
	atom.shared.add.u32 	%r376, [%r117], 1;
	shr.u32 	%r377, %r1665, %r1590;
	and.b32  	%r378, %r377, %r82;
	shl.b32 	%r379, %r378, 2;
	add.s32 	%r118, %r328, %r379;
	atom.shared.add.u32 	%r380, [%r118], 1;
	shr.u32 	%r381, %r1666, %r1590;
	and.b32  	%r382, %r381, %r82;
	shl.b32 	%r383, %r382, 2;
	add.s32 	%r119, %r328, %r383;
	atom.shared.add.u32 	%r384, [%r119], 1;
	shr.u32 	%r385, %r1667, %r1590;
	and.b32  	%r386, %r385, %r82;
	shl.b32 	%r387, %r386, 2;
	add.s32 	%r120, %r328, %r387;
	atom.shared.add.u32 	%r388, [%r120], 1;
	shr.u32 	%r389, %r1668, %r1590;
	and.b32  	%r390, %r389, %r82;
	shl.b32 	%r391, %r390, 2;
	add.s32 	%r392, %r328, %r391;
	atom.shared.add.u32 	%r393, [%r392], 1;
	shr.u32 	%r394, %r1669, %r1590;
	and.b32  	%r395, %r394, %r82;
	shl.b32 	%r396, %r395, 2;
	add.s32 	%r397, %r328, %r396;
	atom.shared.add.u32 	%r398, [%r397], 1;
	shr.u32 	%r399, %r1670, %r1590;
	and.b32  	%r400, %r399, %r82;
	shl.b32 	%r401, %r400, 2;
	add.s32 	%r402, %r328, %r401;
	atom.shared.add.u32 	%r403, [%r402], 1;
	shr.u32 	%r404, %r1671, %r1590;
	and.b32  	%r405, %r404, %r82;
	shl.b32 	%r406, %r405, 2;
	add.s32 	%r407, %r328, %r406;
	atom.shared.add.u32 	%r408, [%r407], 1;
	bar.sync 	0;
	setp.gt.u32 	%p31, %r1, 255;
	shl.b32 	%r409, %r1, 2;
	add.s32 	%r121, %r327, %r409;
	mov.b32 	%r1680, 0;
	@%p31 bra 	$L__BB17_57;
	ld.shared.u32 	%r410, [%r121];
	mov.b32 	%r411, 0;
	st.shared.u32 	[%r121], %r411;
	ld.shared.u32 	%r412, [%r121+1024];
	st.shared.u32 	[%r121+1024], %r410;
	add.s32 	%r413, %r412, %r410;
	ld.shared.u32 	%r414, [%r121+2048];
	st.shared.u32 	[%r121+2048], %r413;
	add.s32 	%r415, %r414, %r413;
	ld.shared.u32 	%r416, [%r121+3072];
	st.shared.u32 	[%r121+3072], %r415;
	add.s32 	%r417, %r416, %r415;
	ld.shared.u32 	%r418, [%r121+4096];
	st.shared.u32 	[%r121+4096], %r417;
	add.s32 	%r419, %r418, %r417;
	ld.shared.u32 	%r420, [%r121+5120];
	st.shared.u32 	[%r121+5120], %r419;
	add.s32 	%r421, %r420, %r419;
	ld.shared.u32 	%r422, [%r121+6144];
	st.shared.u32 	[%r121+6144], %r421;
	add.s32 	%r423, %r422, %r421;
	ld.shared.u32 	%r424, [%r121+7168];
	st.shared.u32 	[%r121+7168], %r423;
	add.s32 	%r425, %r424, %r423;
	ld.shared.u32 	%r426, [%r121+8192];
	st.shared.u32 	[%r121+8192], %r425;
	add.s32 	%r427, %r426, %r425;
	ld.shared.u32 	%r428, [%r121+9216];
	st.shared.u32 	[%r121+9216], %r427;
	add.s32 	%r429, %r428, %r427;
	ld.shared.u32 	%r430, [%r121+10240];
	st.shared.u32 	[%r121+10240], %r429;
	add.s32 	%r431, %r430, %r429;
	ld.shared.u32 	%r432, [%r121+11264];
	st.shared.u32 	[%r121+11264], %r431;
	add.s32 	%r1680, %r432, %r431;
$L__BB17_57:
	ld.param.u64 	%rd230, [_ZN3cub18CUB_300001_SM_10006detail10radix_sort29DeviceRadixSortOnesweepKernelINS1_5radix10policy_hubIjNS0_8NullTypeEyE10Policy1000ELNS0_9SortOrderE0EjS6_yiiNS1_21identity_decomposer_tEEEvPT5_SC_PT3_PKSD_PT1_PKSH_PT2_PKSL_T4_iiT6__param_0];
	cvta.to.global.u64 	%rd4, %rd230;
	setp.gt.u32 	%p32, %r1, 255;
	@%p32 bra 	$L__BB17_59;
	or.b32  	%r433, %r1680, 1073741824;
	shl.b32 	%r434, %r4, 8;
	add.s32 	%r435, %r434, %r1;
	mul.wide.s32 	%rd31, %r435, 4;
	add.s64 	%rd32, %rd4, %rd31;
	st.volatile.global.u32 	[%rd32], %r433;
$L__BB17_59:
	ld.param.u64 	%rd239, [_ZN3cub18CUB_300001_SM_10006detail10radix_sort29DeviceRadixSortOnesweepKernelINS1_5radix10policy_hubIjNS0_8NullTypeEyE10Policy1000ELNS0_9SortOrderE0EjS6_yiiNS1_21identity_decomposer_tEEEvPT5_SC_PT3_PKSD_PT1_PKSH_PT2_PKSL_T4_iiT6__param_4];
	cvta.to.global.u64 	%rd5, %rd239;
	setp.lt.u32 	%p33, %r1, 256;
	setp.eq.s32 	%p34, %r1680, 7296;
	and.pred  	%p35, %p33, %p34;
	selp.u32 	%r436, 1, 0, %p35;
	{ 
	.reg .pred 	%p1; 
	.reg .pred 	%p2; 
	setp.ne.u32 	%p1, %r436, 0; 
	bar.red.or.pred 	%p2, 0, %p1; 
	selp.u32 	%r437, 1, 0, %p2; 
	}
	setp.eq.s32 	%p36, %r437, 0;
	cvt.u64.u32 	%rd6, %r1;
	@%p36 bra 	$L__BB17_111;
	shl.b32 	%r438, %r1, 3;
	add.s32 	%r440, %r327, %r438;
	add.s32 	%r124, %r440, 29184;
	@%p32 bra 	$L__BB17_68;
	ld.param.u64 	%rd237, [_ZN3cub18CUB_300001_SM_10006detail10radix_sort29DeviceRadixSortOnesweepKernelINS1_5radix10policy_hubIjNS0_8NullTypeEyE10Policy1000ELNS0_9SortOrderE0EjS6_yiiNS1_21identity_decomposer_tEEEvPT5_SC_PT3_PKSD_PT1_PKSH_PT2_PKSL_T4_iiT6__param_3];
	cvta.to.global.u64 	%rd33, %rd237;
	shl.b64 	%rd34, %rd6, 3;
	add.s64 	%rd35, %rd33, %rd34;
	ld.global.u64 	%rd36, [%rd35];
	setp.gt.u32 	%p38, %r1, %r107;
	selp.b64 	%rd37, 7296, 0, %p38;
	sub.s64 	%rd240, %rd36, %rd37;
	st.shared.u64 	[%r124], %rd240;
	setp.lt.s32 	%p39, %r4, 1;
	mov.u32 	%r1684, %r1680;
	@%p39 bra 	$L__BB17_67;
	mov.b32 	%r1682, -1;
	mov.u32 	%r1681, %r4;
	mov.u32 	%r1684, %r1680;
$L__BB17_63:
	add.s32 	%r128, %r1681, -1;
$L__BB17_64:
	membar.cta;
	shl.b32 	%r442, %r128, 8;
	add.s32 	%r443, %r442, %r1;
	mul.wide.s32 	%rd38, %r443, 4;
	add.s64 	%rd39, %rd4, %rd38;
	ld.volatile.global.u32 	%r129, [%rd39];
	setp.eq.s32 	%p40, %r129, 0;
	@%p40 bra 	$L__BB17_64;
	and.b32  	%r444, %r129, 1073741823;
	add.s32 	%r1684, %r444, %r1684;
	setp.gt.s32 	%p41, %r129, -1;
	vote.sync.ballot.b32 	%r1682, %p41, %r1682;
	setp.gt.u32 	%p43, %r1681, 1;
	and.pred  	%p44, %p41, %p43;
	mov.u32 	%r1681, %r128;
	@%p44 bra 	$L__BB17_63;
	ld.shared.u64 	%rd240, [%r124];
$L__BB17_67:
	or.b32  	%r445, %r1684, -2147483648;
	shl.b32 	%r446, %r4, 8;
	add.s32 	%r447, %r446, %r1;
	mul.wide.s32 	%rd40, %r447, 4;
	add.s64 	%rd41, %rd4, %rd40;
	st.volatile.global.u32 	[%rd41], %r445;
	sub.s32 	%r448, %r1684, %r1680;
	cvt.s64.s32 	%rd42, %r448;
	add.s64 	%rd43, %rd240, %rd42;
	st.shared.u64 	[%r124], %rd43;
$L__BB17_68:
	ld.param.u32 	%r1584, [_ZN3cub18CUB_300001_SM_10006detail10radix_sort29DeviceRadixSortOnesweepKernelINS1_5radix10policy_hubIjNS0_8NullTypeEyE10Policy1000ELNS0_9SortOrderE0EjS6_yiiNS1_21identity_decomposer_tEEEvPT5_SC_PT3_PKSD_PT1_PKSH_PT2_PKSL_T4_iiT6__param_8];
	ld.param.u64 	%rd233, [_ZN3cub18CUB_300001_SM_10006detail10radix_sort29DeviceRadixSortOnesweepKernelINS1_5radix10policy_hubIjNS0_8NullTypeEyE10Policy1000ELNS0_9SortOrderE0EjS6_yiiNS1_21identity_decomposer_tEEEvPT5_SC_PT3_PKSD_PT1_PKSH_PT2_PKSL_T4_iiT6__param_2];
	mad.lo.s32 	%r133, %r4, 7296, 7296;
	setp.lt.s32 	%p46, %r133, %r1584;
	setp.eq.s64 	%p47, %rd233, 0;
	or.pred  	%p48, %p47, %p46;
	or.pred  	%p49, %p32, %p48;
	@%p49 bra 	$L__BB17_70;
	ld.param.u64 	%rd234, [_ZN3cub18CUB_300001_SM_10006detail10radix_sort29DeviceRadixSortOnesweepKernelINS1_5radix10policy_hubIjNS0_8NullTypeEyE10Policy1000ELNS0_9SortOrderE0EjS6_yiiNS1_21identity_decomposer_tEEEvPT5_SC_PT3_PKSD_PT1_PKSH_PT2_PKSL_T4_iiT6__param_2];
	ld.shared.u64 	%rd44, [%r124];
	setp.gt.u32 	%p50, %r1, %r107;
	selp.b64 	%rd45, 7296, 0, %p50;
	cvt.s64.s32 	%rd46, %r1680;
	add.s64 	%rd47, %rd45, %rd46;
	add.s64 	%rd48, %rd47, %rd44;
	cvta.to.global.u64 	%rd49, %rd234;
	shl.b64 	%rd50, %rd6, 3;
	add.s64 	%rd51, %rd49, %rd50;
	st.global.u64 	[%rd51], %rd48;
$L__BB17_70:
	ld.param.u32 	%r1585, [_ZN3cub18CUB_300001_SM_10006detail10radix_sort29DeviceRadixSortOnesweepKernelINS1_5radix10policy_hubIjNS0_8NullTypeEyE10Policy1000ELNS0_9SortOrderE0EjS6_yiiNS1_21identity_decomposer_tEEEvPT5_SC_PT3_PKSD_PT1_PKSH_PT2_PKSL_T4_iiT6__param_8];
	setp.gt.s32 	%p51, %r133, %r1585;
	bar.sync 	0;
	shl.b32 	%r449, %r107, 3;
	add.s32 	%r451, %r327, %r449;
	ld.shared.u64 	%rd10, [%r451+29184];
	@%p51 bra 	$L__BB17_72;
	and.b32  	%r452, %r1, 31;
	and.b32  	%r453, %r1, 992;
	mul.lo.s32 	%r454, %r453, 19;
	or.b32  	%r455, %r454, %r452;
	cvt.u64.u32 	%rd52, %r455;
	add.s64 	%rd53, %rd10, %rd52;
	shl.b64 	%rd54, %rd53, 2;
	add.s64 	%rd55, %rd5, %rd54;
	st.global.u32 	[%rd55], %r1653;
	st.global.u32 	[%rd55+128], %r1654;
	st.global.u32 	[%rd55+256], %r1655;
	st.global.u32 	[%rd55+384], %r1656;
	st.global.u32 	[%rd55+512], %r1657;
	st.global.u32 	[%rd55+640], %r1658;
	st.global.u32 	[%rd55+768], %r1659;
	st.global.u32 	[%rd55+896], %r1660;
	st.global.u32 	[%rd55+1024], %r1661;
	st.global.u32 	[%rd55+1152], %r1662;
	st.global.u32 	[%rd55+1280], %r1663;
	st.global.u32 	[%rd55+1408], %r1664;
	st.global.u32 	[%rd55+1536], %r1665;
	st.global.u32 	[%rd55+1664], %r1666;
	st.global.u32 	[%rd55+1792], %r1667;
	st.global.u32 	[%rd55+1920], %r1668;
	st.global.u32 	[%rd55+2048], %r1669;
	st.global.u32 	[%rd55+2176], %r1670;
	st.global.u32 	[%rd55+2304], %r1671;
	bra.uni 	$L__BB17_110;
$L__BB17_72:
	ld.param.u32 	%r1586, [_ZN3cub18CUB_300001_SM_10006detail10radix_sort29DeviceRadixSortOnesweepKernelINS1_5radix10policy_hubIjNS0_8NullTypeEyE10Policy1000ELNS0_9SortOrderE0EjS6_yiiNS1_21identity_decomposer_tEEEvPT5_SC_PT3_PKSD_PT1_PKSH_PT2_PKSL_T4_iiT6__param_8];
	mad.lo.s32 	%r134, %r4, -7296, %r1586;
	and.b32  	%r456, %r1, 31;
	and.b32  	%r457, %r1, 992;
	mul.lo.s32 	%r458, %r457, 19;
	or.b32  	%r135, %r458, %r456;
	setp.ge.s32 	%p52, %r135, %r134;
	cvt.u64.u32 	%rd56, %r135;
	add.s64 	%rd57, %rd10, %rd56;
	shl.b64 	%rd58, %rd57, 2;
	add.s64 	%rd11, %rd5, %rd58;
	@%p52 bra 	$L__BB17_74;
	st.global.u32 	[%rd11], %r1653;
$L__BB17_74:
	add.s32 	%r459, %r135, 32;
	setp.ge.s32 	%p53, %r459, %r134;
	@%p53 bra 	$L__BB17_76;
	st.global.u32 	[%rd11+128], %r1654;
$L__BB17_76:
	add.s32 	%r460, %r135, 64;
	setp.ge.s32 	%p54, %r460, %r134;
	@%p54 bra 	$L__BB17_78;
	st.global.u32 	[%rd11+256], %r1655;
$L__BB17_78:
	add.s32 	%r461, %r135, 96;
	setp.ge.s32 	%p55, %r461, %r134;
	@%p55 bra 	$L__BB17_80;
	st.global.u32 	[%rd11+384], %r1656;
$L__BB17_80:
	add.s32 	%r462, %r135, 128;
	setp.ge.s32 	%p56, %r462, %r134;
	@%p56 bra 	$L__BB17_82;
	st.global.u32 	[%rd11+512], %r1657;
$L__BB17_82:
	add.s32 	%r463, %r135, 160;
	setp.ge.s32 	%p57, %r463, %r134;
	@%p57 bra 	$L__BB17_84;
	st.global.u32 	[%rd11+640], %r1658;
$L__BB17_84:
	add.s32 	%r464, %r135, 192;
	setp.ge.s32 	%p58, %r464, %r134;
	@%p58 bra 	$L__BB17_86;
	st.global.u32 	[%rd11+768], %r1659;
$L__BB17_86:
	add.s32 	%r465, %r135, 224;
	setp.ge.s32 	%p59, %r465, %r134;
	@%p59 bra 	$L__BB17_88;
	st.global.u32 	[%rd11+896], %r1660;
$L__BB17_88:
	add.s32 	%r466, %r135, 256;
	setp.ge.s32 	%p60, %r466, %r134;
	@%p60 bra 	$L__BB17_90;
	st.global.u32 	[%rd11+1024], %r1661;
$L__BB17_90:
	add.s32 	%r467, %r135, 288;
	setp.ge.s32 	%p61, %r467, %r134;
	@%p61 bra 	$L__BB17_92;
	st.global.u32 	[%rd11+1152], %r1662;
$L__BB17_92:
	add.s32 	%r468, %r135, 320;
	setp.ge.s32 	%p62, %r468, %r134;
	@%p62 bra 	$L__BB17_94;
	st.global.u32 	[%rd11+1280], %r1663;
$L__BB17_94:
	add.s32 	%r469, %r135, 352;
	setp.ge.s32 	%p63, %r469, %r134;
	@%p63 bra 	$L__BB17_96;
	st.global.u32 	[%rd11+1408], %r1664;
$L__BB17_96:
	add.s32 	%r470, %r135, 384;
	setp.ge.s32 	%p64, %r470, %r134;
	@%p64 bra 	$L__BB17_98;
	st.global.u32 	[%rd11+1536], %r1665;
$L__BB17_98:
	add.s32 	%r471, %r135, 416;
	setp.ge.s32 	%p65, %r471, %r134;
	@%p65 bra 	$L__BB17_100;
	st.global.u32 	[%rd11+1664], %r1666;
$L__BB17_100:
	add.s32 	%r472, %r135, 448;
	setp.ge.s32 	%p66, %r472, %r134;
	@%p66 bra 	$L__BB17_102;
	st.global.u32 	[%rd11+1792], %r1667;
$L__BB17_102:
	add.s32 	%r473, %r135, 480;
	setp.ge.s32 	%p67, %r473, %r134;
	@%p67 bra 	$L__BB17_104;
	st.global.u32 	[%rd11+1920], %r1668;
$L__BB17_104:
	add.s32 	%r474, %r135, 512;
	setp.ge.s32 	%p68, %r474, %r134;
	@%p68 bra 	$L__BB17_106;
	st.global.u32 	[%rd11+2048], %r1669;
$L__BB17_106:
	add.s32 	%r475, %r135, 544;
	setp.ge.s32 	%p69, %r475, %r134;
	@%p69 bra 	$L__BB17_108;
	st.global.u32 	[%rd11+2176], %r1670;
$L__BB17_108:
	add.s32 	%r476, %r135, 576;
	setp.ge.s32 	%p70, %r476, %r134;
	@%p70 bra 	$L__BB17_110;
	st.global.u32 	[%rd11+2304], %r1671;
$L__BB17_110:
	// begin inline asm
	exit;
	// end inline asm
$L__BB17_111:
	mul.hi.u32 	%r477, %r1, 357913942;
	add.s32 	%r478, %r477, %r1;
	shl.b32 	%r479, %r478, 2;
	add.s32 	%r481, %r327, %r479;
	add.s32 	%r136, %r481, 13328;
	st.shared.u32 	[%r481+13328], %r1680;
	bar.sync 	0;
	setp.gt.u32 	%p71, %r1, 31;
	@%p71 bra 	$L__BB17_113;
	mov.u32 	%r512, _ZZN3cub18CUB_300001_SM_10006detail10radix_sort29DeviceRadixSortOnesweepKernelINS1_5radix10policy_hubIjNS0_8NullTypeEyE10Policy1000ELNS0_9SortOrderE0EjS6_yiiNS1_21identity_decomposer_tEEEvPT5_SC_PT3_PKSD_PT1_PKSH_PT2_PKSL_T4_iiT6_E1s;
	mad.lo.s32 	%r513, %r1, 52, %r512;
	ld.shared.u32 	%r514, [%r513+13328];
	ld.shared.u32 	%r515, [%r513+13332];
	ld.shared.u32 	%r516, [%r513+13336];
	ld.shared.u32 	%r517, [%r513+13340];
	ld.shared.u32 	%r518, [%r513+13344];
	ld.shared.u32 	%r519, [%r513+13348];
	ld.shared.u32 	%r520, [%r513+13352];
	ld.shared.u32 	%r521, [%r513+13356];
	ld.shared.u32 	%r522, [%r513+13360];
	ld.shared.u32 	%r523, [%r513+13364];
	ld.shared.u32 	%r524, [%r513+13368];
	ld.shared.u32 	%r525, [%r513+13372];
	add.s32 	%r526, %r515, %r514;
	add.s32 	%r527, %r526, %r516;
	add.s32 	%r528, %r527, %r517;
	add.s32 	%r529, %r528, %r518;
	add.s32 	%r530, %r529, %r519;
	add.s32 	%r531, %r530, %r520;
	add.s32 	%r532, %r531, %r521;
	add.s32 	%r533, %r532, %r522;
	add.s32 	%r534, %r533, %r523;
	add.s32 	%r535, %r534, %r524;
	add.s32 	%r486, %r535, %r525;
	mov.b32 	%r484, 1;
	mov.b32 	%r509, 0;
	mov.b32 	%r511, -1;
	// begin inline asm
	{  .reg .s32 r0;  .reg .pred p;  shfl.sync.up.b32 r0|p, %r486, %r484, %r509, %r511;  @p add.s32 r0, r0, %r486;  mov.s32 %r482, r0;}
	// end inline asm
	mov.b32 	%r490, 2;
	// begin inline asm
	{  .reg .s32 r0;  .reg .pred p;  shfl.sync.up.b32 r0|p, %r482, %r490, %r509, %r511;  @p add.s32 r0, r0, %r482;  mov.s32 %r488, r0;}
	// end inline asm
	mov.b32 	%r496, 4;
	// begin inline asm
	{  .reg .s32 r0;  .reg .pred p;  shfl.sync.up.b32 r0|p, %r488, %r496, %r509, %r511;  @p add.s32 r0, r0, %r488;  mov.s32 %r494, r0;}
	// end inline asm
	mov.b32 	%r502, 8;
	// begin inline asm
	{  .reg .s32 r0;  .reg .pred p;  shfl.sync.up.b32 r0|p, %r494, %r502, %r509, %r511;  @p add.s32 r0, r0, %r494;  mov.s32 %r500, r0;}
	// end inline asm
	mov.b32 	%r508, 16;
	// begin inline asm
	{  .reg .s32 r0;  .reg .pred p;  shfl.sync.up.b32 r0|p, %r500, %r508, %r509, %r511;  @p add.s32 r0, r0, %r500;  mov.s32 %r506, r0;}
	// end inline asm
	sub.s32 	%r536, %r506, %r486;
	add.s32 	%r537, %r514, %r536;
	add.s32 	%r538, %r515, %r537;
	add.s32 	%r539, %r516, %r538;
	add.s32 	%r540, %r517, %r539;
	add.s32 	%r541, %r518, %r540;
	add.s32 	%r542, %r519, %r541;
	add.s32 	%r543, %r520, %r542;
	add.s32 	%r544, %r521, %r543;
	add.s32 	%r545, %r522, %r544;
	add.s32 	%r546, %r523, %r545;
	add.s32 	%r547, %r524, %r546;
	st.shared.u32 	[%r513+13328], %r536;
	st.shared.u32 	[%r513+13332], %r537;
	st.shared.u32 	[%r513+13336], %r538;
	st.shared.u32 	[%r513+13340], %r539;
	st.shared.u32 	[%r513+13344], %r540;
	st.shared.u32 	[%r513+13348], %r541;
	st.shared.u32 	[%r513+13352], %r542;
	st.shared.u32 	[%r513+13356], %r543;
	st.shared.u32 	[%r513+13360], %r544;
	st.shared.u32 	[%r513+13364], %r545;
	st.shared.u32 	[%r513+13368], %r546;
	st.shared.u32 	[%r513+13372], %r547;
$L__BB17_113:
	setp.gt.u32 	%p72, %r1, 255;
	bar.sync 	0;
	ld.shared.u32 	%r137, [%r136];
	@%p72 bra 	$L__BB17_115;
	ld.shared.u32 	%r548, [%r121];
	add.s32 	%r549, %r548, %r137;
	st.shared.u32 	[%r121], %r549;
	ld.shared.u32 	%r550, [%r121+1024];
	add.s32 	%r551, %r550, %r137;
	st.shared.u32 	[%r121+1024], %r551;
	ld.shared.u32 	%r552, [%r121+2048];
	add.s32 	%r553, %r552, %r137;
	st.shared.u32 	[%r121+2048], %r553;
	ld.shared.u32 	%r554, [%r121+3072];
	add.s32 	%r555, %r554, %r137;
	st.shared.u32 	[%r121+3072], %r555;
	ld.shared.u32 	%r556, [%r121+4096];
	add.s32 	%r557, %r556, %r137;
	st.shared.u32 	[%r121+4096], %r557;
	ld.shared.u32 	%r558, [%r121+5120];
	add.s32 	%r559, %r558, %r137;
	st.shared.u32 	[%r121+5120], %r559;
	ld.shared.u32 	%r560, [%r121+6144];
	add.s32 	%r561, %r560, %r137;
	st.shared.u32 	[%r121+6144], %r561;
	ld.shared.u32 	%r562, [%r121+7168];
	add.s32 	%r563, %r562, %r137;
	st.shared.u32 	[%r121+7168], %r563;
	ld.shared.u32 	%r564, [%r121+8192];
	add.s32 	%r565, %r564, %r137;
	st.shared.u32 	[%r121+8192], %r565;
	ld.shared.u32 	%r566, [%r121+9216];
	add.s32 	%r567, %r566, %r137;
	st.shared.u32 	[%r121+9216], %r567;
	ld.shared.u32 	%r568, [%r121+10240];
	add.s32 	%r569, %r568, %r137;
	st.shared.u32 	[%r121+10240], %r569;
	ld.shared.u32 	%r570, [%r121+11264];
	add.s32 	%r571, %r570, %r137;
	st.shared.u32 	[%r121+11264], %r571;
$L__BB17_115:
	bar.sync 	0;
	// begin inline asm
	mov.u32 %r572, %lanemask_le;
	// end inline asm
	mov.b32 	%r575, 1;
	// begin inline asm
	{
    .reg .pred p;
    and.b32 %r573, %r107, %r575;    setp.ne.u32 p, %r573, 0;
    vote.ballot.sync.b32 %r573, p, 0xffffffff;
    @!p not.b32 %r573, %r573;
}

	// end inline asm
	mov.b32 	%r578, 2;
	// begin inline asm
	{
    .reg .pred p;
    and.b32 %r576, %r107, %r578;    setp.ne.u32 p, %r576, 0;
    vote.ballot.sync.b32 %r576, p, 0xffffffff;
    @!p not.b32 %r576, %r576;
}

	// end inline asm
	and.b32  	%r598, %r576, %r573;
	mov.b32 	%r581, 4;
	// begin inline asm
	{
    .reg .pred p;
    and.b32 %r579, %r107, %r581;    setp.ne.u32 p, %r579, 0;
    vote.ballot.sync.b32 %r579, p, 0xffffffff;
    @!p not.b32 %r579, %r579;
}

	// end inline asm
	and.b32  	%r599, %r579, %r598;
	mov.b32 	%r584, 8;
	// begin inline asm
	{
    .reg .pred p;
    and.b32 %r582, %r107, %r584;    setp.ne.u32 p, %r582, 0;
    vote.ballot.sync.b32 %r582, p, 0xffffffff;
    @!p not.b32 %r582, %r582;
}

	// end inline asm
	and.b32  	%r600, %r582, %r599;
	mov.b32 	%r587, 16;
	// begin inline asm
	{
    .reg .pred p;
    and.b32 %r585, %r107, %r587;    setp.ne.u32 p, %r585, 0;
    vote.ballot.sync.b32 %r585, p, 0xffffffff;
    @!p not.b32 %r585, %r585;
}

	// end inline asm
	and.b32  	%r601, %r585, %r600;
	mov.b32 	%r590, 32;
	// begin inline asm
	{
    .reg .pred p;
    and.b32 %r588, %r107, %r590;    setp.ne.u32 p, %r588, 0;
    vote.ballot.sync.b32 %r588, p, 0xffffffff;
    @!p not.b32 %r588, %r588;
}

	// end inline asm
	and.b32  	%r602, %r588, %r601;
	mov.b32 	%r593, 64;
	// begin inline asm
	{
    .reg .pred p;
    and.b32 %r591, %r107, %r593;    setp.ne.u32 p, %r591, 0;
    vote.ballot.sync.b32 %r591, p, 0xffffffff;
    @!p not.b32 %r591, %r591;
}

	// end inline asm
	and.b32  	%r603, %r591, %r602;
	mov.b32 	%r596, 128;
	// begin inline asm
	{
    .reg .pred p;
    and.b32 %r594, %r107, %r596;    setp.ne.u32 p, %r594, 0;
    vote.ballot.sync.b32 %r594, p, 0xffffffff;
    @!p not.b32 %r594, %r594;
}

	// end inline asm
	and.b32  	%r604, %r594, %r603;
	clz.b32 	%r605, %r604;
	sub.s32 	%r139, 31, %r605;
	and.b32  	%r606, %r572, %r604;
	popc.b32 	%r140, %r606;
	setp.ne.s32 	%p73, %r248, %r139;
	mov.b32 	%r1685, 0;
	@%p73 bra 	$L__BB17_117;
	atom.shared.add.u32 	%r1685, [%r108], %r140;
$L__BB17_117:
	ld.param.u32 	%r1591, [_ZN3cub18CUB_300001_SM_10006detail10radix_sort29DeviceRadixSortOnesweepKernelINS1_5radix10policy_hubIjNS0_8NullTypeEyE10Policy1000ELNS0_9SortOrderE0EjS6_yiiNS1_21identity_decomposer_tEEEvPT5_SC_PT3_PKSD_PT1_PKSH_PT2_PKSL_T4_iiT6__param_9];
	shfl.sync.idx.b32	%r632|%p74, %r1685, %r139, 31, -1;
	add.s32 	%r143, %r140, %r632;
	shr.u32 	%r633, %r1654, %r1591;
	and.b32  	%r629, %r633, %r82;
	mov.b32 	%r609, 1;
	// begin inline asm
	{
    .reg .pred p;
    and.b32 %r607, %r629, %r609;    setp.ne.u32 p, %r607, 0;
    vote.ballot.sync.b32 %r607, p, 0xffffffff;
    @!p not.b32 %r607, %r607;
}

	// end inline asm
	mov.b32 	%r612, 2;
	// begin inline asm
	{
    .reg .pred p;
    and.b32 %r610, %r629, %r612;    setp.ne.u32 p, %r610, 0;
    vote.ballot.sync.b32 %r610, p, 0xffffffff;
    @!p not.b32 %r610, %r610;
}

	// end inline asm
	and.b32  	%r634, %r610, %r607;
	mov.b32 	%r615, 4;
	// begin inline asm
	{
    .reg .pred p;
    and.b32 %r613, %r629, %r615;    setp.ne.u32 p, %r613, 0;
    vote.ballot.sync.b32 %r613, p, 0xffffffff;
    @!p not.b32 %r613, %r613;
}

	// end inline asm
	and.b32  	%r635, %r613, %r634;
	mov.b32 	%r618, 8;
	// begin inline asm
	{
    .reg .pred p;
    and.b32 %r616, %r629, %r618;    setp.ne.u32 p, %r616, 0;
    vote.ballot.sync.b32 %r616, p, 0xffffffff;
    @!p not.b32 %r616, %r616;
}

	// end inline asm
	and.b32  	%r636, %r616, %r635;
	mov.b32 	%r621, 16;
	// begin inline asm
	{
    .reg .pred p;
    and.b32 %r619, %r629, %r621;    setp.ne.u32 p, %r619, 0;
    vote.ballot.sync.b32 %r619, p, 0xffffffff;
    @!p not.b32 %r619, %r619;
}

	// end inline asm
	and.b32  	%r637, %r619, %r636;
	mov.b32 	%r624, 32;
	// begin inline asm
	{
    .reg .pred p;
    and.b32 %r622, %r629, %r624;    setp.ne.u32 p, %r622, 0;
    vote.ballot.sync.b32 %r622, p, 0xffffffff;
    @!p not.b32 %r622, %r622;
}

	// end inline asm
	and.b32  	%r638, %r622, %r637;
	mov.b32 	%r627, 64;
	// begin inline asm
	{
    .reg .pred p;
    and.b32 %r625, %r629, %r627;    setp.ne.u32 p, %r625, 0;
    vote.ballot.sync.b32 %r625, p, 0xffffffff;
    @!p not.b32 %r625, %r625;
}

	// end inline asm
	and.b32  	%r639, %r625, %r638;
	mov.b32 	%r630, 128;
	// begin inline asm
	{
    .reg .pred p;
    and.b32 %r628, %r629, %r630;    setp.ne.u32 p, %r628, 0;
    vote.ballot.sync.b32 %r628, p, 0xffffffff;
    @!p not.b32 %r628, %r628;
}

	// end inline asm
	and.b32  	%r640, %r628, %r639;
	clz.b32 	%r641, %r640;
	sub.s32 	%r144, 31, %r641;
	and.b32  	%r642, %r572, %r640;
	popc.b32 	%r145, %r642;
	setp.ne.s32 	%p75, %r248, %r144;
	mov.b32 	%r1686, 0;
	@%p75 bra 	$L__BB17_119;
	atom.shared.add.u32 	%r1686, [%r109], %r145;
$L__BB17_119:
	ld.param.u32 	%r1592, [_ZN3cub18CUB_300001_SM_10006detail10radix_sort29DeviceRadixSortOnesweepKernelINS1_5radix10policy_hubIjNS0_8NullTypeEyE10Policy1000ELNS0_9SortOrderE0EjS6_yiiNS1_21identity_decomposer_tEEEvPT5_SC_PT3_PKSD_PT1_PKSH_PT2_PKSL_T4_iiT6__param_9];
	shfl.sync.idx.b32	%r668|%p76, %r1686, %r144, 31, -1;
	add.s32 	%r148, %r145, %r668;
	shr.u32 	%r669, %r1655, %r1592;
	and.b32  	%r665, %r669, %r82;
	mov.b32 	%r645, 1;
	// begin inline asm
	{
    .reg .pred p;
    and.b32 %r643, %r665, %r645;    setp.ne.u32 p, %r643, 0;
    vote.ballot.sync.b32 %r643, p, 0xffffffff;
    @!p not.b32 %r643, %r643;
}

	// end inline asm
	mov.b32 	%r648, 2;
	// begin inline asm
	{
    .reg .pred p;
    and.b32 %r646, %r665, %r648;    setp.ne.u32 p, %r646, 0;
    vote.ballot.sync.b32 %r646, p, 0xffffffff;
    @!p not.b32 %r646, %r646;
}

	// end inline asm
	and.b32  	%r670, %r646, %r643;
	mov.b32 	%r651, 4;
	// begin inline asm
	{
    .reg .pred p;
    and.b32 %r649, %r665, %r651;    setp.ne.u32 p, %r649, 0;
    vote.ballot.sync.b32 %r649, p, 0xffffffff;
    @!p not.b32 %r649, %r649;
}

	// end inline asm
	and.b32  	%r671, %r649, %r670;
	mov.b32 	%r654, 8;
	// begin inline asm
	{
    .reg .pred p;
    and.b32 %r652, %r665, %r654;    setp.ne.u32 p, %r652, 0;
    vote.ballot.sync.b32 %r652, p, 0xffffffff;
    @!p not.b32 %r652, %r652;
}

	// end inline asm
	and.b32  	%r672, %r652, %r671;
	mov.b32 	%r657, 16;
	// begin inline asm
	{
    .reg .pred p;
    and.b32 %r655, %r665, %r657;    setp.ne.u32 p, %r655, 0;
    vote.ballot.sync.b32 %r655, p, 0xffffffff;
    @!p not.b32 %r655, %r655;
}

	// end inline asm
	and.b32  	%r673, %r655, %r672;
	mov.b32 	%r660, 32;
	// begin inline asm
	{
    .reg .pred p;
    and.b32 %r658, %r665, %r660;    setp.ne.u32 p, %r658, 0;
    vote.ballot.sync.b32 %r658, p, 0xffffffff;
    @!p not.b32 %r658, %r658;
}

	// end inline asm
	and.b32  	%r674, %r658, %r673;
	mov.b32 	%r663, 64;
	// begin inline asm
	{
    .reg .pred p;
    and.b32 %r661, %r665, %r663;    setp.ne.u32 p, %r661, 0;
    vote.ballot.sync.b32 %r661, p, 0xffffffff;
    @!p not.b32 %r661, %r661;
}

	// end inline asm
	and.b32  	%r675, %r661, %r674;
	mov.b32 	%r666, 128;
	// begin inline asm
	{
    .reg .pred p;
    and.b32 %r664, %r665, %r666;    setp.ne.u32 p, %r664, 0;
    vote.ballot.sync.b32 %r664, p, 0xffffffff;
    @!p not.b32 %r664, %r664;
}

	// end inline asm
	and.b32  	%r676, %r664, %r675;
	clz.b32 	%r677, %r676;
	sub.s32 	%r149, 31, %r677;
	and.b32  	%r678, %r572, %r676;
	popc.b32 	%r150, %r678;
	setp.ne.s32 	%p77, %r248, %r149;
	mov.b32 	%r1687, 0;
	@%p77 bra 	$L__BB17_121;
	atom.shared.add.u32 	%r1687, [%r110], %r150;
$L__BB17_121:
	ld.param.u32 	%r1593, [_ZN3cub18CUB_300001_SM_10006detail10radix_sort29DeviceRadixSortOnesweepKernelINS1_5radix10policy_hubIjNS0_8NullTypeEyE10Policy1000ELNS0_9SortOrderE0EjS6_yiiNS1_21identity_decomposer_tEEEvPT5_SC_PT3_PKSD_PT1_PKSH_PT2_PKSL_T4_iiT6__param_9];
	shfl.sync.idx.b32	%r704|%p78, %r1687, %r149, 31, -1;
	add.s32 	%r153, %r150, %r704;
	shr.u32 	%r705, %r1656, %r1593;
	and.b32  	%r701, %r705, %r82;
	mov.b32 	%r681, 1;
	// begin inline asm
	{
    .reg .pred p;
    and.b32 %r679, %r701, %r681;    setp.ne.u32 p, %r679, 0;
    vote.ballot.sync.b32 %r679, p, 0xffffffff;
    @!p not.b32 %r679, %r679;
}

	// end inline asm
	mov.b32 	%r684, 2;
	// begin inline asm
	{
    .reg .pred p;
    and.b32 %r682, %r701, %r684;    setp.ne.u32 p, %r682, 0;
    vote.ballot.sync.b32 %r682, p, 0xffffffff;
    @!p not.b32 %r682, %r682;
}

	// end inline asm
	and.b32  	%r706, %r682, %r679;
	mov.b32 	%r687, 4;
	// begin inline asm
	{
    .reg .pred p;
    and.b32 %r685, %r701, %r687;    setp.ne.u32 p, %r685, 0;
    vote.ballot.sync.b32 %r685, p, 0xffffffff;
    @!p not.b32 %r685, %r685;
}

	// end inline asm
	and.b32  	%r707, %r685, %r706;
	mov.b32 	%r690, 8;
	// begin inline asm
	{
    .reg .pred p;
    and.b32 %r688, %r701, %r690;    setp.ne.u32 p, %r688, 0;
    vote.ballot.sync.b32 %r688, p, 0xffffffff;
    @!p not.b32 %r688, %r688;
}

	// end inline asm
	and.b32  	%r708, %r688, %r707;
	mov.b32 	%r693, 16;
	// begin inline asm
	{
    .reg .pred p;
    and.b32 %r691, %r701, %r693;    setp.ne.u32 p, %r691, 0;
    vote.ballot.sync.b32 %r691, p, 0xffffffff;
    @!p not.b32 %r691, %r691;
}

	// end inline asm
	and.b32  	%r709, %r691, %r708;
	mov.b32 	%r696, 32;
	// begin inline asm
	{
    .reg .pred p;
    and.b32 %r694, %r701, %r696;    setp.ne.u32 p, %r694, 0;
    vote.ballot.sync.b32 %r694, p, 0xffffffff;
    @!p not.b32 %r694, %r694;
}

	// end inline asm
	and.b32  	%r710, %r694, %r709;
	mov.b32 	%r699, 64;
	// begin inline asm
	{
    .reg .pred p;
    and.b32 %r697, %r701, %r699;    setp.ne.u32 p, %r697, 0;
    vote.ballot.sync.b32 %r697, p, 0xffffffff;
    @!p not.b32 %r697, %r697;
}

	// end inline asm
	and.b32  	%r711, %r697, %r710;
	mov.b32 	%r702, 128;
	// begin inline asm
	{
    .reg .pred p;
    and.b32 %r700, %r701, %r702;    setp.ne.u32 p, %r700, 0;
    vote.ballot.sync.b32 %r700, p, 0xffffffff;
    @!p not.b32 %r700, %r700;
}

	// end inline asm
	and.b32  	%r712, %r700, %r711;
	clz.b32 	%r713, %r712;
	sub.s32 	%r154, 31, %r713;
	and.b32  	%r714, %r572, %r712;
	popc.b32 	%r155, %r714;
	setp.ne.s32 	%p79, %r248, %r154;
	mov.b32 	%r1688, 0;
	@%p79 bra 	$L__BB17_123;
	atom.shared.add.u32 	%r1688, [%r111], %r155;
$L__BB17_123:
	ld.param.u32 	%r1594, [_ZN3cub18CUB_300001_SM_10006detail10radix_sort29DeviceRadixSortOnesweepKernelINS1_5radix10policy_hubIjNS0_8NullTypeEyE10Policy1000ELNS0_9SortOrderE0EjS6_yiiNS1_21identity_decomposer_tEEEvPT5_SC_PT3_PKSD_PT1_PKSH_PT2_PKSL_T4_iiT6__param_9];
	shfl.sync.idx.b32	%r740|%p80, %r1688, %r154, 31, -1;
	add.s32 	%r158, %r155, %r740;
	shr.u32 	%r741, %r1657, %r1594;
	and.b32  	%r737, %r741, %r82;
	mov.b32 	%r717, 1;
	// begin inline asm
	{
    .reg .pred p;
    and.b32 %r715, %r737, %r717;    setp.ne.u32 p, %r715, 0;
    vote.ballot.sync.b32 %r715, p, 0xffffffff;
    @!p not.b32 %r715, %r715;
}

	// end inline asm
	mov.b32 	%r720, 2;
	// begin inline asm
	{
    .reg .pred p;
    and.b32 %r718, %r737, %r720;    setp.ne.u32 p, %r718, 0;
    vote.ballot.sync.b32 %r718, p, 0xffffffff;
    @!p not.b32 %r718, %r718;
}

	// end inline asm
	and.b32  	%r742, %r718, %r715;
	mov.b32 	%r723, 4;
	// begin inline asm
	{
    .reg .pred p;
    and.b32 %r721, %r737, %r723;    setp.ne.u32 p, %r721, 0;
    vote.ballot.sync.b32 %r721, p, 0xffffffff;
    @!p not.b32 %r721, %r721;
}

	// end inline asm
	and.b32  	%r743, %r721, %r742;
	mov.b32 	%r726, 8;
	// begin inline asm
	{
    .reg .pred p;
    and.b32 %r724, %r737, %r726;    setp.ne.u32 p, %r724, 0;
    vote.ballot.sync.b32 %r724, p, 0xffffffff;
    @!p not.b32 %r724, %r724;
}

	// end inline asm
	and.b32  	%r744, %r724, %r743;
	mov.b32 	%r729, 16;
	// begin inline asm
	{
    .reg .pred p;
    and.b32 %r727, %r737, %r729;    setp.ne.u32 p, %r727, 0;
    vote.ballot.sync.b32 %r727, p, 0xffffffff;
    @!p not.b32 %r727, %r727;
}

	// end inline asm
	and.b32  	%r745, %r727, %r744;
	mov.b32 	%r732, 32;
	// begin inline asm
	{
    .reg .pred p;
    and.b32 %r730, %r737, %r732;    setp.ne.u32 p, %r730, 0;
    vote.ballot.sync.b32 %r730, p, 0xffffffff;
    @!p not.b32 %r730, %r730;
}

	// end inline asm
	and.b32  	%r746, %r730, %r745;
	mov.b32 	%r735, 64;
	// begin inline asm
	{
    .reg .pred p;
    and.b32 %r733, %r737, %r735;    setp.ne.u32 p, %r733, 0;
    vote.ballot.sync.b32 %r733, p, 0xffffffff;
    @!p not.b32 %r733, %r733;
}

	// end inline asm
	and.b32  	%r747, %r733, %r746;
	mov.b32 	%r738, 128;
	// begin inline asm
	{
    .reg .pred p;
    and.b32 %r736, %r737, %r738;    setp.ne.u32 p, %r736, 0;
    vote.ballot.sync.b32 %r736, p, 0xffffffff;
    @!p not.b32 %r736, %r736;
}

	// end inline asm
	and.b32  	%r748, %r736, %r747;
	clz.b32 	%r749, %r748;
	sub.s32 	%r159, 31, %r749;
	and.b32  	%r750, %r572, %r748;
	popc.b32 	%r160, %r750;
	setp.ne.s32 	%p81, %r248, %r159;
	mov.b32 	%r1689, 0;
	@%p81 bra 	$L__BB17_125;
	atom.shared.add.u32 	%r1689, [%r112], %r160;
$L__BB17_125:
	ld.param.u32 	%r1595, [_ZN3cub18CUB_300001_SM_10006detail10radix_sort29DeviceRadixSortOnesweepKernelINS1_5radix10policy_hubIjNS0_8NullTypeEyE10Policy1000ELNS0_9SortOrderE0EjS6_yiiNS1_21identity_decomposer_tEEEvPT5_SC_PT3_PKSD_PT1_PKSH_PT2_PKSL_T4_iiT6__param_9];
	shfl.sync.idx.b32	%r776|%p82, %r1689, %r159, 31, -1;
	add.s32 	%r163, %r160, %r776;
	shr.u32 	%r777, %r1658, %r1595;
	and.b32  	%r773, %r777, %r82;
	mov.b32 	%r753, 1;
	// begin inline asm
	{
    .reg .pred p;
    and.b32 %r751, %r773, %r753;    setp.ne.u32 p, %r751, 0;
    vote.ballot.sync.b32 %r751, p, 0xffffffff;
    @!p not.b32 %r751, %r751;
}

	// end inline asm
	mov.b32 	%r756, 2;
	// begin inline asm
	{
    .reg .pred p;
    and.b32 %r754, %r773, %r756;    setp.ne.u32 p, %r754, 0;
    vote.ballot.sync.b32 %r754, p, 0xffffffff;
    @!p not.b32 %r754, %r754;
}

	// end inline asm
	and.b32  	%r778, %r754, %r751;
	mov.b32 	%r759, 4;
	// begin inline asm
	{
    .reg .pred p;
    and.b32 %r757, %r773, %r759;    setp.ne.u32 p, %r757, 0;
    vote.ballot.sync.b32 %r757, p, 0xffffffff;
    @!p not.b32 %r757, %r757;
}

	// end inline asm
	and.b32  	%r779, %r757, %r778;
	mov.b32 	%r762, 8;
	// begin inline asm
	{
    .reg .pred p;
    and.b32 %r760, %r773, %r762;    setp.ne.u32 p, %r760, 0;
    vote.ballot.sync.b32 %r760, p, 0xffffffff;
    @!p not.b32 %r760, %r760;
}

	// end inline asm
	and.b32  	%r780, %r760, %r779;
	mov.b32 	%r765, 16;
	// begin inline asm
	{
    .reg .pred p;
    and.b32 %r763, %r773, %r765;    setp.ne.u32 p, %r763, 0;
    vote.ballot.sync.b32 %r763, p, 0xffffffff;
    @!p not.b32 %r763, %r763;
}

	// end inline asm
	and.b32  	%r781, %r763, %r780;
	mov.b32 	%r768, 32;
	// begin inline asm
	{
    .reg .pred p;
    and.b32 %r766, %r773, %r768;    setp.ne.u32 p, %r766, 0;
    vote.ballot.sync.b32 %r766, p, 0xffffffff;
    @!p not.b32 %r766, %r766;
}

	// end inline asm
	and.b32  	%r782, %r766, %r781;
	mov.b32 	%r771, 64;
	// begin inline asm
	{
    .reg .pred p;
    and.b32 %r769, %r773, %r771;    setp.ne.u32 p, %r769, 0;
    vote.ballot.sync.b32 %r769, p, 0xffffffff;
    @!p not.b32 %r769, %r769;
}

	// end inline asm
	and.b32  	%r783, %r769, %r782;
	mov.b32 	%r774, 128;
	// begin inline asm
	{
    .reg .pred p;
    and.b32 %r772, %r773, %r774;    setp.ne.u32 p, %r772, 0;
    vote.ballot.sync.b32 %r772, p, 0xffffffff;
    @!p not.b32 %r772, %r772;
}

	// end inline asm
	and.b32  	%r784, %r772, %r783;
	clz.b32 	%r785, %r784;
	sub.s32 	%r164, 31, %r785;
	and.b32  	%r786, %r572, %r784;
	popc.b32 	%r165, %r786;
	setp.ne.s32 	%p83, %r248, %r164;
	mov.b32 	%r1690, 0;
	@%p83 bra 	$L__BB17_127;
	atom.shared.add.u32 	%r1690, [%r113], %r165;
$L__BB17_127:
	ld.param.u32 	%r1596, [_ZN3cub18CUB_300001_SM_10006detail10radix_sort29DeviceRadixSortOnesweepKernelINS1_5radix10policy_hubIjNS0_8NullTypeEyE10Policy1000ELNS0_9SortOrderE0EjS6_yiiNS1_21identity_decomposer_tEEEvPT5_SC_PT3_PKSD_PT1_PKSH_PT2_PKSL_T4_iiT6__param_9];
	shfl.sync.idx.b32	%r812|%p84, %r1690, %r164, 31, -1;
	add.s32 	%r168, %r165, %r812;
	shr.u32 	%r813, %r1659, %r1596;
	and.b32  	%r809, %r813, %r82;
	mov.b32 	%r789, 1;
	// begin inline asm
	{
    .reg .pred p;
    and.b32 %r787, %r809, %r789;    setp.ne.u32 p, %r787, 0;
    vote.ballot.sync.b32 %r787, p, 0xffffffff;
    @!p not.b32 %r787, %r787;
}

	// end inline asm
	mov.b32 	%r792, 2;
	// begin inline asm
	{
    .reg .pred p;
    and.b32 %r790, %r809, %r792;    setp.ne.u32 p, %r790, 0;
    vote.ballot.sync.b32 %r790, p, 0xffffffff;
    @!p not.b32 %r790, %r790;
}

	// end inline asm
	and.b32  	%r814, %r790, %r787;
	mov.b32 	%r795, 4;
	// begin inline asm
	{
    .reg .pred p;
    and.b32 %r793, %r809, %r795;    setp.ne.u32 p, %r793, 0;
    vote.ballot.sync.b32 %r793, p, 0xffffffff;
    @!p not.b32 %r793, %r793;
}

	// end inline asm
	and.b32  	%r815, %r793, %r814;
	mov.b32 	%r798, 8;
	// begin inline asm
	{
    .reg .pred p;
    and.b32 %r796, %r809, %r798;    setp.ne.u32 p, %r796, 0;
    vote.ballot.sync.b32 %r796, p, 0xffffffff;
    @!p not.b32 %r796, %r796;
}

	// end inline asm
	and.b32  	%r816, %r796, %r815;
	mov.b32 	%r801, 16;
	// begin inline asm
	{
    .reg .pred p;
    and.b32 %r799, %r809, %r801;    setp.ne.u32 p, %r799, 0;
    vote.ballot.sync.b32 %r799, p, 0xffffffff;
    @!p not.b32 %r799, %r799;
}

	// end inline asm
	and.b32  	%r817, %r799, %r816;
	mov.b32 	%r804, 32;
	// begin inline asm
	{
    .reg .pred p;
    and.b32 %r802, %r809, %r804;    setp.ne.u32 p, %r802, 0;
    vote.ballot.sync.b32 %r802, p, 0xffffffff;
    @!p not.b32 %r802, %r802;
}

	// end inline asm
	and.b32  	%r818, %r802, %r817;
	mov.b32 	%r807, 64;
	// begin inline asm
	{
    .reg .pred p;
    and.b32 %r805, %r809, %r807;    setp.ne.u32 p, %r805, 0;
    vote.ballot.sync.b32 %r805, p, 0xffffffff;
    @!p not.b32 %r805, %r805;
}

	// end inline asm
	and.b32  	%r819, %r805, %r818;
	mov.b32 	%r810, 128;
	// begin inline asm
	{
    .reg .pred p;
    and.b32 %r808, %r809, %r810;    setp.ne.u32 p, %r808, 0;
    vote.ballot.sync.b32 %r808, p, 0xffffffff;
    @!p not.b32 %r808, %r808;
}

	// end inline asm
	and.b32  	%r820, %r808, %r819;
	clz.b32 	%r821, %r820;
	sub.s32 	%r169, 31, %r821;
	and.b32  	%r822, %r572, %r820;
	popc.b32 	%r170, %r822;
	setp.ne.s32 	%p85, %r248, %r169;
	mov.b32 	%r1691, 0;
	@%p85 bra 	$L__BB17_129;
	atom.shared.add.u32 	%r1691, [%r114], %r170;
$L__BB17_129:
	ld.param.u32 	%r1597, [_ZN3cub18CUB_300001_SM_10006detail10radix_sort29DeviceRadixSortOnesweepKernelINS1_5radix10policy_hubIjNS0_8NullTypeEyE10Policy1000ELNS0_9SortOrderE0EjS6_yiiNS1_21identity_decomposer_tEEEvPT5_SC_PT3_PKSD_PT1_PKSH_PT2_PKSL_T4_iiT6__param_9];
	shfl.sync.idx.b32	%r848|%p86, %r1691, %r169, 31, -1;
	add.s32 	%r173, %r170, %r848;
	shr.u32 	%r849, %r1660, %r1597;
	and.b32  	%r845, %r849, %r82;
	mov.b32 	%r825, 1;
	// begin inline asm
	{
    .reg .pred p;
    and.b32 %r823, %r845, %r825;    setp.ne.u32 p, %r823, 0;
    vote.ballot.sync.b32 %r823, p, 0xffffffff;
    @!p not.b32 %r823, %r823;
}

	// end inline asm
	mov.b32 	%r828, 2;
	// begin inline asm
	{
    .reg .pred p;
    and.b32 %r826, %r845, %r828;    setp.ne.u32 p, %r826, 0;
    vote.ballot.sync.b32 %r826, p, 0xffffffff;
    @!p not.b32 %r826, %r826;
}

	// end inline asm
	and.b32  	%r850, %r826, %r823;
	mov.b32 	%r831, 4;
	// begin inline asm
	{
    .reg .pred p;
    and.b32 %r829, %r845, %r831;    setp.ne.u32 p, %r829, 0;
    vote.ballot.sync.b32 %r829, p, 0xffffffff;
    @!p not.b32 %r829, %r829;
}

	// end inline asm
	and.b32  	%r851, %r829, %r850;
	mov.b32 	%r834, 8;
	// begin inline asm
	{
    .reg .pred p;
    and.b32 %r832, %r845, %r834;    setp.ne.u32 p, %r832, 0;
    vote.ballot.sync.b32 %r832, p, 0xffffffff;
    @!p not.b32 %r832, %r832;
}

	// end inline asm
	and.b32  	%r852, %r832, %r851;
	mov.b32 	%r837, 16;
	// begin inline asm
	{
    .reg .pred p;
    and.b32 %r835, %r845, %r837;    setp.ne.u32 p, %r835, 0;
    vote.ballot.sync.b32 %r835, p, 0xffffffff;
    @!p not.b32 %r835, %r835;
}

	// end inline asm
	and.b32  	%r853, %r835, %r852;
	mov.b32 	%r840, 32;
	// begin inline asm
	{
    .reg .pred p;
    and.b32 %r838, %r845, %r840;    setp.ne.u32 p, %r838, 0;
    vote.ballot.sync.b32 %r838, p, 0xffffffff;
    @!p not.b32 %r838, %r838;
}

	// end inline asm
	and.b32  	%r854, %r838, %r853;
	mov.b32 	%r843, 64;
	// begin inline asm
	{
    .reg .pred p;
    and.b32 %r841, %r845, %r843;    setp.ne.u32 p, %r841, 0;
    vote.ballot.sync.b32 %r841, p, 0xffffffff;
    @!p not.b32 %r841, %r841;
}

	// end inline asm
	and.b32  	%r855, %r841, %r854;
	mov.b32 	%r846, 128;
	// begin inline asm
	{
    .reg .pred p;
    and.b32 %r844, %r845, %r846;    setp.ne.u32 p, %r844, 0;
    vote.ballot.sync.b32 %r844, p, 0xffffffff;
    @!p not.b32 %r844, %r844;
}

	// end inline asm
	and.b32  	%r856, %r844, %r855;
	clz.b32 	%r857, %r856;
	sub.s32 	%r174, 31, %r857;
	and.b32  	%r858, %r572, %r856;
	popc.b32 	%r175, %r858;
	setp.ne.s32 	%p87, %r248, %r174;
	mov.b32 	%r1692, 0;
	@%p87 bra 	$L__BB17_131;
	ld.param.u32 	%r1598, [_ZN3cub18CUB_300001_SM_10006detail10radix_sort29DeviceRadixSortOnesweepKernelINS1_5radix10policy_hubIjNS0_8NullTypeEyE10Policy1000ELNS0_9SortOrderE0EjS6_yiiNS1_21identity_decomposer_tEEEvPT5_SC_PT3_PKSD_PT1_PKSH_PT2_PKSL_T4_iiT6__param_9];
	shl.b32 	%r859, %r1, 5;
	and.b32  	%r860, %r859, 31744;
	mov.u32 	%r861, _ZZN3cub18CUB_300001_SM_10006detail10radix_sort29DeviceRadixSortOnesweepKernelINS1_5radix10policy_hubIjNS0_8NullTypeEyE10Policy1000ELNS0_9SortOrderE0EjS6_yiiNS1_21identity_decomposer_tEEEvPT5_SC_PT3_PKSD_PT1_PKSH_PT2_PKSL_T4_iiT6_E1s;
	add.s32 	%r862, %r861, %r860;
	shr.u32 	%r863, %r1660, %r1598;
	and.b32  	%r864, %r863, %r82;
	shl.b32 	%r865, %r864, 2;
	add.s32 	%r866, %r862, %r865;
	atom.shared.add.u32 	%r1692, [%r866], %r175;
$L__BB17_131:
	ld.param.u32 	%r1599, [_ZN3cub18CUB_300001_SM_10006detail10radix_sort29DeviceRadixSortOnesweepKernelINS1_5radix10policy_hubIjNS0_8NullTypeEyE10Policy1000ELNS0_9SortOrderE0EjS6_yiiNS1_21identity_decomposer_tEEEvPT5_SC_PT3_PKSD_PT1_PKSH_PT2_PKSL_T4_iiT6__param_9];
	shfl.sync.idx.b32	%r892|%p88, %r1692, %r174, 31, -1;
	add.s32 	%r178, %r175, %r892;
	shr.u32 	%r893, %r1661, %r1599;
	and.b32  	%r889, %r893, %r82;
	mov.b32 	%r869, 1;
	// begin inline asm
	{
    .reg .pred p;
    and.b32 %r867, %r889, %r869;    setp.ne.u32 p, %r867, 0;
    vote.ballot.sync.b32 %r867, p, 0xffffffff;
    @!p not.b32 %r867, %r867;
}

	// end inline asm
	mov.b32 	%r872, 2;
	// begin inline asm
	{
    .reg .pred p;
    and.b32 %r870, %r889, %r872;    setp.ne.u32 p, %r870, 0;
    vote.ballot.sync.b32 %r870, p, 0xffffffff;
    @!p not.b32 %r870, %r870;
}

	// end inline asm
	and.b32  	%r894, %r870, %r867;
	mov.b32 	%r875, 4;
	// begin inline asm
	{
    .reg .pred p;
    and.b32 %r873, %r889, %r875;    setp.ne.u32 p, %r873, 0;
    vote.ballot.sync.b32 %r873, p, 0xffffffff;
    @!p not.b32 %r873, %r873;
}

	// end inline asm
	and.b32  	%r895, %r873, %r894;
	mov.b32 	%r878, 8;
	// begin inline asm
	{
    .reg .pred p;
    and.b32 %r876, %r889, %r878;    setp.ne.u32 p, %r876, 0;
    vote.ballot.sync.b32 %r876, p, 0xffffffff;
    @!p not.b32 %r876, %r876;
}

	// end inline asm
	and.b32  	%r896, %r876, %r895;
	mov.b32 	%r881, 16;
	// begin inline asm
	{
    .reg .pred p;
    and.b32 %r879, %r889, %r881;    setp.ne.u32 p, %r879, 0;
    vote.ballot.sync.b32 %r879, p, 0xffffffff;
    @!p not.b32 %r879, %r879;
}

	// end inline asm
	and.b32  	%r897, %r879, %r896;
	mov.b32 	%r884, 32;
	// begin inline asm
	{
    .reg .pred p;
    and.b32 %r882, %r889, %r884;    setp.ne.u32 p, %r882, 0;
    vote.ballot.sync.b32 %r882, p, 0xffffffff;
    @!p not.b32 %r882, %r882;
}

	// end inline asm
	and.b32  	%r898, %r882, %r897;
	mov.b32 	%r887, 64;
	// begin inline asm
	{
    .reg .pred p;
    and.b32 %r885, %r889, %r887;    setp.ne.u32 p, %r885, 0;
    vote.ballot.sync.b32 %r885, p, 0xffffffff;
    @!p not.b32 %r885, %r885;
}

	// end inline asm
	and.b32  	%r899, %r885, %r898;
	mov.b32 	%r890, 128;
	// begin inline asm
	{
    .reg .pred p;
    and.b32 %r888, %r889, %r890;    setp.ne.u32 p, %r888, 0;
    vote.ballot.sync.b32 %r888, p, 0xffffffff;
    @!p not.b32 %r888, %r888;
}

	// end inline asm
	and.b32  	%r900, %r888, %r899;
	clz.b32 	%r901, %r900;
	sub.s32 	%r179, 31, %r901;
	and.b32  	%r902, %r572, %r900;
	popc.b32 	%r180, %r902;
	setp.ne.s32 	%p89, %r248, %r179;
	mov.b32 	%r1693, 0;
	@%p89 bra 	$L__BB17_133;
	ld.param.u32 	%r1600, [_ZN3cub18CUB_300001_SM_10006detail10radix_sort29DeviceRadixSortOnesweepKernelINS1_5radix10policy_hubIjNS0_8NullTypeEyE10Policy1000ELNS0_9SortOrderE0EjS6_yiiNS1_21identity_decomposer_tEEEvPT5_SC_PT3_PKSD_PT1_PKSH_PT2_PKSL_T4_iiT6__param_9];
	shl.b32 	%r903, %r1, 5;
	and.b32  	%r904, %r903, 31744;
	mov.u32 	%r905, _ZZN3cub18CUB_300001_SM_10006detail10radix_sort29DeviceRadixSortOnesweepKernelINS1_5radix10policy_hubIjNS0_8NullTypeEyE10Policy1000ELNS0_9SortOrderE0EjS6_yiiNS1_21identity_decomposer_tEEEvPT5_SC_PT3_PKSD_PT1_PKSH_PT2_PKSL_T4_iiT6_E1s;
	add.s32 	%r906, %r905, %r904;
	shr.u32 	%r907, %r1661, %r1600;
	and.b32  	%r908, %r907, %r82;
	shl.b32 	%r909, %r908, 2;
	add.s32 	%r910, %r906, %r909;
	atom.shared.add.u32 	%r1693, [%r910], %r180;
$L__BB17_133:
	ld.param.u32 	%r1601, [_ZN3cub18CUB_300001_SM_10006detail10radix_sort29DeviceRadixSortOnesweepKernelINS1_5radix10policy_hubIjNS0_8NullTypeEyE10Policy1000ELNS0_9SortOrderE0EjS6_yiiNS1_21identity_decomposer_tEEEvPT5_SC_PT3_PKSD_PT1_PKSH_PT2_PKSL_T4_iiT6__param_9];
	shfl.sync.idx.b32	%r936|%p90, %r1693, %r179, 31, -1;
	add.s32 	%r183, %r180, %r936;
	shr.u32 	%r937, %r1662, %r1601;
	and.b32  	%r933, %r937, %r82;
	mov.b32 	%r913, 1;
	// begin inline asm
	{
    .reg .pred p;
    and.b32 %r911, %r933, %r913;    setp.ne.u32 p, %r911, 0;
    vote.ballot.sync.b32 %r911, p, 0xffffffff;
    @!p not.b32 %r911, %r911;
}

	// end inline asm
	mov.b32 	%r916, 2;
	// begin inline asm
	{
    .reg .pred p;
    and.b32 %r914, %r933, %r916;    setp.ne.u32 p, %r914, 0;
    vote.ballot.sync.b32 %r914, p, 0xffffffff;
    @!p not.b32 %r914, %r914;
}

	// end inline asm
	and.b32  	%r938, %r914, %r911;
	mov.b32 	%r919, 4;
	// begin inline asm
	{
    .reg .pred p;
    and.b32 %r917, %r933, %r919;    setp.ne.u32 p, %r917, 0;
    vote.ballot.sync.b32 %r917, p, 0xffffffff;
    @!p not.b32 %r917, %r917;
}

	// end inline asm
	and.b32  	%r939, %r917, %r938;
	mov.b32 	%r922, 8;
	// begin inline asm
	{
    .reg .pred p;
    and.b32 %r920, %r933, %r922;    setp.ne.u32 p, %r920, 0;
    vote.ballot.sync.b32 %r920, p, 0xffffffff;
    @!p not.b32 %r920, %r920;
}

	// end inline asm
	and.b32  	%r940, %r920, %r939;
	mov.b32 	%r925, 16;
	// begin inline asm
	{
    .reg .pred p;
    and.b32 %r923, %r933, %r925;    setp.ne.u32 p, %r923, 0;
    vote.ballot.sync.b32 %r923, p, 0xffffffff;
    @!p not.b32 %r923, %r923;
}

	// end inline asm
	and.b32  	%r941, %r923, %r940;
	mov.b32 	%r928, 32;
	// begin inline asm
	{
    .reg .pred p;
    and.b32 %r926, %r933, %r928;    setp.ne.u32 p, %r926, 0;
    vote.ballot.sync.b32 %r926, p, 0xffffffff;
    @!p not.b32 %r926, %r926;
}

	// end inline asm
	and.b32  	%r942, %r926, %r941;
	mov.b32 	%r931, 64;
	// begin inline asm
	{
    .reg .pred p;
    and.b32 %r929, %r933, %r931;    setp.ne.u32 p, %r929, 0;
    vote.ballot.sync.b32 %r929, p, 0xffffffff;
    @!p not.b32 %r929, %r929;
}

	// end inline asm
	and.b32  	%r943, %r929, %r942;
	mov.b32 	%r934, 128;
	// begin inline asm
	{
    .reg .pred p;
    and.b32 %r932, %r933, %r934;    setp.ne.u32 p, %r932, 0;
    vote.ballot.sync.b32 %r932, p, 0xffffffff;
    @!p not.b32 %r932, %r932;
}

	// end inline asm
	and.b32  	%r944, %r932, %r943;
	clz.b32 	%r945, %r944;
	sub.s32 	%r184, 31, %r945;
	and.b32  	%r946, %r572, %r944;
	popc.b32 	%r185, %r946;
	setp.ne.s32 	%p91, %r248, %r184;
	mov.b32 	%r1694, 0;
	@%p91 bra 	$L__BB17_135;
	atom.shared.add.u32 	%r1694, [%r115], %r185;
$L__BB17_135:
	ld.param.u32 	%r1602, [_ZN3cub18CUB_300001_SM_10006detail10radix_sort29DeviceRadixSortOnesweepKernelINS1_5radix10policy_hubIjNS0_8NullTypeEyE10Policy1000ELNS0_9SortOrderE0EjS6_yiiNS1_21identity_decomposer_tEEEvPT5_SC_PT3_PKSD_PT1_PKSH_PT2_PKSL_T4_iiT6__param_9];
	shfl.sync.idx.b32	%r972|%p92, %r1694, %r184, 31, -1;
	add.s32 	%r188, %r185, %r972;
	shr.u32 	%r973, %r1663, %r1602;
	and.b32  	%r969, %r973, %r82;
	mov.b32 	%r949, 1;
	// begin inline asm
	{
    .reg .pred p;
    and.b32 %r947, %r969, %r949;    setp.ne.u32 p, %r947, 0;
    vote.ballot.sync.b32 %r947, p, 0xffffffff;
    @!p not.b32 %r947, %r947;
}

	// end inline asm
	mov.b32 	%r952, 2;
	// begin inline asm
	{
    .reg .pred p;
    and.b32 %r950, %r969, %r952;    setp.ne.u32 p, %r950, 0;
    vote.ballot.sync.b32 %r950, p, 0xffffffff;
    @!p not.b32 %r950, %r950;
}

	// end inline asm
	and.b32  	%r974, %r950, %r947;
	mov.b32 	%r955, 4;
	// begin inline asm
	{
    .reg .pred p;
    and.b32 %r953, %r969, %r955;    setp.ne.u32 p, %r953, 0;
    vote.ballot.sync.b32 %r953, p, 0xffffffff;
    @!p not.b32 %r953, %r953;
}

	// end inline asm
	and.b32  	%r975, %r953, %r974;
	mov.b32 	%r958, 8;
	// begin inline asm
	{
    .reg .pred p;
    and.b32 %r956, %r969, %r958;    setp.ne.u32 p, %r956, 0;
    vote.ballot.sync.b32 %r956, p, 0xffffffff;
    @!p not.b32 %r956, %r956;
}

	// end inline asm
	and.b32  	%r976, %r956, %r975;
	mov.b32 	%r961, 16;
	// begin inline asm
	{
    .reg .pred p;
    and.b32 %r959, %r969, %r961;    setp.ne.u32 p, %r959, 0;
    vote.ballot.sync.b32 %r959, p, 0xffffffff;
    @!p not.b32 %r959, %r959;
}

	// end inline asm
	and.b32  	%r977, %r959, %r976;
	mov.b32 	%r964, 32;
	// begin inline asm
	{
    .reg .pred p;
    and.b32 %r962, %r969, %r964;    setp.ne.u32 p, %r962, 0;
    vote.ballot.sync.b32 %r962, p, 0xffffffff;
    @!p not.b32 %r962, %r962;
}

	// end inline asm
	and.b32  	%r978, %r962, %r977;
	mov.b32 	%r967, 64;
	// begin inline asm
	{
    .reg .pred p;
    and.b32 %r965, %r969, %r967;    setp.ne.u32 p, %r965, 0;
    vote.ballot.sync.b32 %r965, p, 0xffffffff;
    @!p not.b32 %r965, %r965;
}

	// end inline asm
	and.b32  	%r979, %r965, %r978;
	mov.b32 	%r970, 128;
	// begin inline asm
	{
    .reg .pred p;
    and.b32 %r968, %r969, %r970;    setp.ne.u32 p, %r968, 0;
    vote.ballot.sync.b32 %r968, p, 0xffffffff;
    @!p not.b32 %r968, %r968;
}

	// end inline asm
	and.b32  	%r980, %r968, %r979;
	clz.b32 	%r981, %r980;
	sub.s32 	%r189, 31, %r981;
	and.b32  	%r982, %r572, %r980;
	popc.b32 	%r190, %r982;
	setp.ne.s32 	%p93, %r248, %r189;
	mov.b32 	%r1695, 0;
	@%p93 bra 	$L__BB17_137;
	atom.shared.add.u32 	%r1695, [%r116], %r190;
$L__BB17_137:
	ld.param.u32 	%r1603, [_ZN3cub18CUB_300001_SM_10006detail10radix_sort29DeviceRadixSortOnesweepKernelINS1_5radix10policy_hubIjNS0_8NullTypeEyE10Policy1000ELNS0_9SortOrderE0EjS6_yiiNS1_21identity_decomposer_tEEEvPT5_SC_PT3_PKSD_PT1_PKSH_PT2_PKSL_T4_iiT6__param_9];
	shfl.sync.idx.b32	%r1008|%p94, %r1695, %r189, 31, -1;
	add.s32 	%r193, %r190, %r1008;
	shr.u32 	%r1009, %r1664, %r1603;
	and.b32  	%r1005, %r1009, %r82;
	mov.b32 	%r985, 1;
	// begin inline asm
	{
    .reg .pred p;
    and.b32 %r983, %r1005, %r985;    setp.ne.u32 p, %r983, 0;
    vote.ballot.sync.b32 %r983, p, 0xffffffff;
    @!p not.b32 %r983, %r983;
}

	// end inline asm
	mov.b32 	%r988, 2;
	// begin inline asm
	{
    .reg .pred p;
    and.b32 %r986, %r1005, %r988;    setp.ne.u32 p, %r986, 0;
    vote.ballot.sync.b32 %r986, p, 0xffffffff;
    @!p not.b32 %r986, %r986;
}

	// end inline asm
	and.b32  	%r1010, %r986, %r983;
	mov.b32 	%r991, 4;
	// begin inline asm
	{
    .reg .pred p;
    and.b32 %r989, %r1005, %r991;    setp.ne.u32 p, %r989, 0;
    vote.ballot.sync.b32 %r989, p, 0xffffffff;
    @!p not.b32 %r989, %r989;
}

	// end inline asm
	and.b32  	%r1011, %r989, %r1010;
	mov.b32 	%r994, 8;
	// begin inline asm
	{
    .reg .pred p;
    and.b32 %r992, %r1005, %r994;    setp.ne.u32 p, %r992, 0;
    vote.ballot.sync.b32 %r992, p, 0xffffffff;
    @!p not.b32 %r992, %r992;
}

	// end inline asm
	and.b32  	%r1012, %r992, %r1011;
	mov.b32 	%r997, 16;
	// begin inline asm
	{
    .reg .pred p;
    and.b32 %r995, %r1005, %r997;    setp.ne.u32 p, %r995, 0;
    vote.ballot.sync.b32 %r995, p, 0xffffffff;
    @!p not.b32 %r995, %r995;
}

	// end inline asm
	and.b32  	%r1013, %r995, %r1012;
	mov.b32 	%r1000, 32;
	// begin inline asm
	{
    .reg .pred p;
    and.b32 %r998, %r1005, %r1000;    setp.ne.u32 p, %r998, 0;
    vote.ballot.sync.b32 %r998, p, 0xffffffff;
    @!p not.b32 %r998, %r998;
}

	// end inline asm
	and.b32  	%r1014, %r998, %r1013;
	mov.b32 	%r1003, 64;
	// begin inline asm
	{
    .reg .pred p;
    and.b32 %r1001, %r1005, %r1003;    setp.ne.u32 p, %r1001, 0;
    vote.ballot.sync.b32 %r1001, p, 0xffffffff;
    @!p not.b32 %r1001, %r1001;
}

	// end inline asm
	and.b32  	%r1015, %r1001, %r1014;
	mov.b32 	%r1006, 128;
	// begin inline asm
	{
    .reg .pred p;
    and.b32 %r1004, %r1005, %r1006;    setp.ne.u32 p, %r1004, 0;
    vote.ballot.sync.b32 %r1004, p, 0xffffffff;
    @!p not.b32 %r1004, %r1004;
}

	// end inline asm
	and.b32  	%r1016, %r1004, %r1015;
	clz.b32 	%r1017, %r1016;
	sub.s32 	%r194, 31, %r1017;
	and.b32  	%r1018, %r572, %r1016;
	popc.b32 	%r195, %r1018;
	setp.ne.s32 	%p95, %r248, %r194;
	mov.b32 	%r1696, 0;
	@%p95 bra 	$L__BB17_139;
	atom.shared.add.u32 	%r1696, [%r117], %r195;
$L__BB17_139:
	ld.param.u32 	%r1604, [_ZN3cub18CUB_300001_SM_10006detail10radix_sort29DeviceRadixSortOnesweepKernelINS1_5radix10policy_hubIjNS0_8NullTypeEyE10Policy1000ELNS0_9SortOrderE0EjS6_yiiNS1_21identity_decomposer_tEEEvPT5_SC_PT3_PKSD_PT1_PKSH_PT2_PKSL_T4_iiT6__param_9];
	shfl.sync.idx.b32	%r1044|%p96, %r1696, %r194, 31, -1;
	add.s32 	%r198, %r195, %r1044;
	shr.u32 	%r1045, %r1665, %r1604;
	and.b32  	%r1041, %r1045, %r82;
	mov.b32 	%r1021, 1;
	// begin inline asm
	{
    .reg .pred p;
    and.b32 %r1019, %r1041, %r1021;    setp.ne.u32 p, %r1019, 0;
    vote.ballot.sync.b32 %r1019, p, 0xffffffff;
    @!p not.b32 %r1019, %r1019;
}

	// end inline asm
	mov.b32 	%r1024, 2;
	// begin inline asm
	{
    .reg .pred p;
    and.b32 %r1022, %r1041, %r1024;    setp.ne.u32 p, %r1022, 0;
    vote.ballot.sync.b32 %r1022, p, 0xffffffff;
    @!p not.b32 %r1022, %r1022;
}

	// end inline asm
	and.b32  	%r1046, %r1022, %r1019;
	mov.b32 	%r1027, 4;
	// begin inline asm
	{
    .reg .pred p;
    and.b32 %r1025, %r1041, %r1027;    setp.ne.u32 p, %r1025, 0;
    vote.ballot.sync.b32 %r1025, p, 0xffffffff;
    @!p not.b32 %r1025, %r1025;
}

	// end inline asm
	and.b32  	%r1047, %r1025, %r1046;
	mov.b32 	%r1030, 8;
	// begin inline asm
	{
    .reg .pred p;
    and.b32 %r1028, %r1041, %r1030;    setp.ne.u32 p, %r1028, 0;
    vote.ballot.sync.b32 %r1028, p, 0xffffffff;
    @!p not.b32 %r1028, %r1028;
}

	// end inline asm
	and.b32  	%r1048, %r1028, %r1047;
	mov.b32 	%r1033, 16;
	// begin inline asm
	{
    .reg .pred p;
    and.b32 %r1031, %r1041, %r1033;    setp.ne.u32 p, %r1031, 0;
    vote.ballot.sync.b32 %r1031, p, 0xffffffff;
    @!p not.b32 %r1031, %r1031;
}

	// end inline asm
	and.b32  	%r1049, %r1031, %r1048;
	mov.b32 	%r1036, 32;
	// begin inline asm
	{
    .reg .pred p;
    and.b32 %r1034, %r1041, %r1036;    setp.ne.u32 p, %r1034, 0;
    vote.ballot.sync.b32 %r1034, p, 0xffffffff;
    @!p not.b32 %r1034, %r1034;
}

	// end inline asm
	and.b32  	%r1050, %r1034, %r1049;
	mov.b32 	%r1039, 64;
	// begin inline asm
	{
    .reg .pred p;
    and.b32 %r1037, %r1041, %r1039;    setp.ne.u32 p, %r1037, 0;
    vote.ballot.sync.b32 %r1037, p, 0xffffffff;
    @!p not.b32 %r1037, %r1037;
}

	// end inline asm
	and.b32  	%r1051, %r1037, %r1050;
	mov.b32 	%r1042, 128;
	// begin inline asm
	{
    .reg .pred p;
    and.b32 %r1040, %r1041, %r1042;    setp.ne.u32 p, %r1040, 0;
    vote.ballot.sync.b32 %r1040, p, 0xffffffff;
    @!p not.b32 %r1040, %r1040;
}

	// end inline asm
	and.b32  	%r1052, %r1040, %r1051;
	clz.b32 	%r1053, %r1052;
	sub.s32 	%r199, 31, %r1053;
	and.b32  	%r1054, %r572, %r1052;
	popc.b32 	%r200, %r1054;
	setp.ne.s32 	%p97, %r248, %r199;
	mov.b32 	%r1697, 0;
	@%p97 bra 	$L__BB17_141;
	atom.shared.add.u32 	%r1697, [%r118], %r200;
$L__BB17_141:
	ld.param.u32 	%r1605, [_ZN3cub18CUB_300001_SM_10006detail10radix_sort29DeviceRadixSortOnesweepKernelINS1_5radix10policy_hubIjNS0_8NullTypeEyE10Policy1000ELNS0_9SortOrderE0EjS6_yiiNS1_21identity_decomposer_tEEEvPT5_SC_PT3_PKSD_PT1_PKSH_PT2_PKSL_T4_iiT6__param_9];
	shfl.sync.idx.b32	%r1080|%p98, %r1697, %r199, 31, -1;
	add.s32 	%r203, %r200, %r1080;
	shr.u32 	%r1081, %r1666, %r1605;
	and.b32  	%r1077, %r1081, %r82;
	mov.b32 	%r1057, 1;
	// begin inline asm
	{
    .reg .pred p;
    and.b32 %r1055, %r1077, %r1057;    setp.ne.u32 p, %r1055, 0;
    vote.ballot.sync.b32 %r1055, p, 0xffffffff;
    @!p not.b32 %r1055, %r1055;
}

	// end inline asm
	mov.b32 	%r1060, 2;
	// begin inline asm
	{
    .reg .pred p;
    and.b32 %r1058, %r1077, %r1060;    setp.ne.u32 p, %r1058, 0;
    vote.ballot.sync.b32 %r1058, p, 0xffffffff;
    @!p not.b32 %r1058, %r1058;
}

	// end inline asm
	and.b32  	%r1082, %r1058, %r1055;
	mov.b32 	%r1063, 4;
	// begin inline asm
	{
    .reg .pred p;
    and.b32 %r1061, %r1077, %r1063;    setp.ne.u32 p, %r1061, 0;
    vote.ballot.sync.b32 %r1061, p, 0xffffffff;
    @!p not.b32 %r1061, %r1061;
}

	// end inline asm
	and.b32  	%r1083, %r1061, %r1082;
	mov.b32 	%r1066, 8;
	// begin inline asm
	{
    .reg .pred p;
    and.b32 %r1064, %r1077, %r1066;    setp.ne.u32 p, %r1064, 0;
    vote.ballot.sync.b32 %r1064, p, 0xffffffff;
    @!p not.b32 %r1064, %r1064;
}

	// end inline asm
	and.b32  	%r1084, %r1064, %r1083;
	mov.b32 	%r1069, 16;
	// begin inline asm
	{
    .reg .pred p;
    and.b32 %r1067, %r1077, %r1069;    setp.ne.u32 p, %r1067, 0;
    vote.ballot.sync.b32 %r1067, p, 0xffffffff;
    @!p not.b32 %r1067, %r1067;
}

	// end inline asm
	and.b32  	%r1085, %r1067, %r1084;
	mov.b32 	%r1072, 32;
	// begin inline asm
	{
    .reg .pred p;
    and.b32 %r1070, %r1077, %r1072;    setp.ne.u32 p, %r1070, 0;
    vote.ballot.sync.b32 %r1070, p, 0xffffffff;
    @!p not.b32 %r1070, %r1070;
}

	// end inline asm
	and.b32  	%r1086, %r1070, %r1085;
	mov.b32 	%r1075, 64;
	// begin inline asm
	{
    .reg .pred p;
    and.b32 %r1073, %r1077, %r1075;    setp.ne.u32 p, %r1073, 0;
    vote.ballot.sync.b32 %r1073, p, 0xffffffff;
    @!p not.b32 %r1073, %r1073;
}

	// end inline asm
	and.b32  	%r1087, %r1073, %r1086;
	mov.b32 	%r1078, 128;
	// begin inline asm
	{
    .reg .pred p;
    and.b32 %r1076, %r1077, %r1078;    setp.ne.u32 p, %r1076, 0;
    vote.ballot.sync.b32 %r1076, p, 0xffffffff;
    @!p not.b32 %r1076, %r1076;
}

	// end inline asm
	and.b32  	%r1088, %r1076, %r1087;
	clz.b32 	%r1089, %r1088;
	sub.s32 	%r204, 31, %r1089;
	and.b32  	%r1090, %r572, %r1088;
	popc.b32 	%r205, %r1090;
	setp.ne.s32 	%p99, %r248, %r204;
	mov.b32 	%r1698, 0;
	@%p99 bra 	$L__BB17_143;
	atom.shared.add.u32 	%r1698, [%r119], %r205;
$L__BB17_143:
	ld.param.u32 	%r1606, [_ZN3cub18CUB_300001_SM_10006detail10radix_sort29DeviceRadixSortOnesweepKernelINS1_5radix10policy_hubIjNS0_8NullTypeEyE10Policy1000ELNS0_9SortOrderE0EjS6_yiiNS1_21identity_decomposer_tEEEvPT5_SC_PT3_PKSD_PT1_PKSH_PT2_PKSL_T4_iiT6__param_9];
	shfl.sync.idx.b32	%r1116|%p100, %r1698, %r204, 31, -1;
	add.s32 	%r208, %r205, %r1116;
	shr.u32 	%r1117, %r1667, %r1606;
	and.b32  	%r1113, %r1117, %r82;
	mov.b32 	%r1093, 1;
	// begin inline asm
	{
    .reg .pred p;
    and.b32 %r1091, %r1113, %r1093;    setp.ne.u32 p, %r1091, 0;
    vote.ballot.sync.b32 %r1091, p, 0xffffffff;
    @!p not.b32 %r1091, %r1091;
}

	// end inline asm
	mov.b32 	%r1096, 2;
	// begin inline asm
	{
    .reg .pred p;
    and.b32 %r1094, %r1113, %r1096;    setp.ne.u32 p, %r1094, 0;
    vote.ballot.sync.b32 %r1094, p, 0xffffffff;
    @!p not.b32 %r1094, %r1094;
}

	// end inline asm
	and.b32  	%r1118, %r1094, %r1091;
	mov.b32 	%r1099, 4;
	// begin inline asm
	{
    .reg .pred p;
    and.b32 %r1097, %r1113, %r1099;    setp.ne.u32 p, %r1097, 0;
    vote.ballot.sync.b32 %r1097, p, 0xffffffff;
    @!p not.b32 %r1097, %r1097;
}

	// end inline asm
	and.b32  	%r1119, %r1097, %r1118;
	mov.b32 	%r1102, 8;
	// begin inline asm
	{
    .reg .pred p;
    and.b32 %r1100, %r1113, %r1102;    setp.ne.u32 p, %r1100, 0;
    vote.ballot.sync.b32 %r1100, p, 0xffffffff;
    @!p not.b32 %r1100, %r1100;
}

	// end inline asm
	and.b32  	%r1120, %r1100, %r1119;
	mov.b32 	%r1105, 16;
	// begin inline asm
	{
    .reg .pred p;
    and.b32 %r1103, %r1113, %r1105;    setp.ne.u32 p, %r1103, 0;
    vote.ballot.sync.b32 %r1103, p, 0xffffffff;
    @!p not.b32 %r1103, %r1103;
}

	// end inline asm
	and.b32  	%r1121, %r1103, %r1120;
	mov.b32 	%r1108, 32;
	// begin inline asm
	{
    .reg .pred p;
    and.b32 %r1106, %r1113, %r1108;    setp.ne.u32 p, %r1106, 0;
    vote.ballot.sync.b32 %r1106, p, 0xffffffff;
    @!p not.b32 %r1106, %r1106;
}

	// end inline asm
	and.b32  	%r1122, %r1106, %r1121;
	mov.b32 	%r1111, 64;
	// begin inline asm
	{
    .reg .pred p;
    and.b32 %r1109, %r1113, %r1111;    setp.ne.u32 p, %r1109, 0;
    vote.ballot.sync.b32 %r1109, p, 0xffffffff;
    @!p not.b32 %r1109, %r1109;
}

	// end inline asm
	and.b32  	%r1123, %r1109, %r1122;
	mov.b32 	%r1114, 128;
	// begin inline asm
	{
    .reg .pred p;
    and.b32 %r1112, %r1113, %r1114;    setp.ne.u32 p, %r1112, 0;
    vote.ballot.sync.b32 %r1112, p, 0xffffffff;
    @!p not.b32 %r1112, %r1112;
}

	// end inline asm
	and.b32  	%r1124, %r1112, %r1123;
	clz.b32 	%r1125, %r1124;
	sub.s32 	%r209, 31, %r1125;
	and.b32  	%r1126, %r572, %r1124;
	popc.b32 	%r210, %r1126;
	setp.ne.s32 	%p101, %r248, %r209;
	mov.b32 	%r1699, 0;
	@%p101 bra 	$L__BB17_145;
	atom.shared.add.u32 	%r1699, [%r120], %r210;
$L__BB17_145:
	ld.param.u32 	%r1607, [_ZN3cub18CUB_300001_SM_10006detail10radix_sort29DeviceRadixSortOnesweepKernelINS1_5radix10policy_hubIjNS0_8NullTypeEyE10Policy1000ELNS0_9SortOrderE0EjS6_yiiNS1_21identity_decomposer_tEEEvPT5_SC_PT3_PKSD_PT1_PKSH_PT2_PKSL_T4_iiT6__param_9];
	shfl.sync.idx.b32	%r1152|%p102, %r1699, %r209, 31, -1;
	add.s32 	%r213, %r210, %r1152;
	shr.u32 	%r1153, %r1668, %r1607;
	and.b32  	%r1149, %r1153, %r82;
	mov.b32 	%r1129, 1;
	// begin inline asm
	{
    .reg .pred p;
    and.b32 %r1127, %r1149, %r1129;    setp.ne.u32 p, %r1127, 0;
    vote.ballot.sync.b32 %r1127, p, 0xffffffff;
    @!p not.b32 %r1127, %r1127;
}

	// end inline asm
	mov.b32 	%r1132, 2;
	// begin inline asm
	{
    .reg .pred p;
    and.b32 %r1130, %r1149, %r1132;    setp.ne.u32 p, %r1130, 0;
    vote.ballot.sync.b32 %r1130, p, 0xffffffff;
    @!p not.b32 %r1130, %r1130;
}

	// end inline asm
	and.b32  	%r1154, %r1130, %r1127;
	mov.b32 	%r1135, 4;
	// begin inline asm
	{
    .reg .pred p;
    and.b32 %r1133, %r1149, %r1135;    setp.ne.u32 p, %r1133, 0;
    vote.ballot.sync.b32 %r1133, p, 0xffffffff;
    @!p not.b32 %r1133, %r1133;
}

	// end inline asm
	and.b32  	%r1155, %r1133, %r1154;
	mov.b32 	%r1138, 8;
	// begin inline asm
	{
    .reg .pred p;
    and.b32 %r1136, %r1149, %r1138;    setp.ne.u32 p, %r1136, 0;
    vote.ballot.sync.b32 %r1136, p, 0xffffffff;
    @!p not.b32 %r1136, %r1136;
}

	// end inline asm
	and.b32  	%r1156, %r1136, %r1155;
	mov.b32 	%r1141, 16;
	// begin inline asm
	{
    .reg .pred p;
    and.b32 %r1139, %r1149, %r1141;    setp.ne.u32 p, %r1139, 0;
    vote.ballot.sync.b32 %r1139, p, 0xffffffff;
    @!p not.b32 %r1139, %r1139;
}

	// end inline asm
	and.b32  	%r1157, %r1139, %r1156;
	mov.b32 	%r1144, 32;
	// begin inline asm
	{
    .reg .pred p;
    and.b32 %r1142, %r1149, %r1144;    setp.ne.u32 p, %r1142, 0;
    vote.ballot.sync.b32 %r1142, p, 0xffffffff;
    @!p not.b32 %r1142, %r1142;
}

	// end inline asm
	and.b32  	%r1158, %r1142, %r1157;
	mov.b32 	%r1147, 64;
	// begin inline asm
	{
    .reg .pred p;
    and.b32 %r1145, %r1149, %r1147;    setp.ne.u32 p, %r1145, 0;
    vote.ballot.sync.b32 %r1145, p, 0xffffffff;
    @!p not.b32 %r1145, %r1145;
}

	// end inline asm
	and.b32  	%r1159, %r1145, %r1158;
	mov.b32 	%r1150, 128;
	// begin inline asm
	{
    .reg .pred p;
    and.b32 %r1148, %r1149, %r1150;    setp.ne.u32 p, %r1148, 0;
    vote.ballot.sync.b32 %r1148, p, 0xffffffff;
    @!p not.b32 %r1148, %r1148;
}

	// end inline asm
	and.b32  	%r1160, %r1148, %r1159;
	clz.b32 	%r1161, %r1160;
	sub.s32 	%r214, 31, %r1161;
	and.b32  	%r1162, %r572, %r1160;
	popc.b32 	%r215, %r1162;
	setp.ne.s32 	%p103, %r248, %r214;
	mov.b32 	%r1700, 0;
	@%p103 bra 	$L__BB17_147;
	ld.param.u32 	%r1608, [_ZN3cub18CUB_300001_SM_10006detail10radix_sort29DeviceRadixSortOnesweepKernelINS1_5radix10policy_hubIjNS0_8NullTypeEyE10Policy1000ELNS0_9SortOrderE0EjS6_yiiNS1_21identity_decomposer_tEEEvPT5_SC_PT3_PKSD_PT1_PKSH_PT2_PKSL_T4_iiT6__param_9];
	shl.b32 	%r1163, %r1, 5;
	and.b32  	%r1164, %r1163, 31744;
	mov.u32 	%r1165, _ZZN3cub18CUB_300001_SM_10006detail10radix_sort29DeviceRadixSortOnesweepKernelINS1_5radix10policy_hubIjNS0_8NullTypeEyE10Policy1000ELNS0_9SortOrderE0EjS6_yiiNS1_21identity_decomposer_tEEEvPT5_SC_PT3_PKSD_PT1_PKSH_PT2_PKSL_T4_iiT6_E1s;
	add.s32 	%r1166, %r1165, %r1164;
	shr.u32 	%r1167, %r1668, %r1608;
	and.b32  	%r1168, %r1167, %r82;
	shl.b32 	%r1169, %r1168, 2;
	add.s32 	%r1170, %r1166, %r1169;
	atom.shared.add.u32 	%r1700, [%r1170], %r215;
$L__BB17_147:
	ld.param.u32 	%r1609, [_ZN3cub18CUB_300001_SM_10006detail10radix_sort29DeviceRadixSortOnesweepKernelINS1_5radix10policy_hubIjNS0_8NullTypeEyE10Policy1000ELNS0_9SortOrderE0EjS6_yiiNS1_21identity_decomposer_tEEEvPT5_SC_PT3_PKSD_PT1_PKSH_PT2_PKSL_T4_iiT6__param_9];
	shfl.sync.idx.b32	%r1196|%p104, %r1700, %r214, 31, -1;
	add.s32 	%r218, %r215, %r1196;
	shr.u32 	%r1197, %r1669, %r1609;
	and.b32  	%r1193, %r1197, %r82;
	mov.b32 	%r1173, 1;
	// begin inline asm
	{
    .reg .pred p;
    and.b32 %r1171, %r1193, %r1173;    setp.ne.u32 p, %r1171, 0;
    vote.ballot.sync.b32 %r1171, p, 0xffffffff;
    @!p not.b32 %r1171, %r1171;
}

	// end inline asm
	mov.b32 	%r1176, 2;
	// begin inline asm
	{
    .reg .pred p;
    and.b32 %r1174, %r1193, %r1176;    setp.ne.u32 p, %r1174, 0;
    vote.ballot.sync.b32 %r1174, p, 0xffffffff;
    @!p not.b32 %r1174, %r1174;
}

	// end inline asm
	and.b32  	%r1198, %r1174, %r1171;
	mov.b32 	%r1179, 4;
	// begin inline asm
	{
    .reg .pred p;
    and.b32 %r1177, %r1193, %r1179;    setp.ne.u32 p, %r1177, 0;
    vote.ballot.sync.b32 %r1177, p, 0xffffffff;
    @!p not.b32 %r1177, %r1177;
}

	// end inline asm
	and.b32  	%r1199, %r1177, %r1198;
	mov.b32 	%r1182, 8;
	// begin inline asm
	{
    .reg .pred p;
    and.b32 %r1180, %r1193, %r1182;    setp.ne.u32 p, %r1180, 0;
    vote.ballot.sync.b32 %r1180, p, 0xffffffff;
    @!p not.b32 %r1180, %r1180;
}

	// end inline asm
	and.b32  	%r1200, %r1180, %r1199;
	mov.b32 	%r1185, 16;
	// begin inline asm
	{
    .reg .pred p;
    and.b32 %r1183, %r1193, %r1185;    setp.ne.u32 p, %r1183, 0;
    vote.ballot.sync.b32 %r1183, p, 0xffffffff;
    @!p not.b32 %r1183, %r1183;
}

	// end inline asm
	and.b32  	%r1201, %r1183, %r1200;
	mov.b32 	%r1188, 32;
	// begin inline asm
	{
    .reg .pred p;
    and.b32 %r1186, %r1193, %r1188;    setp.ne.u32 p, %r1186, 0;
    vote.ballot.sync.b32 %r1186, p, 0xffffffff;
    @!p not.b32 %r1186, %r1186;
}

	// end inline asm
	and.b32  	%r1202, %r1186, %r1201;
	mov.b32 	%r1191, 64;
	// begin inline asm
	{
    .reg .pred p;
    and.b32 %r1189, %r1193, %r1191;    setp.ne.u32 p, %r1189, 0;
    vote.ballot.sync.b32 %r1189, p, 0xffffffff;
    @!p not.b32 %r1189, %r1189;
}

	// end inline asm
	and.b32  	%r1203, %r1189, %r1202;
	mov.b32 	%r1194, 128;
	// begin inline asm
	{
    .reg .pred p;
    and.b32 %r1192, %r1193, %r1194;    setp.ne.u32 p, %r1192, 0;
    vote.ballot.sync.b32 %r1192, p, 0xffffffff;
    @!p not.b32 %r1192, %r1192;
}

	// end inline asm
	and.b32  	%r1204, %r1192, %r1203;
	clz.b32 	%r1205, %r1204;
	sub.s32 	%r219, 31, %r1205;
	and.b32  	%r1206, %r572, %r1204;
	popc.b32 	%r220, %r1206;
	setp.ne.s32 	%p105, %r248, %r219;
	mov.b32 	%r1701, 0;
	@%p105 bra 	$L__BB17_149;
	ld.param.u32 	%r1610, [_ZN3cub18CUB_300001_SM_10006detail10radix_sort29DeviceRadixSortOnesweepKernelINS1_5radix10policy_hubIjNS0_8NullTypeEyE10Policy1000ELNS0_9SortOrderE0EjS6_yiiNS1_21identity_decomposer_tEEEvPT5_SC_PT3_PKSD_PT1_PKSH_PT2_PKSL_T4_iiT6__param_9];
	shl.b32 	%r1207, %r1, 5;
	and.b32  	%r1208, %r1207, 31744;
	mov.u32 	%r1209, _ZZN3cub18CUB_300001_SM_10006detail10radix_sort29DeviceRadixSortOnesweepKernelINS1_5radix10policy_hubIjNS0_8NullTypeEyE10Policy1000ELNS0_9SortOrderE0EjS6_yiiNS1_21identity_decomposer_tEEEvPT5_SC_PT3_PKSD_PT1_PKSH_PT2_PKSL_T4_iiT6_E1s;
	add.s32 	%r1210, %r1209, %r1208;
	shr.u32 	%r1211, %r1669, %r1610;
	and.b32  	%r1212, %r1211, %r82;
	shl.b32 	%r1213, %r1212, 2;
	add.s32 	%r1214, %r1210, %r1213;
	atom.shared.add.u32 	%r1701, [%r1214], %r220;
$L__BB17_149:
	ld.param.u32 	%r1611, [_ZN3cub18CUB_300001_SM_10006detail10radix_sort29DeviceRadixSortOnesweepKernelINS1_5radix10policy_hubIjNS0_8NullTypeEyE10Policy1000ELNS0_9SortOrderE0EjS6_yiiNS1_21identity_decomposer_tEEEvPT5_SC_PT3_PKSD_PT1_PKSH_PT2_PKSL_T4_iiT6__param_9];
	shfl.sync.idx.b32	%r1240|%p106, %r1701, %r219, 31, -1;
	add.s32 	%r223, %r220, %r1240;
	shr.u32 	%r1241, %r1670, %r1611;
	and.b32  	%r1237, %r1241, %r82;
	mov.b32 	%r1217, 1;
	// begin inline asm
	{
    .reg .pred p;
    and.b32 %r1215, %r1237, %r1217;    setp.ne.u32 p, %r1215, 0;
    vote.ballot.sync.b32 %r1215, p, 0xffffffff;
    @!p not.b32 %r1215, %r1215;
}

	// end inline asm
	mov.b32 	%r1220, 2;
	// begin inline asm
	{
    .reg .pred p;
    and.b32 %r1218, %r1237, %r1220;    setp.ne.u32 p, %r1218, 0;
    vote.ballot.sync.b32 %r1218, p, 0xffffffff;
    @!p not.b32 %r1218, %r1218;
}

	// end inline asm
	and.b32  	%r1242, %r1218, %r1215;
	mov.b32 	%r1223, 4;
	// begin inline asm
	{
    .reg .pred p;
    and.b32 %r1221, %r1237, %r1223;    setp.ne.u32 p, %r1221, 0;
    vote.ballot.sync.b32 %r1221, p, 0xffffffff;
    @!p not.b32 %r1221, %r1221;
}

	// end inline asm
	and.b32  	%r1243, %r1221, %r1242;
	mov.b32 	%r1226, 8;
	// begin inline asm
	{
    .reg .pred p;
    and.b32 %r1224, %r1237, %r1226;    setp.ne.u32 p, %r1224, 0;
    vote.ballot.sync.b32 %r1224, p, 0xffffffff;
    @!p not.b32 %r1224, %r1224;
}

	// end inline asm
	and.b32  	%r1244, %r1224, %r1243;
	mov.b32 	%r1229, 16;
	// begin inline asm
	{
    .reg .pred p;
    and.b32 %r1227, %r1237, %r1229;    setp.ne.u32 p, %r1227, 0;
    vote.ballot.sync.b32 %r1227, p, 0xffffffff;
    @!p not.b32 %r1227, %r1227;
}

	// end inline asm
	and.b32  	%r1245, %r1227, %r1244;
	mov.b32 	%r1232, 32;
	// begin inline asm
	{
    .reg .pred p;
    and.b32 %r1230, %r1237, %r1232;    setp.ne.u32 p, %r1230, 0;
    vote.ballot.sync.b32 %r1230, p, 0xffffffff;
    @!p not.b32 %r1230, %r1230;
}

	// end inline asm
	and.b32  	%r1246, %r1230, %r1245;
	mov.b32 	%r1235, 64;
	// begin inline asm
	{
    .reg .pred p;
    and.b32 %r1233, %r1237, %r1235;    setp.ne.u32 p, %r1233, 0;
    vote.ballot.sync.b32 %r1233, p, 0xffffffff;
    @!p not.b32 %r1233, %r1233;
}

	// end inline asm
	and.b32  	%r1247, %r1233, %r1246;
	mov.b32 	%r1238, 128;
	// begin inline asm
	{
    .reg .pred p;
    and.b32 %r1236, %r1237, %r1238;    setp.ne.u32 p, %r1236, 0;
    vote.ballot.sync.b32 %r1236, p, 0xffffffff;
    @!p not.b32 %r1236, %r1236;
}

	// end inline asm
	and.b32  	%r1248, %r1236, %r1247;
	clz.b32 	%r1249, %r1248;
	sub.s32 	%r224, 31, %r1249;
	and.b32  	%r1250, %r572, %r1248;
	popc.b32 	%r225, %r1250;
	setp.ne.s32 	%p107, %r248, %r224;
	mov.b32 	%r1702, 0;
	@%p107 bra 	$L__BB17_151;
	ld.param.u32 	%r1612, [_ZN3cub18CUB_300001_SM_10006detail10radix_sort29DeviceRadixSortOnesweepKernelINS1_5radix10policy_hubIjNS0_8NullTypeEyE10Policy1000ELNS0_9SortOrderE0EjS6_yiiNS1_21identity_decomposer_tEEEvPT5_SC_PT3_PKSD_PT1_PKSH_PT2_PKSL_T4_iiT6__param_9];
	shl.b32 	%r1251, %r1, 5;
	and.b32  	%r1252, %r1251, 31744;
	mov.u32 	%r1253, _ZZN3cub18CUB_300001_SM_10006detail10radix_sort29DeviceRadixSortOnesweepKernelINS1_5radix10policy_hubIjNS0_8NullTypeEyE10Policy1000ELNS0_9SortOrderE0EjS6_yiiNS1_21identity_decomposer_tEEEvPT5_SC_PT3_PKSD_PT1_PKSH_PT2_PKSL_T4_iiT6_E1s;
	add.s32 	%r1254, %r1253, %r1252;
	shr.u32 	%r1255, %r1670, %r1612;
	and.b32  	%r1256, %r1255, %r82;
	shl.b32 	%r1257, %r1256, 2;
	add.s32 	%r1258, %r1254, %r1257;
	atom.shared.add.u32 	%r1702, [%r1258], %r225;
$L__BB17_151:
	ld.param.u32 	%r1613, [_ZN3cub18CUB_300001_SM_10006detail10radix_sort29DeviceRadixSortOnesweepKernelINS1_5radix10policy_hubIjNS0_8NullTypeEyE10Policy1000ELNS0_9SortOrderE0EjS6_yiiNS1_21identity_decomposer_tEEEvPT5_SC_PT3_PKSD_PT1_PKSH_PT2_PKSL_T4_iiT6__param_9];
	shfl.sync.idx.b32	%r1284|%p108, %r1702, %r224, 31, -1;
	add.s32 	%r228, %r225, %r1284;
	shr.u32 	%r1285, %r1671, %r1613;
	and.b32  	%r1281, %r1285, %r82;
	mov.b32 	%r1261, 1;
	// begin inline asm
	{
    .reg .pred p;
    and.b32 %r1259, %r1281, %r1261;    setp.ne.u32 p, %r1259, 0;
    vote.ballot.sync.b32 %r1259, p, 0xffffffff;
    @!p not.b32 %r1259, %r1259;
}

	// end inline asm
	mov.b32 	%r1264, 2;
	// begin inline asm
	{
    .reg .pred p;
    and.b32 %r1262, %r1281, %r1264;    setp.ne.u32 p, %r1262, 0;
    vote.ballot.sync.b32 %r1262, p, 0xffffffff;
    @!p not.b32 %r1262, %r1262;
}

	// end inline asm
	and.b32  	%r1286, %r1262, %r1259;
	mov.b32 	%r1267, 4;
	// begin inline asm
	{
    .reg .pred p;
    and.b32 %r1265, %r1281, %r1267;    setp.ne.u32 p, %r1265, 0;
    vote.ballot.sync.b32 %r1265, p, 0xffffffff;
    @!p not.b32 %r1265, %r1265;
}

	// end inline asm
	and.b32  	%r1287, %r1265, %r1286;
	mov.b32 	%r1270, 8;
	// begin inline asm
	{
    .reg .pred p;
    and.b32 %r1268, %r1281, %r1270;    setp.ne.u32 p, %r1268, 0;
    vote.ballot.sync.b32 %r1268, p, 0xffffffff;
    @!p not.b32 %r1268, %r1268;
}

	// end inline asm
	and.b32  	%r1288, %r1268, %r1287;
	mov.b32 	%r1273, 16;
	// begin inline asm
	{
    .reg .pred p;
    and.b32 %r1271, %r1281, %r1273;    setp.ne.u32 p, %r1271, 0;
    vote.ballot.sync.b32 %r1271, p, 0xffffffff;
    @!p not.b32 %r1271, %r1271;
}

	// end inline asm
	and.b32  	%r1289, %r1271, %r1288;
	mov.b32 	%r1276, 32;
	// begin inline asm
	{
    .reg .pred p;
    and.b32 %r1274, %r1281, %r1276;    setp.ne.u32 p, %r1274, 0;
    vote.ballot.sync.b32 %r1274, p, 0xffffffff;
    @!p not.b32 %r1274, %r1274;
}

	// end inline asm
	and.b32  	%r1290, %r1274, %r1289;
	mov.b32 	%r1279, 64;
	// begin inline asm
	{
    .reg .pred p;
    and.b32 %r1277, %r1281, %r1279;    setp.ne.u32 p, %r1277, 0;
    vote.ballot.sync.b32 %r1277, p, 0xffffffff;
    @!p not.b32 %r1277, %r1277;
}

	// end inline asm
	and.b32  	%r1291, %r1277, %r1290;
	mov.b32 	%r1282, 128;
	// begin inline asm
	{
    .reg .pred p;
    and.b32 %r1280, %r1281, %r1282;    setp.ne.u32 p, %r1280, 0;
    vote.ballot.sync.b32 %r1280, p, 0xffffffff;
    @!p not.b32 %r1280, %r1280;
}

	// end inline asm
	and.b32  	%r1292, %r1280, %r1291;
	clz.b32 	%r1293, %r1292;
	sub.s32 	%r229, 31, %r1293;
	and.b32  	%r1294, %r572, %r1292;
	popc.b32 	%r230, %r1294;
	setp.ne.s32 	%p109, %r248, %r229;
	mov.b32 	%r1703, 0;
	@%p109 bra 	$L__BB17_153;
	ld.param.u32 	%r1614, [_ZN3cub18CUB_300001_SM_10006detail10radix_sort29DeviceRadixSortOnesweepKernelINS1_5radix10policy_hubIjNS0_8NullTypeEyE10Policy1000ELNS0_9SortOrderE0EjS6_yiiNS1_21identity_decomposer_tEEEvPT5_SC_PT3_PKSD_PT1_PKSH_PT2_PKSL_T4_iiT6__param_9];
	shl.b32 	%r1295, %r1, 5;
	and.b32  	%r1296, %r1295, 31744;
	mov.u32 	%r1297, _ZZN3cub18CUB_300001_SM_10006detail10radix_sort29DeviceRadixSortOnesweepKernelINS1_5radix10policy_hubIjNS0_8NullTypeEyE10Policy1000ELNS0_9SortOrderE0EjS6_yiiNS1_21identity_decomposer_tEEEvPT5_SC_PT3_PKSD_PT1_PKSH_PT2_PKSL_T4_iiT6_E1s;
	add.s32 	%r1298, %r1297, %r1296;
	shr.u32 	%r1299, %r1671, %r1614;
	and.b32  	%r1300, %r1299, %r82;
	shl.b32 	%r1301, %r1300, 2;
	add.s32 	%r1302, %r1298, %r1301;
	atom.shared.add.u32 	%r1703, [%r1302], %r230;
$L__BB17_153:
	shfl.sync.idx.b32	%r1303|%p111, %r1703, %r229, 31, -1;
	add.s32 	%r1304, %r230, %r1303;
	bar.sync 	0;
	shl.b32 	%r1305, %r143, 2;
	mov.u32 	%r1306, _ZZN3cub18CUB_300001_SM_10006detail10radix_sort29DeviceRadixSortOnesweepKernelINS1_5radix10policy_hubIjNS0_8NullTypeEyE10Policy1000ELNS0_9SortOrderE0EjS6_yiiNS1_21identity_decomposer_tEEEvPT5_SC_PT3_PKSD_PT1_PKSH_PT2_PKSL_T4_iiT6_E1s;
	add.s32 	%r1307, %r1306, %r1305;
	st.shared.u32 	[%r1307+-4], %r1653;
	shl.b32 	%r1308, %r148, 2;
	add.s32 	%r1309, %r1306, %r1308;
	st.shared.u32 	[%r1309+-4], %r1654;
	shl.b32 	%r1310, %r153, 2;
	add.s32 	%r1311, %r1306, %r1310;
	st.shared.u32 	[%r1311+-4], %r1655;
	shl.b32 	%r1312, %r158, 2;
	add.s32 	%r1313, %r1306, %r1312;
	st.shared.u32 	[%r1313+-4], %r1656;
	shl.b32 	%r1314, %r163, 2;
	add.s32 	%r1315, %r1306, %r1314;
	st.shared.u32 	[%r1315+-4], %r1657;
	shl.b32 	%r1316, %r168, 2;
	add.s32 	%r1317, %r1306, %r1316;
	st.shared.u32 	[%r1317+-4], %r1658;
	shl.b32 	%r1318, %r173, 2;
	add.s32 	%r1319, %r1306, %r1318;
	st.shared.u32 	[%r1319+-4], %r1659;
	shl.b32 	%r1320, %r178, 2;
	add.s32 	%r1321, %r1306, %r1320;
	st.shared.u32 	[%r1321+-4], %r1660;
	shl.b32 	%r1322, %r183, 2;
	add.s32 	%r1323, %r1306, %r1322;
	st.shared.u32 	[%r1323+-4], %r1661;
	shl.b32 	%r1324, %r188, 2;
	add.s32 	%r1325, %r1306, %r1324;
	st.shared.u32 	[%r1325+-4], %r1662;
	shl.b32 	%r1326, %r193, 2;
	add.s32 	%r1327, %r1306, %r1326;
	st.shared.u32 	[%r1327+-4], %r1663;
	shl.b32 	%r1328, %r198, 2;
	add.s32 	%r1329, %r1306, %r1328;
	st.shared.u32 	[%r1329+-4], %r1664;
	shl.b32 	%r1330, %r203, 2;
	add.s32 	%r1331, %r1306, %r1330;
	st.shared.u32 	[%r1331+-4], %r1665;
	shl.b32 	%r1332, %r208, 2;
	add.s32 	%r1333, %r1306, %r1332;
	st.shared.u32 	[%r1333+-4], %r1666;
	shl.b32 	%r1334, %r213, 2;
	add.s32 	%r1335, %r1306, %r1334;
	st.shared.u32 	[%r1335+-4], %r1667;
	shl.b32 	%r1336, %r218, 2;
	add.s32 	%r1337, %r1306, %r1336;
	st.shared.u32 	[%r1337+-4], %r1668;
	shl.b32 	%r1338, %r223, 2;
	add.s32 	%r1339, %r1306, %r1338;
	st.shared.u32 	[%r1339+-4], %r1669;
	shl.b32 	%r1340, %r228, 2;
	add.s32 	%r1341, %r1306, %r1340;
	st.shared.u32 	[%r1341+-4], %r1670;
	shl.b32 	%r1342, %r1304, 2;
	add.s32 	%r1343, %r1306, %r1342;
	st.shared.u32 	[%r1343+-4], %r1671;
	shl.b32 	%r1344, %r1, 3;
	add.s32 	%r1345, %r1306, %r1344;
	add.s32 	%r233, %r1345, 29184;
	@%p72 bra 	$L__BB17_161;
	ld.param.u64 	%rd238, [_ZN3cub18CUB_300001_SM_10006detail10radix_sort29DeviceRadixSortOnesweepKernelINS1_5radix10policy_hubIjNS0_8NullTypeEyE10Policy1000ELNS0_9SortOrderE0EjS6_yiiNS1_21identity_decomposer_tEEEvPT5_SC_PT3_PKSD_PT1_PKSH_PT2_PKSL_T4_iiT6__param_3];
	cvta.to.global.u64 	%rd59, %rd238;
	shl.b64 	%rd60, %rd6, 3;
	add.s64 	%rd61, %rd59, %rd60;
	ld.global.u64 	%rd62, [%rd61];
	cvt.s64.s32 	%rd63, %r137;
	sub.s64 	%rd241, %rd62, %rd63;
	st.shared.u64 	[%r233], %rd241;
	setp.lt.s32 	%p112, %r4, 1;
	mov.u32 	%r1707, %r1680;
	@%p112 bra 	$L__BB17_160;
	mov.b32 	%r1705, -1;
	mov.u32 	%r1704, %r4;
	mov.u32 	%r1707, %r1680;
$L__BB17_156:
	ld.param.u64 	%rd231, [_ZN3cub18CUB_300001_SM_10006detail10radix_sort29DeviceRadixSortOnesweepKernelINS1_5radix10policy_hubIjNS0_8NullTypeEyE10Policy1000ELNS0_9SortOrderE0EjS6_yiiNS1_21identity_decomposer_tEEEvPT5_SC_PT3_PKSD_PT1_PKSH_PT2_PKSL_T4_iiT6__param_0];
	add.s32 	%r237, %r1704, -1;
	shl.b32 	%r1347, %r237, 8;
	add.s32 	%r1348, %r1347, %r1;
	cvta.to.global.u64 	%rd64, %rd231;
	mul.wide.s32 	%rd65, %r1348, 4;
	add.s64 	%rd13, %rd64, %rd65;
$L__BB17_157:
	membar.cta;
	ld.volatile.global.u32 	%r238, [%rd13];
	setp.eq.s32 	%p113, %r238, 0;
	@%p113 bra 	$L__BB17_157;
	and.b32  	%r1349, %r238, 1073741823;
	add.s32 	%r1707, %r1349, %r1707;
	setp.gt.s32 	%p114, %r238, -1;
	vote.sync.ballot.b32 	%r1705, %p114, %r1705;
	setp.gt.u32 	%p116, %r1704, 1;
	and.pred  	%p117, %p114, %p116;
	mov.u32 	%r1704, %r237;
	@%p117 bra 	$L__BB17_156;
	ld.shared.u64 	%rd241, [%r233];
$L__BB17_160:
	ld.param.u64 	%rd232, [_ZN3cub18CUB_300001_SM_10006detail10radix_sort29DeviceRadixSortOnesweepKernelINS1_5radix10policy_hubIjNS0_8NullTypeEyE10Policy1000ELNS0_9SortOrderE0EjS6_yiiNS1_21identity_decomposer_tEEEvPT5_SC_PT3_PKSD_PT1_PKSH_PT2_PKSL_T4_iiT6__param_0];
	or.b32  	%r1350, %r1707, -2147483648;
	cvta.to.global.u64 	%rd66, %rd232;
	shl.b32 	%r1351, %r4, 8;
	add.s32 	%r1352, %r1351, %r1;
	mul.wide.s32 	%rd67, %r1352, 4;
	add.s64 	%rd68, %rd66, %rd67;
	st.volatile.global.u32 	[%rd68], %r1350;
	sub.s32 	%r1353, %r1707, %r1680;
	cvt.s64.s32 	%rd69, %r1353;
	add.s64 	%rd70, %rd241, %rd69;
	st.shared.u64 	[%r233], %rd70;
$L__BB17_161:
	ld.param.u32 	%r1587, [_ZN3cub18CUB_300001_SM_10006detail10radix_sort29DeviceRadixSortOnesweepKernelINS1_5radix10policy_hubIjNS0_8NullTypeEyE10Policy1000ELNS0_9SortOrderE0EjS6_yiiNS1_21identity_decomposer_tEEEvPT5_SC_PT3_PKSD_PT1_PKSH_PT2_PKSL_T4_iiT6__param_8];
	ld.param.u64 	%rd235, [_ZN3cub18CUB_300001_SM_10006detail10radix_sort29DeviceRadixSortOnesweepKernelINS1_5radix10policy_hubIjNS0_8NullTypeEyE10Policy1000ELNS0_9SortOrderE0EjS6_yiiNS1_21identity_decomposer_tEEEvPT5_SC_PT3_PKSD_PT1_PKSH_PT2_PKSL_T4_iiT6__param_2];
	setp.gt.u32 	%p118, %r1, 255;
	mad.lo.s32 	%r242, %r4, 7296, 7296;
	setp.lt.s32 	%p119, %r242, %r1587;
	setp.eq.s64 	%p120, %rd235, 0;
	or.pred  	%p121, %p120, %p119;
	or.pred  	%p122, %p118, %p121;
	@%p122 bra 	$L__BB17_163;
	ld.param.u64 	%rd236, [_ZN3cub18CUB_300001_SM_10006detail10radix_sort29DeviceRadixSortOnesweepKernelINS1_5radix10policy_hubIjNS0_8NullTypeEyE10Policy1000ELNS0_9SortOrderE0EjS6_yiiNS1_21identity_decomposer_tEEEvPT5_SC_PT3_PKSD_PT1_PKSH_PT2_PKSL_T4_iiT6__param_2];
	ld.shared.u64 	%rd71, [%r233];
	cvt.s64.s32 	%rd72, %r1680;
	cvt.s64.s32 	%rd73, %r137;
	add.s64 	%rd74, %rd73, %rd72;
	add.s64 	%rd75, %rd74, %rd71;
	cvta.to.global.u64 	%rd76, %rd236;
	shl.b64 	%rd77, %rd6, 3;
	add.s64 	%rd78, %rd76, %rd77;
	st.global.u64 	[%rd78], %rd75;
$L__BB17_163:
	ld.param.u32 	%r1588, [_ZN3cub18CUB_300001_SM_10006detail10radix_sort29DeviceRadixSortOnesweepKernelINS1_5radix10policy_hubIjNS0_8NullTypeEyE10Policy1000ELNS0_9SortOrderE0EjS6_yiiNS1_21identity_decomposer_tEEEvPT5_SC_PT3_PKSD_PT1_PKSH_PT2_PKSL_T4_iiT6__param_8];
	setp.gt.s32 	%p123, %r242, %r1588;
	bar.sync 	0;
	@%p123 bra 	$L__BB17_165;
	ld.param.u32 	%r1615, [_ZN3cub18CUB_300001_SM_10006detail10radix_sort29DeviceRadixSortOnesweepKernelINS1_5radix10policy_hubIjNS0_8NullTypeEyE10Policy1000ELNS0_9SortOrderE0EjS6_yiiNS1_21identity_decomposer_tEEEvPT5_SC_PT3_PKSD_PT1_PKSH_PT2_PKSL_T4_iiT6__param_9];
	ld.shared.u32 	%r1354, [%r121];
	shr.u32 	%r1355, %r1354, %r1615;
	and.b32  	%r1356, %r1355, %r82;
	shl.b32 	%r1357, %r1356, 3;
	add.s32 	%r1359, %r1306, 29184;
	add.s32 	%r1360, %r1359, %r1357;
	ld.shared.u64 	%rd79, [%r1360];
	add.s64 	%rd80, %rd79, %rd6;
	shl.b64 	%rd81, %rd80, 2;
	add.s64 	%rd82, %rd5, %rd81;
	st.global.u32 	[%rd82], %r1354;
	bar.warp.sync 	-1;
	ld.shared.u32 	%r1361, [%r121+1536];
	shr.u32 	%r1362, %r1361, %r1615;
	and.b32  	%r1363, %r1362, %r82;
	shl.b32 	%r1364, %r1363, 3;
	add.s32 	%r1365, %r1359, %r1364;
	ld.shared.u64 	%rd83, [%r1365];
	add.s64 	%rd84, %rd83, %rd6;
	shl.b64 	%rd85, %rd84, 2;
	add.s64 	%rd86, %rd5, %rd85;
	st.global.u32 	[%rd86+1536], %r1361;
	bar.warp.sync 	-1;
	ld.shared.u32 	%r1366, [%r121+3072];
	shr.u32 	%r1367, %r1366, %r1615;
	and.b32  	%r1368, %r1367, %r82;
	shl.b32 	%r1369, %r1368, 3;
	add.s32 	%r1370, %r1359, %r1369;
	ld.shared.u64 	%rd87, [%r1370];
	add.s64 	%rd88, %rd87, %rd6;
	shl.b64 	%rd89, %rd88, 2;
	add.s64 	%rd90, %rd5, %rd89;
	st.global.u32 	[%rd90+3072], %r1366;
	bar.warp.sync 	-1;
	ld.shared.u32 	%r1371, [%r121+4608];
	shr.u32 	%r1372, %r1371, %r1615;
	and.b32  	%r1373, %r1372, %r82;
	shl.b32 	%r1374, %r1373, 3;
	add.s32 	%r1375, %r1359, %r1374;
	ld.shared.u64 	%rd91, [%r1375];
	add.s64 	%rd92, %rd91, %rd6;
	shl.b64 	%rd93, %rd92, 2;
	add.s64 	%rd94, %rd5, %rd93;
	st.global.u32 	[%rd94+4608], %r1371;
	bar.warp.sync 	-1;
	ld.shared.u32 	%r1376, [%r121+6144];
	shr.u32 	%r1377, %r1376, %r1615;
	and.b32  	%r1378, %r1377, %r82;
	shl.b32 	%r1379, %r1378, 3;
	add.s32 	%r1380, %r1359, %r1379;
	ld.shared.u64 	%rd95, [%r1380];
	add.s64 	%rd96, %rd95, %rd6;
	shl.b64 	%rd97, %rd96, 2;
	add.s64 	%rd98, %rd5, %rd97;
	st.global.u32 	[%rd98+6144], %r1376;
	bar.warp.sync 	-1;
	ld.shared.u32 	%r1381, [%r121+7680];
	shr.u32 	%r1382, %r1381, %r1615;
	and.b32  	%r1383, %r1382, %r82;
	shl.b32 	%r1384, %r1383, 3;
	add.s32 	%r1385, %r1359, %r1384;
	ld.shared.u64 	%rd99, [%r1385];
	add.s64 	%rd100, %rd99, %rd6;
	shl.b64 	%rd101, %rd100, 2;
	add.s64 	%rd102, %rd5, %rd101;
	st.global.u32 	[%rd102+7680], %r1381;
	bar.warp.sync 	-1;
	ld.shared.u32 	%r1386, [%r121+9216];
	shr.u32 	%r1387, %r1386, %r1615;
	and.b32  	%r1388, %r1387, %r82;
	shl.b32 	%r1389, %r1388, 3;
	add.s32 	%r1390, %r1359, %r1389;
	ld.shared.u64 	%rd103, [%r1390];
	add.s64 	%rd104, %rd103, %rd6;
	shl.b64 	%rd105, %rd104, 2;
	add.s64 	%rd106, %rd5, %rd105;
	st.global.u32 	[%rd106+9216], %r1386;
	bar.warp.sync 	-1;
	ld.shared.u32 	%r1391, [%r121+10752];
	shr.u32 	%r1392, %r1391, %r1615;
	and.b32  	%r1393, %r1392, %r82;
	shl.b32 	%r1394, %r1393, 3;
	add.s32 	%r1395, %r1359, %r1394;
	ld.shared.u64 	%rd107, [%r1395];
	add.s64 	%rd108, %rd107, %rd6;
	shl.b64 	%rd109, %rd108, 2;
	add.s64 	%rd110, %rd5, %rd109;
	st.global.u32 	[%rd110+10752], %r1391;
	bar.warp.sync 	-1;
	ld.shared.u32 	%r1396, [%r121+12288];
	shr.u32 	%r1397, %r1396, %r1615;
	and.b32  	%r1398, %r1397, %r82;
	shl.b32 	%r1399, %r1398, 3;
	add.s32 	%r1400, %r1359, %r1399;
	ld.shared.u64 	%rd111, [%r1400];
	add.s64 	%rd112, %rd111, %rd6;
	shl.b64 	%rd113, %rd112, 2;
	add.s64 	%rd114, %rd5, %rd113;
	st.global.u32 	[%rd114+12288], %r1396;
	bar.warp.sync 	-1;
	ld.shared.u32 	%r1401, [%r121+13824];
	shr.u32 	%r1402, %r1401, %r1615;
	and.b32  	%r1403, %r1402, %r82;
	shl.b32 	%r1404, %r1403, 3;
	add.s32 	%r1405, %r1359, %r1404;
	ld.shared.u64 	%rd115, [%r1405];
	add.s64 	%rd116, %rd115, %rd6;
	shl.b64 	%rd117, %rd116, 2;
	add.s64 	%rd118, %rd5, %rd117;
	st.global.u32 	[%rd118+13824], %r1401;
	bar.warp.sync 	-1;
	ld.shared.u32 	%r1406, [%r121+15360];
	shr.u32 	%r1407, %r1406, %r1615;
	and.b32  	%r1408, %r1407, %r82;
	shl.b32 	%r1409, %r1408, 3;
	add.s32 	%r1410, %r1359, %r1409;
	ld.shared.u64 	%rd119, [%r1410];
	add.s64 	%rd120, %rd119, %rd6;
	shl.b64 	%rd121, %rd120, 2;
	add.s64 	%rd122, %rd5, %rd121;
	st.global.u32 	[%rd122+15360], %r1406;
	bar.warp.sync 	-1;
	ld.shared.u32 	%r1411, [%r121+16896];
	shr.u32 	%r1412, %r1411, %r1615;
	and.b32  	%r1413, %r1412, %r82;
	shl.b32 	%r1414, %r1413, 3;
	add.s32 	%r1415, %r1359, %r1414;
	ld.shared.u64 	%rd123, [%r1415];
	add.s64 	%rd124, %rd123, %rd6;
	shl.b64 	%rd125, %rd124, 2;
	add.s64 	%rd126, %rd5, %rd125;
	st.global.u32 	[%rd126+16896], %r1411;
	bar.warp.sync 	-1;
	ld.shared.u32 	%r1416, [%r121+18432];
	shr.u32 	%r1417, %r1416, %r1615;
	and.b32  	%r1418, %r1417, %r82;
	shl.b32 	%r1419, %r1418, 3;
	add.s32 	%r1420, %r1359, %r1419;
	ld.shared.u64 	%rd127, [%r1420];
	add.s64 	%rd128, %rd127, %rd6;
	shl.b64 	%rd129, %rd128, 2;
	add.s64 	%rd130, %rd5, %rd129;
	st.global.u32 	[%rd130+18432], %r1416;
	bar.warp.sync 	-1;
	ld.shared.u32 	%r1421, [%r121+19968];
	shr.u32 	%r1422, %r1421, %r1615;
	and.b32  	%r1423, %r1422, %r82;
	shl.b32 	%r1424, %r1423, 3;
	add.s32 	%r1425, %r1359, %r1424;
	ld.shared.u64 	%rd131, [%r1425];
	add.s64 	%rd132, %rd131, %rd6;
	shl.b64 	%rd133, %rd132, 2;
	add.s64 	%rd134, %rd5, %rd133;
	st.global.u32 	[%rd134+19968], %r1421;
	bar.warp.sync 	-1;
	ld.shared.u32 	%r1426, [%r121+21504];
	shr.u32 	%r1427, %r1426, %r1615;
	and.b32  	%r1428, %r1427, %r82;
	shl.b32 	%r1429, %r1428, 3;
	add.s32 	%r1430, %r1359, %r1429;
	ld.shared.u64 	%rd135, [%r1430];
	add.s64 	%rd136, %rd135, %rd6;
	shl.b64 	%rd137, %rd136, 2;
	add.s64 	%rd138, %rd5, %rd137;
	st.global.u32 	[%rd138+21504], %r1426;
	bar.warp.sync 	-1;
	ld.shared.u32 	%r1431, [%r121+23040];
	shr.u32 	%r1432, %r1431, %r1615;
	and.b32  	%r1433, %r1432, %r82;
	shl.b32 	%r1434, %r1433, 3;
	add.s32 	%r1435, %r1359, %r1434;
	ld.shared.u64 	%rd139, [%r1435];
	add.s64 	%rd140, %rd139, %rd6;
	shl.b64 	%rd141, %rd140, 2;
	add.s64 	%rd142, %rd5, %rd141;
	st.global.u32 	[%rd142+23040], %r1431;
	bar.warp.sync 	-1;
	ld.shared.u32 	%r1436, [%r121+24576];
	shr.u32 	%r1437, %r1436, %r1615;
	and.b32  	%r1438, %r1437, %r82;
	shl.b32 	%r1439, %r1438, 3;
	add.s32 	%r1440, %r1359, %r1439;
	ld.shared.u64 	%rd143, [%r1440];
	add.s64 	%rd144, %rd143, %rd6;
	shl.b64 	%rd145, %rd144, 2;
	add.s64 	%rd146, %rd5, %rd145;
	st.global.u32 	[%rd146+24576], %r1436;
	bar.warp.sync 	-1;
	ld.shared.u32 	%r1441, [%r121+26112];
	shr.u32 	%r1442, %r1441, %r1615;
	and.b32  	%r1443, %r1442, %r82;
	shl.b32 	%r1444, %r1443, 3;
	add.s32 	%r1445, %r1359, %r1444;
	ld.shared.u64 	%rd147, [%r1445];
	add.s64 	%rd148, %rd147, %rd6;
	shl.b64 	%rd149, %rd148, 2;
	add.s64 	%rd150, %rd5, %rd149;
	st.global.u32 	[%rd150+26112], %r1441;
	bar.warp.sync 	-1;
	ld.shared.u32 	%r1446, [%r121+27648];
	shr.u32 	%r1447, %r1446, %r1615;
	and.b32  	%r1448, %r1447, %r82;
	shl.b32 	%r1449, %r1448, 3;
	add.s32 	%r1450, %r1359, %r1449;
	ld.shared.u64 	%rd151, [%r1450];
	add.s64 	%rd152, %rd151, %rd6;
	shl.b64 	%rd153, %rd152, 2;
	add.s64 	%rd154, %rd5, %rd153;
	st.global.u32 	[%rd154+27648], %r1446;
	bar.warp.sync 	-1;
	bra.uni 	$L__BB17_204;
$L__BB17_165:
	ld.param.u32 	%r1589, [_ZN3cub18CUB_300001_SM_10006detail10radix_sort29DeviceRadixSortOnesweepKernelINS1_5radix10policy_hubIjNS0_8NullTypeEyE10Policy1000ELNS0_9SortOrderE0EjS6_yiiNS1_21identity_decomposer_tEEEvPT5_SC_PT3_PKSD_PT1_PKSH_PT2_PKSL_T4_iiT6__param_8];
	mad.lo.s32 	%r243, %r4, -7296, %r1589;
	setp.ge.s32 	%p124, %r1, %r243;
	@%p124 bra 	$L__BB17_167;
	ld.param.u32 	%r1616, [_ZN3cub18CUB_300001_SM_10006detail10radix_sort29DeviceRadixSortOnesweepKernelINS1_5radix10policy_hubIjNS0_8NullTypeEyE10Policy1000ELNS0_9SortOrderE0EjS6_yiiNS1_21identity_decomposer_tEEEvPT5_SC_PT3_PKSD_PT1_PKSH_PT2_PKSL_T4_iiT6__param_9];
	ld.shared.u32 	%r1451, [%r121];
	shr.u32 	%r1452, %r1451, %r1616;
	and.b32  	%r1453, %r1452, %r82;
	shl.b32 	%r1454, %r1453, 3;
	add.s32 	%r1456, %r1306, %r1454;
	ld.shared.u64 	%rd155, [%r1456+29184];
	add.s64 	%rd156, %rd155, %rd6;
	shl.b64 	%rd157, %rd156, 2;
	add.s64 	%rd158, %rd5, %rd157;
	st.global.u32 	[%rd158], %r1451;
$L__BB17_167:
	bar.warp.sync 	-1;
	add.s32 	%r1457, %r1, 384;
	setp.ge.s32 	%p125, %r1457, %r243;
	@%p125 bra 	$L__BB17_169;
	ld.param.u32 	%r1617, [_ZN3cub18CUB_300001_SM_10006detail10radix_sort29DeviceRadixSortOnesweepKernelINS1_5radix10policy_hubIjNS0_8NullTypeEyE10Policy1000ELNS0_9SortOrderE0EjS6_yiiNS1_21identity_decomposer_tEEEvPT5_SC_PT3_PKSD_PT1_PKSH_PT2_PKSL_T4_iiT6__param_9];
	ld.shared.u32 	%r1458, [%r121+1536];
	shr.u32 	%r1459, %r1458, %r1617;
	and.b32  	%r1460, %r1459, %r82;
	shl.b32 	%r1461, %r1460, 3;
	add.s32 	%r1463, %r1306, %r1461;
	ld.shared.u64 	%rd159, [%r1463+29184];
	add.s64 	%rd160, %rd159, %rd6;
	shl.b64 	%rd161, %rd160, 2;
	add.s64 	%rd162, %rd5, %rd161;
	st.global.u32 	[%rd162+1536], %r1458;
$L__BB17_169:
	bar.warp.sync 	-1;
	add.s32 	%r1464, %r1, 768;
	setp.ge.s32 	%p126, %r1464, %r243;
	@%p126 bra 	$L__BB17_171;
	ld.param.u32 	%r1618, [_ZN3cub18CUB_300001_SM_10006detail10radix_sort29DeviceRadixSortOnesweepKernelINS1_5radix10policy_hubIjNS0_8NullTypeEyE10Policy1000ELNS0_9SortOrderE0EjS6_yiiNS1_21identity_decomposer_tEEEvPT5_SC_PT3_PKSD_PT1_PKSH_PT2_PKSL_T4_iiT6__param_9];
	ld.shared.u32 	%r1465, [%r121+3072];
	shr.u32 	%r1466, %r1465, %r1618;
	and.b32  	%r1467, %r1466, %r82;
	shl.b32 	%r1468, %r1467, 3;
	add.s32 	%r1470, %r1306, %r1468;
	ld.shared.u64 	%rd163, [%r1470+29184];
	add.s64 	%rd164, %rd163, %rd6;
	shl.b64 	%rd165, %rd164, 2;
	add.s64 	%rd166, %rd5, %rd165;
	st.global.u32 	[%rd166+3072], %r1465;
$L__BB17_171:
	bar.warp.sync 	-1;
	add.s32 	%r1471, %r1, 1152;
	setp.ge.s32 	%p127, %r1471, %r243;
	@%p127 bra 	$L__BB17_173;
	ld.param.u32 	%r1619, [_ZN3cub18CUB_300001_SM_10006detail10radix_sort29DeviceRadixSortOnesweepKernelINS1_5radix10policy_hubIjNS0_8NullTypeEyE10Policy1000ELNS0_9SortOrderE0EjS6_yiiNS1_21identity_decomposer_tEEEvPT5_SC_PT3_PKSD_PT1_PKSH_PT2_PKSL_T4_iiT6__param_9];
	ld.shared.u32 	%r1472, [%r121+4608];
	shr.u32 	%r1473, %r1472, %r1619;
	and.b32  	%r1474, %r1473, %r82;
	shl.b32 	%r1475, %r1474, 3;
	add.s32 	%r1477, %r1306, %r1475;
	ld.shared.u64 	%rd167, [%r1477+29184];
	add.s64 	%rd168, %rd167, %rd6;
	shl.b64 	%rd169, %rd168, 2;
	add.s64 	%rd170, %rd5, %rd169;
	st.global.u32 	[%rd170+4608], %r1472;
$L__BB17_173:
	bar.warp.sync 	-1;
	add.s32 	%r1478, %r1, 1536;
	setp.ge.s32 	%p128, %r1478, %r243;
	@%p128 bra 	$L__BB17_175;
	ld.param.u32 	%r1620, [_ZN3cub18CUB_300001_SM_10006detail10radix_sort29DeviceRadixSortOnesweepKernelINS1_5radix10policy_hubIjNS0_8NullTypeEyE10Policy1000ELNS0_9SortOrderE0EjS6_yiiNS1_21identity_decomposer_tEEEvPT5_SC_PT3_PKSD_PT1_PKSH_PT2_PKSL_T4_iiT6__param_9];
	ld.shared.u32 	%r1479, [%r121+6144];
	shr.u32 	%r1480, %r1479, %r1620;
	and.b32  	%r1481, %r1480, %r82;
	shl.b32 	%r1482, %r1481, 3;
	add.s32 	%r1484, %r1306, %r1482;
	ld.shared.u64 	%rd171, [%r1484+29184];
	add.s64 	%rd172, %rd171, %rd6;
	shl.b64 	%rd173, %rd172, 2;
	add.s64 	%rd174, %rd5, %rd173;
	st.global.u32 	[%rd174+6144], %r1479;
$L__BB17_175:
	bar.warp.sync 	-1;
	add.s32 	%r1485, %r1, 1920;
	setp.ge.s32 	%p129, %r1485, %r243;
	@%p129 bra 	$L__BB17_177;
	ld.param.u32 	%r1621, [_ZN3cub18CUB_300001_SM_10006detail10radix_sort29DeviceRadixSortOnesweepKernelINS1_5radix10policy_hubIjNS0_8NullTypeEyE10Policy1000ELNS0_9SortOrderE0EjS6_yiiNS1_21identity_decomposer_tEEEvPT5_SC_PT3_PKSD_PT1_PKSH_PT2_PKSL_T4_iiT6__param_9];
	ld.shared.u32 	%r1486, [%r121+7680];
	shr.u32 	%r1487, %r1486, %r1621;
	and.b32  	%r1488, %r1487, %r82;
	shl.b32 	%r1489, %r1488, 3;
	add.s32 	%r1491, %r1306, %r1489;
	ld.shared.u64 	%rd175, [%r1491+29184];
	add.s64 	%rd176, %rd175, %rd6;
	shl.b64 	%rd177, %rd176, 2;
	add.s64 	%rd178, %rd5, %rd177;
	st.global.u32 	[%rd178+7680], %r1486;
$L__BB17_177:
	bar.warp.sync 	-1;
	add.s32 	%r1492, %r1, 2304;
	setp.ge.s32 	%p130, %r1492, %r243;
	@%p130 bra 	$L__BB17_179;
	ld.param.u32 	%r1622, [_ZN3cub18CUB_300001_SM_10006detail10radix_sort29DeviceRadixSortOnesweepKernelINS1_5radix10policy_hubIjNS0_8NullTypeEyE10Policy1000ELNS0_9SortOrderE0EjS6_yiiNS1_21identity_decomposer_tEEEvPT5_SC_PT3_PKSD_PT1_PKSH_PT2_PKSL_T4_iiT6__param_9];
	ld.shared.u32 	%r1493, [%r121+9216];
	shr.u32 	%r1494, %r1493, %r1622;
	and.b32  	%r1495, %r1494, %r82;
	shl.b32 	%r1496, %r1495, 3;
	add.s32 	%r1498, %r1306, %r1496;
	ld.shared.u64 	%rd179, [%r1498+29184];
	add.s64 	%rd180, %rd179, %rd6;
	shl.b64 	%rd181, %rd180, 2;
	add.s64 	%rd182, %rd5, %rd181;
	st.global.u32 	[%rd182+9216], %r1493;
$L__BB17_179:
	bar.warp.sync 	-1;
	add.s32 	%r1499, %r1, 2688;
	setp.ge.s32 	%p131, %r1499, %r243;
	@%p131 bra 	$L__BB17_181;
	ld.param.u32 	%r1623, [_ZN3cub18CUB_300001_SM_10006detail10radix_sort29DeviceRadixSortOnesweepKernelINS1_5radix10policy_hubIjNS0_8NullTypeEyE10Policy1000ELNS0_9SortOrderE0EjS6_yiiNS1_21identity_decomposer_tEEEvPT5_SC_PT3_PKSD_PT1_PKSH_PT2_PKSL_T4_iiT6__param_9];
	ld.shared.u32 	%r1500, [%r121+10752];
	shr.u32 	%r1501, %r1500, %r1623;
	and.b32  	%r1502, %r1501, %r82;
	shl.b32 	%r1503, %r1502, 3;
	add.s32 	%r1505, %r1306, %r1503;
	ld.shared.u64 	%rd183, [%r1505+29184];
	add.s64 	%rd184, %rd183, %rd6;
	shl.b64 	%rd185, %rd184, 2;
	add.s64 	%rd186, %rd5, %rd185;
	st.global.u32 	[%rd186+10752], %r1500;
$L__BB17_181:
	bar.warp.sync 	-1;
	or.b32  	%r1506, %r1, 3072;
	setp.ge.s32 	%p132, %r1506, %r243;
	@%p132 bra 	$L__BB17_183;
	ld.param.u32 	%r1624, [_ZN3cub18CUB_300001_SM_10006detail10radix_sort29DeviceRadixSortOnesweepKernelINS1_5radix10policy_hubIjNS0_8NullTypeEyE10Policy1000ELNS0_9SortOrderE0EjS6_yiiNS1_21identity_decomposer_tEEEvPT5_SC_PT3_PKSD_PT1_PKSH_PT2_PKSL_T4_iiT6__param_9];
	ld.shared.u32 	%r1507, [%r121+12288];
	shr.u32 	%r1508, %r1507, %r1624;
	and.b32  	%r1509, %r1508, %r82;
	shl.b32 	%r1510, %r1509, 3;
	add.s32 	%r1512, %r1306, %r1510;
	ld.shared.u64 	%rd187, [%r1512+29184];
	add.s64 	%rd188, %rd187, %rd6;
	shl.b64 	%rd189, %rd188, 2;
	add.s64 	%rd190, %rd5, %rd189;
	st.global.u32 	[%rd190+12288], %r1507;
$L__BB17_183:
	bar.warp.sync 	-1;
	add.s32 	%r1513, %r1, 3456;
	setp.ge.s32 	%p133, %r1513, %r243;
	@%p133 bra 	$L__BB17_185;
	ld.param.u32 	%r1625, [_ZN3cub18CUB_300001_SM_10006detail10radix_sort29DeviceRadixSortOnesweepKernelINS1_5radix10policy_hubIjNS0_8NullTypeEyE10Policy1000ELNS0_9SortOrderE0EjS6_yiiNS1_21identity_decomposer_tEEEvPT5_SC_PT3_PKSD_PT1_PKSH_PT2_PKSL_T4_iiT6__param_9];
	ld.shared.u32 	%r1514, [%r121+13824];
	shr.u32 	%r1515, %r1514, %r1625;
	and.b32  	%r1516, %r1515, %r82;
	shl.b32 	%r1517, %r1516, 3;
	add.s32 	%r1519, %r1306, %r1517;
	ld.shared.u64 	%rd191, [%r1519+29184];
	add.s64 	%rd192, %rd191, %rd6;
	shl.b64 	%rd193, %rd192, 2;
	add.s64 	%rd194, %rd5, %rd193;
	st.global.u32 	[%rd194+13824], %r1514;
$L__BB17_185:
	bar.warp.sync 	-1;
	add.s32 	%r1520, %r1, 3840;
	setp.ge.s32 	%p134, %r1520, %r243;
	@%p134 bra 	$L__BB17_187;
	ld.param.u32 	%r1626, [_ZN3cub18CUB_300001_SM_10006detail10radix_sort29DeviceRadixSortOnesweepKernelINS1_5radix10policy_hubIjNS0_8NullTypeEyE10Policy1000ELNS0_9SortOrderE0EjS6_yiiNS1_21identity_decomposer_tEEEvPT5_SC_PT3_PKSD_PT1_PKSH_PT2_PKSL_T4_iiT6__param_9];
	ld.shared.u32 	%r1521, [%r121+15360];
	shr.u32 	%r1522, %r1521, %r1626;
	and.b32  	%r1523, %r1522, %r82;
	shl.b32 	%r1524, %r1523, 3;
	add.s32 	%r1526, %r1306, %r1524;
	ld.shared.u64 	%rd195, [%r1526+29184];
	add.s64 	%rd196, %rd195, %rd6;
	shl.b64 	%rd197, %rd196, 2;
	add.s64 	%rd198, %rd5, %rd197;
	st.global.u32 	[%rd198+15360], %r1521;
$L__BB17_187:
	bar.warp.sync 	-1;
	add.s32 	%r1527, %r1, 4224;
	setp.ge.s32 	%p135, %r1527, %r243;
	@%p135 bra 	$L__BB17_189;
	ld.param.u32 	%r1627, [_ZN3cub18CUB_300001_SM_10006detail10radix_sort29DeviceRadixSortOnesweepKernelINS1_5radix10policy_hubIjNS0_8NullTypeEyE10Policy1000ELNS0_9SortOrderE0EjS6_yiiNS1_21identity_decomposer_tEEEvPT5_SC_PT3_PKSD_PT1_PKSH_PT2_PKSL_T4_iiT6__param_9];
	ld.shared.u32 	%r1528, [%r121+16896];
	shr.u32 	%r1529, %r1528, %r1627;
	and.b32  	%r1530, %r1529, %r82;
	shl.b32 	%r1531, %r1530, 3;
	add.s32 	%r1533, %r1306, %r1531;
	ld.shared.u64 	%rd199, [%r1533+29184];
	add.s64 	%rd200, %rd199, %rd6;
	shl.b64 	%rd201, %rd200, 2;
	add.s64 	%rd202, %rd5, %rd201;
	st.global.u32 	[%rd202+16896], %r1528;
$L__BB17_189:
	bar.warp.sync 	-1;
	add.s32 	%r1534, %r1, 4608;
	setp.ge.s32 	%p136, %r1534, %r243;
	@%p136 bra 	$L__BB17_191;
	ld.param.u32 	%r1628, [_ZN3cub18CUB_300001_SM_10006detail10radix_sort29DeviceRadixSortOnesweepKernelINS1_5radix10policy_hubIjNS0_8NullTypeEyE10Policy1000ELNS0_9SortOrderE0EjS6_yiiNS1_21identity_decomposer_tEEEvPT5_SC_PT3_PKSD_PT1_PKSH_PT2_PKSL_T4_iiT6__param_9];
	ld.shared.u32 	%r1535, [%r121+18432];
	shr.u32 	%r1536, %r1535, %r1628;
	and.b32  	%r1537, %r1536, %r82;
	shl.b32 	%r1538, %r1537, 3;
	add.s32 	%r1540, %r1306, %r1538;
	ld.shared.u64 	%rd203, [%r1540+29184];
	add.s64 	%rd204, %rd203, %rd6;
	shl.b64 	%rd205, %rd204, 2;
	add.s64 	%rd206, %rd5, %rd205;
	st.global.u32 	[%rd206+18432], %r1535;
$L__BB17_191:
	bar.warp.sync 	-1;
	add.s32 	%r1541, %r1, 4992;
	setp.ge.s32 	%p137, %r1541, %r243;
	@%p137 bra 	$L__BB17_193;
	ld.param.u32 	%r1629, [_ZN3cub18CUB_300001_SM_10006detail10radix_sort29DeviceRadixSortOnesweepKernelINS1_5radix10policy_hubIjNS0_8NullTypeEyE10Policy1000ELNS0_9SortOrderE0EjS6_yiiNS1_21identity_decomposer_tEEEvPT5_SC_PT3_PKSD_PT1_PKSH_PT2_PKSL_T4_iiT6__param_9];
	ld.shared.u32 	%r1542, [%r121+19968];
	shr.u32 	%r1543, %r1542, %r1629;
	and.b32  	%r1544, %r1543, %r82;
	shl.b32 	%r1545, %r1544, 3;
	add.s32 	%r1547, %r1306, %r1545;
	ld.shared.u64 	%rd207, [%r1547+29184];
	add.s64 	%rd208, %rd207, %rd6;
	shl.b64 	%rd209, %rd208, 2;
	add.s64 	%rd210, %rd5, %rd209;
	st.global.u32 	[%rd210+19968], %r1542;
$L__BB17_193:
	bar.warp.sync 	-1;
	add.s32 	%r1548, %r1, 5376;
	setp.ge.s32 	%p138, %r1548, %r243;
	@%p138 bra 	$L__BB17_195;
	ld.param.u32 	%r1630, [_ZN3cub18CUB_300001_SM_10006detail10radix_sort29DeviceRadixSortOnesweepKernelINS1_5radix10policy_hubIjNS0_8NullTypeEyE10Policy1000ELNS0_9SortOrderE0EjS6_yiiNS1_21identity_decomposer_tEEEvPT5_SC_PT3_PKSD_PT1_PKSH_PT2_PKSL_T4_iiT6__param_9];
	ld.shared.u32 	%r1549, [%r121+21504];
	shr.u32 	%r1550, %r1549, %r1630;
	and.b32  	%r1551, %r1550, %r82;
	shl.b32 	%r1552, %r1551, 3;
	add.s32 	%r1554, %r1306, %r1552;
	ld.shared.u64 	%rd211, [%r1554+29184];
	add.s64 	%rd212, %rd211, %rd6;
	shl.b64 	%rd213, %rd212, 2;
	add.s64 	%rd214, %rd5, %rd213;
	st.global.u32 	[%rd214+21504], %r1549;
$L__BB17_195:
	bar.warp.sync 	-1;
	add.s32 	%r1555, %r1, 5760;
	setp.ge.s32 	%p139, %r1555, %r243;
	@%p139 bra 	$L__BB17_197;
	ld.param.u32 	%r1631, [_ZN3cub18CUB_300001_SM_10006detail10radix_sort29DeviceRadixSortOnesweepKernelINS1_5radix10policy_hubIjNS0_8NullTypeEyE10Policy1000ELNS0_9SortOrderE0EjS6_yiiNS1_21identity_decomposer_tEEEvPT5_SC_PT3_PKSD_PT1_PKSH_PT2_PKSL_T4_iiT6__param_9];
	ld.shared.u32 	%r1556, [%r121+23040];
	shr.u32 	%r1557, %r1556, %r1631;
	and.b32  	%r1558, %r1557, %r82;
	shl.b32 	%r1559, %r1558, 3;
	add.s32 	%r1561, %r1306, %r1559;
	ld.shared.u64 	%rd215, [%r1561+29184];
	add.s64 	%rd216, %rd215, %rd6;
	shl.b64 	%rd217, %rd216, 2;
	add.s64 	%rd218, %rd5, %rd217;
	st.global.u32 	[%rd218+23040], %r1556;
$L__BB17_197:
	bar.warp.sync 	-1;
	or.b32  	%r1562, %r1, 6144;
	setp.ge.s32 	%p140, %r1562, %r243;
	@%p140 bra 	$L__BB17_199;
	ld.param.u32 	%r1632, [_ZN3cub18CUB_300001_SM_10006detail10radix_sort29DeviceRadixSortOnesweepKernelINS1_5radix10policy_hubIjNS0_8NullTypeEyE10Policy1000ELNS0_9SortOrderE0EjS6_yiiNS1_21identity_decomposer_tEEEvPT5_SC_PT3_PKSD_PT1_PKSH_PT2_PKSL_T4_iiT6__param_9];
	ld.shared.u32 	%r1563, [%r121+24576];
	shr.u32 	%r1564, %r1563, %r1632;
	and.b32  	%r1565, %r1564, %r82;
	shl.b32 	%r1566, %r1565, 3;
	add.s32 	%r1568, %r1306, %r1566;
	ld.shared.u64 	%rd219, [%r1568+29184];
	add.s64 	%rd220, %rd219, %rd6;
	shl.b64 	%rd221, %rd220, 2;
	add.s64 	%rd222, %rd5, %rd221;
	st.global.u32 	[%rd222+24576], %r1563;
$L__BB17_199:
	bar.warp.sync 	-1;
	add.s32 	%r1569, %r1, 6528;
	setp.ge.s32 	%p141, %r1569, %r243;
	@%p141 bra 	$L__BB17_201;
	ld.param.u32 	%r1633, [_ZN3cub18CUB_300001_SM_10006detail10radix_sort29DeviceRadixSortOnesweepKernelINS1_5radix10policy_hubIjNS0_8NullTypeEyE10Policy1000ELNS0_9SortOrderE0EjS6_yiiNS1_21identity_decomposer_tEEEvPT5_SC_PT3_PKSD_PT1_PKSH_PT2_PKSL_T4_iiT6__param_9];
	ld.shared.u32 	%r1570, [%r121+26112];
	shr.u32 	%r1571, %r1570, %r1633;
	and.b32  	%r1572, %r1571, %r82;
	shl.b32 	%r1573, %r1572, 3;
	add.s32 	%r1575, %r1306, %r1573;
	ld.shared.u64 	%rd223, [%r1575+29184];
	add.s64 	%rd224, %rd223, %rd6;
	shl.b64 	%rd225, %rd224, 2;
	add.s64 	%rd226, %rd5, %rd225;
	st.global.u32 	[%rd226+26112], %r1570;
$L__BB17_201:
	ld.param.u32 	%r1634, [_ZN3cub18CUB_300001_SM_10006detail10radix_sort29DeviceRadixSortOnesweepKernelINS1_5radix10policy_hubIjNS0_8NullTypeEyE10Policy1000ELNS0_9SortOrderE0EjS6_yiiNS1_21identity_decomposer_tEEEvPT5_SC_PT3_PKSD_PT1_PKSH_PT2_PKSL_T4_iiT6__param_9];
	bar.warp.sync 	-1;
	add.s32 	%r1576, %r1, 6912;
	ld.shared.u32 	%r244, [%r121+27648];
	shr.u32 	%r1577, %r244, %r1634;
	and.b32  	%r1578, %r1577, %r82;
	shl.b32 	%r1579, %r1578, 3;
	add.s32 	%r1581, %r1306, %r1579;
	ld.shared.u64 	%rd227, [%r1581+29184];
	add.s64 	%rd16, %rd227, %rd6;
	setp.ge.s32 	%p142, %r1576, %r243;
	@%p142 bra 	$L__BB17_203;
	shl.b64 	%rd228, %rd16, 2;
	add.s64 	%rd229, %rd5, %rd228;
	st.global.u32 	[%rd229+27648], %r244;
$L__BB17_203:
	bar.warp.sync 	-1;
$L__BB17_204:
	ret;

}


// ===== COMPILED SASS (sm_100) =====

	.target	sm_100

	.elftype	@"ET_EXEC"


//--------------------- .note.nv.tkinfo           --------------------------
	.section	.note.nv.tkinfo,"",@"SHT_NOTE"
	.sectionflags	@"SHF_NOTE_NV_TKINFO"
	.tkinfo
        /*0018*/ 	.word	0x00000002
        /*0030*/ 	.string	""
        /*0030*/ 	.string	"ptxas"
        /*0030*/ 	.string	"Cuda compilation tools, release 13.0, V13.0.88"
        /*0030*/ 	.string	"Build cuda_13.0.r13.0/compiler.36424714_0"
        /*0030*/ 	.string	"-arch sm_100 -m 64 "



//--------------------- .note.nv.cuinfo           --------------------------
	.section	.note.nv.cuinfo,"",@"SHT_NOTE"
	.sectionflags	@"SHF_NOTE_NV_CUINFO"
        /*0018*/ 	.short	0x0002
        /*001a*/ 	.short	0x0064
        /*001c*/ 	.short	0x0082
	.zero		2


//--------------------- .nv.info                  --------------------------
	.section	.nv.info,"",@"SHT_CUDA_INFO"
	.align	4


	//----- nvinfo : EIATTR_REGCOUNT
	.align		4
        /*0000*/ 	.byte	0x04, 0x2f
        /*0002*/ 	.short	(.L_46 - .L_45)
	.align		4
.L_45:
        /*0004*/ 	.word	index@(_Z18compute_predicatesPKjiiPiS1_)
        /*0008*/ 	.word	0x0000000e


	//----- nvinfo : EIATTR_FRAME_SIZE
	.align		4
.L_46:
        /*000c*/ 	.byte	0x04, 0x11
        /*000e*/ 	.short	(.L_48 - .L_47)
	.align		4
.L_47:
        /*0010*/ 	.word	index@(_Z18compute_predicatesPKjiiPiS1_)
        /*0014*/ 	.word	0x00000000


	//----- nvinfo : EIATTR_REGCOUNT
	.align		4
.L_48:
        /*0018*/ 	.byte	0x04, 0x2f
        /*001a*/ 	.short	(.L_50 - .L_49)
	.align		4
.L_49:
        /*001c*/ 	.word	index@(_Z7scatterPKjPjiiPKiS3_i)
        /*0020*/ 	.word	0x00000010


	//----- nvinfo : EIATTR_FRAME_SIZE
	.align		4
.L_50:
        /*0024*/ 	.byte	0x04, 0x11
        /*0026*/ 	.short	(.L_52 - .L_51)
	.align		4
.L_51:
        /*0028*/ 	.word	index@(_Z7scatterPKjPjiiPKiS3_i)
        /*002c*/ 	.word	0x00000000


	//----- nvinfo : EIATTR_REGCOUNT
	.align		4
.L_52:
        /*0030*/ 	.byte	0x04, 0x2f
        /*0032*/ 	.short	(.L_54 - .L_53)
	.align		4
.L_53:
        /*0034*/ 	.word	index@(_ZN3cub18CUB_300001_SM_10006detail11EmptyKernelIvEEvv)
        /*0038*/ 	.word	0x00000004


	//----- nvinfo : EIATTR_FRAME_SIZE
	.align		4
.L_54:
        /*003c*/ 	.byte	0x04, 0x11
        /*003e*/ 	.short	(.L_56 - .L_55)
	.align		4
.L_55:
        /*0040*/ 	.word	index@(_ZN3cub18CUB_300001_SM_10006detail11EmptyKernelIvEEvv)
        /*0044*/ 	.word	0x00000000


	//----- nvinfo : EIATTR_REGCOUNT
	.align		4
.L_56:
        /*0048*/ 	.byte	0x04, 0x2f
        /*004a*/ 	.short	(.L_58 - .L_57)
	.align		4
.L_57:
        /*004c*/ 	.word	index@(_ZN3cub18CUB_300001_SM_10006detail8for_each13static_kernelINS2_12policy_hub_t12policy_500_tEmN6thrust24THRUST_300001_SM_1000_NS8cuda_cub20__uninitialized_fill7functorINS7_10device_ptrIjEEjEEEEvT0_T1_)
        /*0050*/ 	.word	0x00000008


	//----- nvinfo : EIATTR_FRAME_SIZE
	.align		4
.L_58:
        /*0054*/ 	.byte	0x04, 0x11
        /*0056*/ 	.short	(.L_60 - .L_59)
	.align		4
.L_59:
        /*0058*/ 	.word	index@(_ZN3cub18CUB_300001_SM_10006detail8for_each13static_kernelINS2_12policy_hub_t12policy_500_tEmN6thrust24THRUST_300001_SM_1000_NS8cuda_cub20__uninitialized_fill7functorINS7_10device_ptrIjEEjEEEEvT0_T1_)
        /*005c*/ 	.word	0x00000000


	//----- nvinfo : EIATTR_REGCOUNT
	.align		4
.L_60:
        /*0060*/ 	.byte	0x04, 0x2f
        /*0062*/ 	.short	(.L_62 - .L_61)
	.align		4
.L_61:
        /*0064*/ 	.word	index@(_ZN3cub18CUB_300001_SM_10006detail8for_each13static_kernelINS2_12policy_hub_t12policy_500_tEmN6thrust24THRUST_300001_SM_1000_NS8cuda_cub20__uninitialized_fill7functorINS7_10device_ptrIiEEiEEEEvT0_T1_)
        /*0068*/ 	.word	0x00000008


	//----- nvinfo : EIATTR_FRAME_SIZE
	.align		4
.L_62:
        /*006c*/ 	.byte	0x04, 0x11
        /*006e*/ 	.short	(.L_64 - .L_63)
	.align		4
.L_63:
        /*0070*/ 	.word	index@(_ZN3cub18CUB_300001_SM_10006detail8for_each13static_kernelINS2_12policy_hub_t12policy_500_tEmN6thrust24THRUST_300001_SM_1000_NS8cuda_cub20__uninitialized_fill7functorINS7_10device_ptrIiEEiEEEEvT0_T1_)
        /*0074*/ 	.word	0x00000000


	//----- nvinfo : EIATTR_REGCOUNT
	.align		4
.L_64:
        /*0078*/ 	.byte	0x04, 0x2f
        /*007a*/ 	.short	(.L_66 - .L_65)
	.align		4
.L_65:
        /*007c*/ 	.word	index@(_ZN3cub18CUB_300001_SM_10006detail6reduce28DeviceReduceSingleTileKernelINS2_10policy_hubIN4cuda3std3__45tupleIJblEEEjN6thrust24THRUST_300001_SM_1000_NS8cuda_cub9__find_if7functorIS9_EEE10Policy1000ENSB_12zip_iteratorINS8_IJNSD_26transform_input_iterator_tIbNSI_INS8_IJNSB_6detail15normal_iteratorINSB_10device_ptrIKjEEEESP_EEEEENSK_22tuple_binary_predicateINS7_4lessIjEEEEEENSB_17counting_iteratorIlNSB_11use_defaultESY_SY_EEEEEEEPS9_jSF_S9_S9_NS7_10__identityEEEvT0_T1_T2_T3_T4_T6_)
        /*0080*/ 	.word	0x00000030


	//----- nvinfo : EIATTR_FRAME_SIZE
	.align		4
.L_66:
        /*0084*/ 	.byte	0x04, 0x11
        /*0086*/ 	.short	(.L_68 - .L_67)
	.align		4
.L_67:
        /*0088*/ 	.word	index@(_ZN3cub18CUB_300001_SM_10006detail6reduce28DeviceReduceSingleTileKernelINS2_10policy_hubIN4cuda3std3__45tupleIJblEEEjN6thrust24THRUST_300001_SM_1000_NS8cuda_cub9__find_if7functorIS9_EEE10Policy1000ENSB_12zip_iteratorINS8_IJNSD_26transform_input_iterator_tIbNSI_INS8_IJNSB_6detail15normal_iteratorINSB_10device_ptrIKjEEEESP_EEEEENSK_22tuple_binary_predicateINS7_4lessIjEEEEEENSB_17counting_iteratorIlNSB_11use_defaultESY_SY_EEEEEEEPS9_jSF_S9_S9_NS7_10__identityEEEvT0_T1_T2_T3_T4_T6_)
        /*008c*/ 	.word	0x00000000


	//----- nvinfo : EIATTR_REGCOUNT
	.align		4
.L_68:
        /*0090*/ 	.byte	0x04, 0x2f
        /*0092*/ 	.short	(.L_70 - .L_69)
	.align		4
.L_69:
        /*0094*/ 	.word	index@(_ZN3cub18CUB_300001_SM_10006detail6reduce18DeviceReduceKernelINS2_10policy_hubIN4cuda3std3__45tupleIJblEEEjN6thrust24THRUST_300001_SM_1000_NS8cuda_cub9__find_if7functorIS9_EEE10Policy1000ENSB_12zip_iteratorINS8_IJNSD_26transform_input_iterator_tIbNSI_INS8_IJNSB_6detail15normal_iteratorINSB_10device_ptrIKjEEEESP_EEEEENSK_22tuple_binary_predicateINS7_4lessIjEEEEEENSB_17counting_iteratorIlNSB_11use_defaultESY_SY_EEEEEEEjSF_S9_NS7_10__identityEEEvT0_PT3_T1_NS0_13GridEvenShareIS16_EET2_T4_)
        /*0098*/ 	.word	0x00000020


	//----- nvinfo : EIATTR_FRAME_SIZE
	.align		4
.L_70:
        /*009c*/ 	.byte	0x04, 0x11
        /*009e*/ 	.short	(.L_72 - .L_71)
	.align		4
.L_71:
        /*00a0*/ 	.word	index@(_ZN3cub18CUB_300001_SM_10006detail6reduce18DeviceReduceKernelINS2_10policy_hubIN4cuda3std3__45tupleIJblEEEjN6thrust24THRUST_300001_SM_1000_NS8cuda_cub9__find_if7functorIS9_EEE10Policy1000ENSB_12zip_iteratorINS8_IJNSD_26transform_input_iterator_tIbNSI_INS8_IJNSB_6detail15normal_iteratorINSB_10device_ptrIKjEEEESP_EEEEENSK_22tuple_binary_predicateINS7_4lessIjEEEEEENSB_17counting_iteratorIlNSB_11use_defaultESY_SY_EEEEEEEjSF_S9_NS7_10__identityEEEvT0_PT3_T1_NS0_13GridEvenShareIS16_EET2_T4_)
        /*00a4*/ 	.word	0x00000000


	//----- nvinfo : EIATTR_REGCOUNT
	.align		4
.L_72:
        /*00a8*/ 	.byte	0x04, 0x2f
        /*00aa*/ 	.short	(.L_74 - .L_73)
	.align		4
.L_73:
        /*00ac*/ 	.word	index@(_ZN3cub18CUB_300001_SM_10006detail6reduce28DeviceReduceSingleTileKernelINS2_10policy_hubIN4cuda3std3__45tupleIJblEEEjN6thrust24THRUST_300001_SM_1000_NS8cuda_cub9__find_if7functorIS9_EEE10Policy1000EPS9_SI_iSF_S9_S9_NS7_10__identityEEEvT0_T1_T2_T3_T4_T6_)
        /*00b0*/ 	.word	0x0000001c


	//----- nvinfo : EIATTR_FRAME_SIZE
	.align		4
.L_74:
        /*00b4*/ 	.byte	0x04, 0x11
        /*00b6*/ 	.short	(.L_76 - .L_75)
	.align		4
.L_75:
        /*00b8*/ 	.word	index@(_ZN3cub18CUB_300001_SM_10006detail6reduce28DeviceReduceSingleTileKernelINS2_10policy_hubIN4cuda3std3__45tupleIJblEEEjN6thrust24THRUST_300001_SM_1000_NS8cuda_cub9__find_if7functorIS9_EEE10Policy1000EPS9_SI_iSF_S9_S9_NS7_10__identityEEEvT0_T1_T2_T3_T4_T6_)
        /*00bc*/ 	.word	0x00000000


	//----- nvinfo : EIATTR_REGCOUNT
	.align		4
.L_76:
        /*00c0*/ 	.byte	0x04, 0x2f
        /*00c2*/ 	.short	(.L_78 - .L_77)
	.align		4
.L_77:
        /*00c4*/ 	.word	index@(_ZN3cub18CUB_300001_SM_10006detail6reduce28DeviceReduceSingleTileKernelINS2_10policy_hubIN4cuda3std3__45tupleIJblEEEyN6thrust24THRUST_300001_SM_1000_NS8cuda_cub9__find_if7functorIS9_EEE10Policy1000ENSB_12zip_iteratorINS8_IJNSD_26transform_input_iterator_tIbNSI_INS8_IJNSB_6detail15normal_iteratorINSB_10device_ptrIKjEEEESP_EEEEENSK_22tuple_binary_predicateINS7_4lessIjEEEEEENSB_17counting_iteratorIlNSB_11use_defaultESY_SY_EEEEEEEPS9_ySF_S9_S9_NS7_10__identityEEEvT0_T1_T2_T3_T4_T6_)
        /*00c8*/ 	.word	0x00000027


	//----- nvinfo : EIATTR_FRAME_SIZE
	.align		4
.L_78:
        /*00cc*/ 	.byte	0x04, 0x11
        /*00ce*/ 	.short	(.L_80 - .L_79)
	.align		4
.L_79:
        /*00d0*/ 	.word	index@(_ZN3cub18CUB_300001_SM_10006detail6reduce28DeviceReduceSingleTileKernelINS2_10policy_hubIN4cuda3std3__45tupleIJblEEEyN6thrust24THRUST_300001_SM_1000_NS8cuda_cub9__find_if7functorIS9_EEE10Policy1000ENSB_12zip_iteratorINS8_IJNSD_26transform_input_iterator_tIbNSI_INS8_IJNSB_6detail15normal_iteratorINSB_10device_ptrIKjEEEESP_EEEEENSK_22tuple_binary_predicateINS7_4lessIjEEEEEENSB_17counting_iteratorIlNSB_11use_defaultESY_SY_EEEEEEEPS9_ySF_S9_S9_NS7_10__identityEEEvT0_T1_T2_T3_T4_T6_)
        /*00d4*/ 	.word	0x00000000


	//----- nvinfo : EIATTR_REGCOUNT
	.align		4
.L_80:
        /*00d8*/ 	.byte	0x04, 0x2f
        /*00da*/ 	.short	(.L_82 - .L_81)
	.align		4
.L_81:
        /*00dc*/ 	.word	index@(_ZN3cub18CUB_300001_SM_10006detail6reduce18DeviceReduceKernelINS2_10policy_hubIN4cuda3std3__45tupleIJblEEEyN6thrust24THRUST_300001_SM_1000_NS8cuda_cub9__find_if7functorIS9_EEE10Policy1000ENSB_12zip_iteratorINS8_IJNSD_26transform_input_iterator_tIbNSI_INS8_IJNSB_6detail15normal_iteratorINSB_10device_ptrIKjEEEESP_EEEEENSK_22tuple_binary_predicateINS7_4lessIjEEEEEENSB_17counting_iteratorIlNSB_11use_defaultESY_SY_EEEEEEEySF_S9_NS7_10__identityEEEvT0_PT3_T1_NS0_13GridEvenShareIS16_EET2_T4_)
        /*00e0*/ 	.word	0x0000001f


	//----- nvinfo : EIATTR_FRAME_SIZE
	.align		4
.L_82:
        /*00e4*/ 	.byte	0x04, 0x11
        /*00e6*/ 	.short	(.L_84 - .L_83)
	.align		4
.L_83:
        /*00e8*/ 	.word	index@(_ZN3cub18CUB_300001_SM_10006detail6reduce18DeviceReduceKernelINS2_10policy_hubIN4cuda3std3__45tupleIJblEEEyN6thrust24THRUST_300001_SM_1000_NS8cuda_cub9__find_if7functorIS9_EEE10Policy1000ENSB_12zip_iteratorINS8_IJNSD_26transform_input_iterator_tIbNSI_INS8_IJNSB_6detail15normal_iteratorINSB_10device_ptrIKjEEEESP_EEEEENSK_22tuple_binary_predicateINS7_4lessIjEEEEEENSB_17counting_iteratorIlNSB_11use_defaultESY_SY_EEEEEEEySF_S9_NS7_10__identityEEEvT0_PT3_T1_NS0_13GridEvenShareIS16_EET2_T4_)
        /*00ec*/ 	.word	0x00000000


	//----- nvinfo : EIATTR_REGCOUNT
	.align		4
.L_84:
        /*00f0*/ 	.byte	0x04, 0x2f
        /*00f2*/ 	.short	(.L_86 - .L_85)
	.align		4
.L_85:
        /*00f4*/ 	.word	index@(_ZN3cub18CUB_300001_SM_10006detail6reduce28DeviceReduceSingleTileKernelINS2_10policy_hubIN4cuda3std3__45tupleIJblEEEyN6thrust24THRUST_300001_SM_1000_NS8cuda_cub9__find_if7functorIS9_EEE10Policy1000EPS9_SI_iSF_S9_S9_NS7_10__identityEEEvT0_T1_T2_T3_T4_T6_)
        /*00f8*/ 	.word	0x0000001c


	//----- nvinfo : EIATTR_FRAME_SIZE
	.align		4
.L_86:
        /*00fc*/ 	.byte	0x04, 0x11
        /*00fe*/ 	.short	(.L_88 - .L_87)
	.align		4
.L_87:
        /*0100*/ 	.word	index@(_ZN3cub18CUB_300001_SM_10006detail6reduce28DeviceReduceSingleTileKernelINS2_10policy_hubIN4cuda3std3__45tupleIJblEEEyN6thrust24THRUST_300001_SM_1000_NS8cuda_cub9__find_if7functorIS9_EEE10Policy1000EPS9_SI_iSF_S9_S9_NS7_10__identityEEEvT0_T1_T2_T3_T4_T6_)
        /*0104*/ 	.word	0x00000000


	//----- nvinfo : EIATTR_REGCOUNT
	.align		4
.L_88:
        /*0108*/ 	.byte	0x04, 0x2f
        /*010a*/ 	.short	(.L_90 - .L_89)
	.align		4
.L_89:
        /*010c*/ 	.word	index@(_ZN3cub18CUB_300001_SM_10006detail4scan20DeviceScanInitKernelINS0_13ScanTileStateIiLb1EEEEEvT_i)
        /*0110*/ 	.word	0x00000008


	//----- nvinfo : EIATTR_FRAME_SIZE
	.align		4
.L_90:
        /*0114*/ 	.byte	0x04, 0x11
        /*0116*/ 	.short	(.L_92 - .L_91)
	.align		4
.L_91:
        /*0118*/ 	.word	index@(_ZN3cub18CUB_300001_SM_10006detail4scan20DeviceScanInitKernelINS0_13ScanTileStateIiLb1EEEEEvT_i)
        /*011c*/ 	.word	0x00000000


	//----- nvinfo : EIATTR_REGCOUNT
	.align		4
.L_92:
        /*0120*/ 	.byte	0x04, 0x2f
        /*0122*/ 	.short	(.L_94 - .L_93)
	.align		4
.L_93:
        /*0124*/ 	.word	index@(_ZN3cub18CUB_300001_SM_10006detail4scan16DeviceScanKernelINS2_10policy_hubIiiijN4cuda3std3__44plusIvEEE10Policy1000EN6thrust24THRUST_300001_SM_1000_NS6detail15normal_iteratorINSD_10device_ptrIiEEEESI_NS0_13ScanTileStateIiLb1EEES9_NS0_8NullTypeEjiLb0ESL_EEvT0_T1_T2_iT3_T4_T5_)
        /*0128*/ 	.word	0x00000038


	//----- nvinfo : EIATTR_FRAME_SIZE
	.align		4
.L_94:
        /*012c*/ 	.byte	0x04, 0x11
        /*012e*/ 	.short	(.L_96 - .L_95)
	.align		4
.L_95:
        /*0130*/ 	.word	index@(_ZN3cub18CUB_300001_SM_10006detail4scan16DeviceScanKernelINS2_10policy_hubIiiijN4cuda3std3__44plusIvEEE10Policy1000EN6thrust24THRUST_300001_SM_1000_NS6detail15normal_iteratorINSD_10device_ptrIiEEEESI_NS0_13ScanTileStateIiLb1EEES9_NS0_8NullTypeEjiLb0ESL_EEvT0_T1_T2_iT3_T4_T5_)
        /*0134*/ 	.word	0x00000000


	//----- nvinfo : EIATTR_REGCOUNT
	.align		4
.L_96:
        /*0138*/ 	.byte	0x04, 0x2f
        /*013a*/ 	.short	(.L_98 - .L_97)
	.align		4
.L_97:
        /*013c*/ 	.word	index@(_ZN3cub18CUB_300001_SM_10006detail4scan16DeviceScanKernelINS2_10policy_hubIiiimN4cuda3std3__44plusIvEEE10Policy1000EN6thrust24THRUST_300001_SM_1000_NS6detail15normal_iteratorINSD_10device_ptrIiEEEESI_NS0_13ScanTileStateIiLb1EEES9_NS0_8NullTypeEmiLb0ESL_EEvT0_T1_T2_iT3_T4_T5_)
        /*0140*/ 	.word	0x00000030


	//----- nvinfo : EIATTR_FRAME_SIZE
	.align		4
.L_98:
        /*0144*/ 	.byte	0x04, 0x11
        /*0146*/ 	.short	(.L_100 - .L_99)
	.align		4
.L_99:
        /*0148*/ 	.word	index@(_ZN3cub18CUB_300001_SM_10006detail4scan16DeviceScanKernelINS2_10policy_hubIiiimN4cuda3std3__44plusIvEEE10Policy1000EN6thrust24THRUST_300001_SM_1000_NS6detail15normal_iteratorINSD_10device_ptrIiEEEESI_NS0_13ScanTileStateIiLb1EEES9_NS0_8NullTypeEmiLb0ESL_EEvT0_T1_T2_iT3_T4_T5_)
        /*014c*/ 	.word	0x00000000


	//----- nvinfo : EIATTR_REGCOUNT
	.align		4
.L_100:
        /*0150*/ 	.byte	0x04, 0x2f
        /*0152*/ 	.short	(.L_102 - .L_101)
	.align		4
.L_101:
        /*0154*/ 	.word	index@(_ZN3cub18CUB_300001_SM_10006detail10radix_sort31DeviceRadixSortSingleTileKernelINS1_5radix10policy_hubIjNS0_8NullTypeEyE10Policy1000ELNS0_9SortOrderE0EjS6_yNS1_21identity_decomposer_tEEEvPKT1_PSB_PKT2_PSF_T3_iiT4_)
        /*0158*/ 	.word	0x0000007f


	//----- nvinfo : EIATTR_FRAME_SIZE
	.align		4
.L_102:
        /*015c*/ 	.byte	0x04, 0x11
        /*015e*/ 	.short	(.L_104 - .L_103)
	.align		4
.L_103:
        /*0160*/ 	.word	index@(_ZN3cub18CUB_300001_SM_10006detail10radix_sort31DeviceRadixSortSingleTileKernelINS1_5radix10policy_hubIjNS0_8NullTypeEyE10Policy1000ELNS0_9SortOrderE0EjS6_yNS1_21identity_decomposer_tEEEvPKT1_PSB_PKT2_PSF_T3_iiT4_)
        /*0164*/ 	.word	0x00000000


	//----- nvinfo : EIATTR_REGCOUNT
	.align		4
.L_104:
        /*0168*/ 	.byte	0x04, 0x2f
        /*016a*/ 	.short	(.L_106 - .L_105)
	.align		4
.L_105:
        /*016c*/ 	.word	index@(_ZN3cub18CUB_300001_SM_10006detail10radix_sort30DeviceRadixSortHistogramKernelINS1_5radix10policy_hubIjNS0_8NullTypeEyE10Policy1000ELNS0_9SortOrderE0EjyNS1_21identity_decomposer_tEEEvPT2_PKT1_SB_iiT3_)
        /*0170*/ 	.word	0x00000020


	//----- nvinfo : EIATTR_FRAME_SIZE
	.align		4
.L_106:
        /*0174*/ 	.byte	0x04, 0x11
        /*0176*/ 	.short	(.L_108 - .L_107)
	.align		4
.L_107:
        /*0178*/ 	.word	index@(_ZN3cub18CUB_300001_SM_10006detail10radix_sort30DeviceRadixSortHistogramKernelINS1_5radix10policy_hubIjNS0_8NullTypeEyE10Policy1000ELNS0_9SortOrderE0EjyNS1_21identity_decomposer_tEEEvPT2_PKT1_SB_iiT3_)
        /*017c*/ 	.word	0x00000000


	//----- nvinfo : EIATTR_REGCOUNT
	.align		4
.L_108:
        /*0180*/ 	.byte	0x04, 0x2f
        /*0182*/ 	.short	(.L_110 - .L_109)
	.align		4
.L_109:
        /*0184*/ 	.word	index@(_ZN3cub18CUB_300001_SM_10006detail10radix_sort33DeviceRadixSortExclusiveSumKernelINS1_5radix10policy_hubIjNS0_8NullTypeEyE10Policy1000EyEEvPT0_)
        /*0188*/ 	.word	0x00000020


	//----- nvinfo : EIATTR_FRAME_SIZE
	.align		4
.L_110:
        /*018c*/ 	.byte	0x04, 0x11
        /*018e*/ 	.short	(.L_112 - .L_111)
	.align		4
.L_111:
        /*0190*/ 	.word	index@(_ZN3cub18CUB_300001_SM_10006detail10radix_sort33DeviceRadixSortExclusiveSumKernelINS1_5radix10policy_hubIjNS0_8NullTypeEyE10Policy1000EyEEvPT0_)
        /*0194*/ 	.word	0x00000000


	//----- nvinfo : EIATTR_REGCOUNT
	.align		4
.L_112:
        /*0198*/ 	.byte	0x04, 0x2f
        /*019a*/ 	.short	(.L_114 - .L_113)
	.align		4
.L_113:
        /*019c*/ 	.word	index@(_ZN3cub18CUB_300001_SM_10006detail10radix_sort29DeviceRadixSortOnesweepKernelINS1_5radix10policy_hubIjNS0_8NullTypeEyE10Policy1000ELNS0_9SortOrderE0EjS6_yiiNS1_21identity_decomposer_tEEEvPT5_SC_PT3_PKSD_PT1_PKSH_PT2_PKSL_T4_iiT6_)
        /*01a0*/ 	.word	0x00000050


	//----- nvinfo : EIATTR_FRAME_SIZE
	.align		4
.L_114:
        /*01a4*/ 	.byte	0x04, 0x11
        /*01a6*/ 	.short	(.L_116 - .L_115)
	.align		4
.L_115:
        /*01a8*/ 	.word	index@(_ZN3cub18CUB_300001_SM_10006detail10radix_sort29DeviceRadixSortOnesweepKernelINS1_5radix10policy_hubIjNS0_8NullTypeEyE10Policy1000ELNS0_9SortOrderE0EjS6_yiiNS1_21identity_decomposer_tEEEvPT5_SC_PT3_PKSD_PT1_PKSH_PT2_PKSL_T4_iiT6_)
        /*01ac*/ 	.word	0x00000010


	//----- nvinfo : EIATTR_MIN_STACK_SIZE
	.align		4
.L_116:
        /*01b0*/ 	.byte	0x04, 0x12
        /*01b2*/ 	.short	(.L_118 - .L_117)
	.align		4
.L_117:
        /*01b4*/ 	.word	index@(_ZN3cub18CUB_300001_SM_10006detail10radix_sort29DeviceRadixSortOnesweepKernelINS1_5radix10policy_hubIjNS0_8NullTypeEyE10Policy1000ELNS0_9SortOrderE0EjS6_yiiNS1_21identity_decomposer_tEEEvPT5_SC_PT3_PKSD_PT1_PKSH_PT2_PKSL_T4_iiT6_)
        /*01b8*/ 	.word	0x00000010


	//----- nvinfo : EIATTR_MIN_STACK_SIZE
	.align		4
.L_118:
        /*01bc*/ 	.byte	0x04, 0x12
        /*01be*/ 	.short	(.L_120 - .L_119)
	.align		4
.L_119:
        /*01c0*/ 	.word	index@(_ZN3cub18CUB_300001_SM_10006detail10radix_sort33DeviceRadixSortExclusiveSumKernelINS1_5radix10policy_hubIjNS0_8NullTypeEyE10Policy1000EyEEvPT0_)
        /*01c4*/ 	.word	0x00000000


	//----- nvinfo : EIATTR_MIN_STACK_SIZE
	.align		4
.L_120:
        /*01c8*/ 	.byte	0x04, 0x12
        /*01ca*/ 	.short	(.L_122 - .L_121)
	.align		4
.L_121:
        /*01cc*/ 	.word	index@(_ZN3cub18CUB_300001_SM_10006detail10radix_sort30DeviceRadixSortHistogramKernelINS1_5radix10policy_hubIjNS0_8NullTypeEyE10Policy1000ELNS0_9SortOrderE0EjyNS1_21identity_decomposer_tEEEvPT2_PKT1_SB_iiT3_)
        /*01d0*/ 	.word	0x00000000


	//----- nvinfo : EIATTR_MIN_STACK_SIZE
	.align		4
.L_122:
        /*01d4*/ 	.byte	0x04, 0x12
        /*01d6*/ 	.short	(.L_124 - .L_123)
	.align		4
.L_123:
        /*01d8*/ 	.word	index@(_ZN3cub18CUB_300001_SM_10006detail10radix_sort31DeviceRadixSortSingleTileKernelINS1_5radix10policy_hubIjNS0_8NullTypeEyE10Policy1000ELNS0_9SortOrderE0EjS6_yNS1_21identity_decomposer_tEEEvPKT1_PSB_PKT2_PSF_T3_iiT4_)
        /*01dc*/ 	.word	0x00000000


	//----- nvinfo : EIATTR_MIN_STACK_SIZE
	.align		4
.L_124:
        /*01e0*/ 	.byte	0x04, 0x12
        /*01e2*/ 	.short	(.L_126 - .L_125)
	.align		4
.L_125:
        /*01e4*/ 	.word	index@(_ZN3cub18CUB_300001_SM_10006detail4scan16DeviceScanKernelINS2_10policy_hubIiiimN4cuda3std3__44plusIvEEE10Policy1000EN6thrust24THRUST_300001_SM_1000_NS6detail15normal_iteratorINSD_10device_ptrIiEEEESI_NS0_13ScanTileStateIiLb1EEES9_NS0_8NullTypeEmiLb0ESL_EEvT0_T1_T2_iT3_T4_T5_)
        /*01e8*/ 	.word	0x00000000


	//----- nvinfo : EIATTR_MIN_STACK_SIZE
	.align		4
.L_126:
        /*01ec*/ 	.byte	0x04, 0x12
        /*01ee*/ 	.short	(.L_128 - .L_127)
	.align		4
.L_127:
        /*01f0*/ 	.word	index@(_ZN3cub18CUB_300001_SM_10006detail4scan16DeviceScanKernelINS2_10policy_hubIiiijN4cuda3std3__44plusIvEEE10Policy1000EN6thrust24THRUST_300001_SM_1000_NS6detail15normal_iteratorINSD_10device_ptrIiEEEESI_NS0_13ScanTileStateIiLb1EEES9_NS0_8NullTypeEjiLb0ESL_EEvT0_T1_T2_iT3_T4_T5_)
        /*01f4*/ 	.word	0x00000000


	//----- nvinfo : EIATTR_MIN_STACK_SIZE
	.align		4
.L_128:
        /*01f8*/ 	.byte	0x04, 0x12
        /*01fa*/ 	.short	(.L_130 - .L_129)
	.align		4
.L_129:
        /*01fc*/ 	.word	index@(_ZN3cub18CUB_300001_SM_10006detail4scan20DeviceScanInitKernelINS0_13ScanTileStateIiLb1EEEEEvT_i)
        /*0200*/ 	.word	0x00000000


	//----- nvinfo : EIATTR_MIN_STACK_SIZE
	.align		4
.L_130:
        /*0204*/ 	.byte	0x04, 0x12
        /*0206*/ 	.short	(.L_132 - .L_131)
	.align		4
.L_131:
        /*0208*/ 	.word	index@(_ZN3cub18CUB_300001_SM_10006detail6reduce28DeviceReduceSingleTileKernelINS2_10policy_hubIN4cuda3std3__45tupleIJblEEEyN6thrust24THRUST_300001_SM_1000_NS8cuda_cub9__find_if7functorIS9_EEE10Policy1000EPS9_SI_iSF_S9_S9_NS7_10__identityEEEvT0_T1_T2_T3_T4_T6_)
        /*020c*/ 	.word	0x00000000


	//----- nvinfo : EIATTR_MIN_STACK_SIZE
	.align		4
.L_132:
        /*0210*/ 	.byte	0x04, 0x12
        /*0212*/ 	.short	(.L_134 - .L_133)
	.align		4
.L_133:
        /*0214*/ 	.word	index@(_ZN3cub18CUB_300001_SM_10006detail6reduce18DeviceReduceKernelINS2_10policy_hubIN4cuda3std3__45tupleIJblEEEyN6thrust24THRUST_300001_SM_1000_NS8cuda_cub9__find_if7functorIS9_EEE10Policy1000ENSB_12zip_iteratorINS8_IJNSD_26transform_input_iterator_tIbNSI_INS8_IJNSB_6detail15normal_iteratorINSB_10device_ptrIKjEEEESP_EEEEENSK_22tuple_binary_predicateINS7_4lessIjEEEEEENSB_17counting_iteratorIlNSB_11use_defaultESY_SY_EEEEEEEySF_S9_NS7_10__identityEEEvT0_PT3_T1_NS0_13GridEvenShareIS16_EET2_T4_)
        /*0218*/ 	.word	0x00000000


	//----- nvinfo : EIATTR_MIN_STACK_SIZE
	.align		4
.L_134:
        /*021c*/ 	.byte	0x04, 0x12
        /*021e*/ 	.short	(.L_136 - .L_135)
	.align		4
.L_135:
        /*0220*/ 	.word	index@(_ZN3cub18CUB_300001_SM_10006detail6reduce28DeviceReduceSingleTileKernelINS2_10policy_hubIN4cuda3std3__45tupleIJblEEEyN6thrust24THRUST_300001_SM_1000_NS8cuda_cub9__find_if7functorIS9_EEE10Policy1000ENSB_12zip_iteratorINS8_IJNSD_26transform_input_iterator_tIbNSI_INS8_IJNSB_6detail15normal_iteratorINSB_10device_ptrIKjEEEESP_EEEEENSK_22tuple_binary_predicateINS7_4lessIjEEEEEENSB_17counting_iteratorIlNSB_11use_defaultESY_SY_EEEEEEEPS9_ySF_S9_S9_NS7_10__identityEEEvT0_T1_T2_T3_T4_T6_)
        /*0224*/ 	.word	0x00000000


	//----- nvinfo : EIATTR_MIN_STACK_SIZE
	.align		4
.L_136:
        /*0228*/ 	.byte	0x04, 0x12
        /*022a*/ 	.short	(.L_138 - .L_137)
	.align		4
.L_137:
        /*022c*/ 	.word	index@(_ZN3cub18CUB_300001_SM_10006detail6reduce28DeviceReduceSingleTileKernelINS2_10policy_hubIN4cuda3std3__45tupleIJblEEEjN6thrust24THRUST_300001_SM_1000_NS8cuda_cub9__find_if7functorIS9_EEE10Policy1000EPS9_SI_iSF_S9_S9_NS7_10__identityEEEvT0_T1_T2_T3_T4_T6_)
        /*0230*/ 	.word	0x00000000


	//----- nvinfo : EIATTR_MIN_STACK_SIZE
	.align		4
.L_138:
        /*0234*/ 	.byte	0x04, 0x12
        /*0236*/ 	.short	(.L_140 - .L_139)
	.align		4
.L_139:
        /*0238*/ 	.word	index@(_ZN3cub18CUB_300001_SM_10006detail6reduce18DeviceReduceKernelINS2_10policy_hubIN4cuda3std3__45tupleIJblEEEjN6thrust24THRUST_300001_SM_1000_NS8cuda_cub9__find_if7functorIS9_EEE10Policy1000ENSB_12zip_iteratorINS8_IJNSD_26transform_input_iterator_tIbNSI_INS8_IJNSB_6detail15normal_iteratorINSB_10device_ptrIKjEEEESP_EEEEENSK_22tuple_binary_predicateINS7_4lessIjEEEEEENSB_17counting_iteratorIlNSB_11use_defaultESY_SY_EEEEEEEjSF_S9_NS7_10__identityEEEvT0_PT3_T1_NS0_13GridEvenShareIS16_EET2_T4_)
        /*023c*/ 	.word	0x00000000


	//----- nvinfo : EIATTR_MIN_STACK_SIZE
	.align		4
.L_140:
        /*0240*/ 	.byte	0x04, 0x12
        /*0242*/ 	.short	(.L_142 - .L_141)
	.align		4
.L_141:
        /*0244*/ 	.word	index@(_ZN3cub18CUB_300001_SM_10006detail6reduce28DeviceReduceSingleTileKernelINS2_10policy_hubIN4cuda3std3__45tupleIJblEEEjN6thrust24THRUST_300001_SM_1000_NS8cuda_cub9__find_if7functorIS9_EEE10Policy1000ENSB_12zip_iteratorINS8_IJNSD_26transform_input_iterator_tIbNSI_INS8_IJNSB_6detail15normal_iteratorINSB_10device_ptrIKjEEEESP_EEEEENSK_22tuple_binary_predicateINS7_4lessIjEEEEEENSB_17counting_iteratorIlNSB_11use_defaultESY_SY_EEEEEEEPS9_jSF_S9_S9_NS7_10__identityEEEvT0_T1_T2_T3_T4_T6_)
        /*0248*/ 	.word	0x00000000


	//----- nvinfo : EIATTR_MIN_STACK_SIZE
	.align		4
.L_142:
        /*024c*/ 	.byte	0x04, 0x12
        /*024e*/ 	.short	(.L_144 - .L_143)
	.align		4
.L_143:
        /*0250*/ 	.word	index@(_ZN3cub18CUB_300001_SM_10006detail8for_each13static_kernelINS2_12policy_hub_t12policy_500_tEmN6thrust24THRUST_300001_SM_1000_NS8cuda_cub20__uninitialized_fill7functorINS7_10device_ptrIiEEiEEEEvT0_T1_)
        /*0254*/ 	.word	0x00000000


	//----- nvinfo : EIATTR_MIN_STACK_SIZE
	.align		4
.L_144:
        /*0258*/ 	.byte	0x04, 0x12
        /*025a*/ 	.short	(.L_146 - .L_145)
	.align		4
.L_145:
        /*025c*/ 	.word	index@(_ZN3cub18CUB_300001_SM_10006detail8for_each13static_kernelINS2_12policy_hub_t12policy_500_tEmN6thrust24THRUST_300001_SM_1000_NS8cuda_cub20__uninitialized_fill7functorINS7_10device_ptrIjEEjEEEEvT0_T1_)
        /*0260*/ 	.word	0x00000000


	//----- nvinfo : EIATTR_MIN_STACK_SIZE
	.align		4
.L_146:
        /*0264*/ 	.byte	0x04, 0x12
        /*0266*/ 	.short	(.L_148 - .L_147)
	.align		4
.L_147:
        /*0268*/ 	.word	index@(_ZN3cub18CUB_300001_SM_10006detail11EmptyKernelIvEEvv)
        /*026c*/ 	.word	0x00000000


	//----- nvinfo : EIATTR_MIN_STACK_SIZE
	.align		4
.L_148:
        /*0270*/ 	.byte	0x04, 0x12
        /*0272*/ 	.short	(.L_150 - .L_149)
	.align		4
.L_149:
        /*0274*/ 	.word	index@(_Z7scatterPKjPjiiPKiS3_i)
        /*0278*/ 	.word	0x00000000


	//----- nvinfo : EIATTR_MIN_STACK_SIZE
	.align		4
.L_150:
        /*027c*/ 	.byte	0x04, 0x12
        /*027e*/ 	.short	(.L_152 - .L_151)
	.align		4
.L_151:
        /*0280*/ 	.word	index@(_Z18compute_predicatesPKjiiPiS1_)
        /*0284*/ 	.word	0x00000000
.L_152:


//--------------------- .nv.compat                --------------------------
	.section	.nv.compat,"",@"SHT_CUDA_COMPAT_INFO"
	.align	4
        /*0000*/ 	.byte	0x02, 0x09, 0x00, 0x00, 0x02, 0x02, 0x01, 0x00, 0x02, 0x05, 0x05, 0x00, 0x03, 0x07, 0x01, 0x01
        /*0010*/ 	.byte	0x02, 0x03, 0x00, 0x00, 0x02, 0x06, 0x01, 0x00, 0x04, 0x0b, 0x08, 0x00, 0x09, 0x00, 0x00, 0x00
        /*0020*/ 	.byte	0x00, 0x00, 0x00, 0x00


//--------------------- .nv.info._ZN3cub18CUB_300001_SM_10006detail10radix_sort29DeviceRadixSortOnesweepKernelINS1_5radix10policy_hubIjNS0_8NullTypeEyE10Policy1000ELNS0_9SortOrderE0EjS6_yiiNS1_21identity_decomposer_tEEEvPT5_SC_PT3_PKSD_PT1_PKSH_PT2_PKSL_T4_iiT6_ --------------------------
	.section	.nv.info._ZN3cub18CUB_300001_SM_10006detail10radix_sort29DeviceRadixSortOnesweepKernelINS1_5radix10policy_hubIjNS0_8NullTypeEyE10Policy1000ELNS0_9SortOrderE0EjS6_yiiNS1_21identity_decomposer_tEEEvPT5_SC_PT3_PKSD_PT1_PKSH_PT2_PKSL_T4_iiT6_,"",@"SHT_CUDA_INFO"
	.sectionflags	@""
	.align	4


	//----- nvinfo : EIATTR_CUDA_API_VERSION
	.align		4
        /*0000*/ 	.byte	0x04, 0x37
        /*0002*/ 	.short	(.L_154 - .L_153)
.L_153:
        /*0004*/ 	.word	0x00000082


	//----- nvinfo : EIATTR_KPARAM_INFO
	.align		4
.L_154:
        /*0008*/ 	.byte	0x04, 0x17
        /*000a*/ 	.short	(.L_156 - .L_155)
.L_155:
        /*000c*/ 	.word	0x00000000
        /*0010*/ 	.short	0x000b
        /*0012*/ 	.short	0x004c
        /*0014*/ 	.byte	0x00, 0xf0, 0x05, 0x00


	//----- nvinfo : EIATTR_KPARAM_INFO
	.align		4
.L_156:
        /*0018*/ 	.byte	0x04, 0x17
        /*001a*/ 	.short	(.L_158 - .L_157)
.L_157:
        /*001c*/ 	.word	0x00000000
        /*0020*/ 	.short	0x000a
        /*0022*/ 	.short	0x0048
        /*0024*/ 	.byte	0x00, 0xf0, 0x11, 0x00


	//----- nvinfo : EIATTR_KPARAM_INFO
	.align		4
.L_158:
        /*0028*/ 	.byte	0x04, 0x17
        /*002a*/ 	.short	(.L_160 - .L_159)
.L_159:
        /*002c*/ 	.word	0x00000000
        /*0030*/ 	.short	0x0009
        /*0032*/ 	.short	0x0044
        /*0034*/ 	.byte	0x00, 0xf0, 0x11, 0x00


	//----- nvinfo : EIATTR_KPARAM_INFO
	.align		4
.L_160:
        /*0038*/ 	.byte	0x04, 0x17
        /*003a*/ 	.short	(.L_162 - .L_161)
.L_161:
        /*003c*/ 	.word	0x00000000
        /*0040*/ 	.short	0x0008
        /*0042*/ 	.short	0x0040
        /*0044*/ 	.byte	0x00, 0xf0, 0x11, 0x00


	//----- nvinfo : EIATTR_KPARAM_INFO
	.align		4
.L_162:
        /*0048*/ 	.byte	0x04, 0x17
        /*004a*/ 	.short	(.L_164 - .L_163)
.L_163:
        /*004c*/ 	.word	0x00000000
        /*0050*/ 	.short	0x0007
        /*0052*/ 	.short	0x0038
        /*0054*/ 	.byte	0x00, 0xf5, 0x21, 0x00


	//----- nvinfo : EIATTR_KPARAM_INFO
	.align		4
.L_164:
        /*0058*/ 	.byte	0x04, 0x17
        /*005a*/ 	.short	(.L_166 - .L_165)
.L_165:
        /*005c*/ 	.word	0x00000000
        /*0060*/ 	.short	0x0006
        /*0062*/ 	.short	0x0030
        /*0064*/ 	.byte	0x00, 0xf5, 0x21, 0x00


	//----- nvinfo : EIATTR_KPARAM_INFO
	.align		4
.L_166:
        /*0068*/ 	.byte	0x04, 0x17
        /*006a*/ 	.short	(.L_168 - .L_167)
.L_167:
        /*006c*/ 	.word	0x00000000
        /*0070*/ 	.short	0x0005
        /*0072*/ 	.short	0x0028
        /*0074*/ 	.byte	0x00, 0xf5, 0x21, 0x00


	//----- nvinfo : EIATTR_KPARAM_INFO
	.align		4
.L_168:
        /*0078*/ 	.byte	0x04, 0x17
        /*007a*/ 	.short	(.L_170 - .L_169)
.L_169:
        /*007c*/ 	.word	0x00000000
        /*0080*/ 	.short	0x0004
        /*0082*/ 	.short	0x0020
        /*0084*/ 	.byte	0x00, 0xf5, 0x21, 0x00


	//----- nvinfo : EIATTR_KPARAM_INFO
	.align		4
.L_170:
        /*0088*/ 	.byte	0x04, 0x17
        /*008a*/ 	.short	(.L_172 - .L_171)
.L_171:
        /*008c*/ 	.word	0x00000000
        /*0090*/ 	.short	0x0003
        /*0092*/ 	.short	0x0018
        /*0094*/ 	.byte	0x00, 0xf5, 0x21, 0x00


	//----- nvinfo : EIATTR_KPARAM_INFO
	.align		4
.L_172:
        /*0098*/ 	.byte	0x04, 0x17
        /*009a*/ 	.short	(.L_174 - .L_173)
.L_173:
        /*009c*/ 	.word	0x00000000
        /*00a0*/ 	.short	0x0002
        /*00a2*/ 	.short	0x0010
        /*00a4*/ 	.byte	0x00, 0xf5, 0x21, 0x00


	//----- nvinfo : EIATTR_KPARAM_INFO
	.align		4
.L_174:
        /*00a8*/ 	.byte	0x04, 0x17
        /*00aa*/ 	.short	(.L_176 - .L_175)
.L_175:
        /*00ac*/ 	.word	0x00000000
        /*00b0*/ 	.short	0x0001
        /*00b2*/ 	.short	0x0008
        /*00b4*/ 	.byte	0x00, 0xf5, 0x21, 0x00


	//----- nvinfo : EIATTR_KPARAM_INFO
	.align		4
.L_176:
        /*00b8*/ 	.byte	0x04, 0x17
        /*00ba*/ 	.short	(.L_178 - .L_177)
.L_177:
        /*00bc*/ 	.word	0x00000000
        /*00c0*/ 	.short	0x0000
        /*00c2*/ 	.short	0x0000
        /*00c4*/ 	.byte	0x00, 0xf5, 0x21, 0x00


	//----- nvinfo : EIATTR_SPARSE_MMA_MASK
	.align		4
.L_178:
        /*00c8*/ 	.byte	0x03, 0x50
        /*00ca*/ 	.short	0x0000


	//----- nvinfo : EIATTR_MAXREG_COUNT
	.align		4
        /*00cc*/ 	.byte	0x03, 0x1b
        /*00ce*/ 	.short	0x00a8


	//----- nvinfo : EIATTR_NUM_BARRIERS
	.align		4
        /*00d0*/ 	.byte	0x02, 0x4c
        /*00d2*/ 	.byte	0x01
	.zero		1


	//----- nvinfo : EIATTR_ANNOTATIONS
	.align		4
        /*00d4*/ 	.byte	0x04, 0x55
        /*00d6*/ 	.short	(.L_180 - .L_179)


	//   ....[0]....
.L_179:
        /*00d8*/ 	.word	0x00000001
        /*00dc*/ 	.byte	0x40, 0x0e, 0x00, 0x00, 0x01, 0x00, 0x00, 0x00, 0x20, 0x10, 0x00, 0x00, 0x01, 0x00, 0x00, 0x00
        /*00ec*/ 	.byte	0xa0, 0x10, 0x00, 0x00, 0x01, 0x00, 0x00, 0x00, 0x00, 0x25, 0x00, 0x00, 0x01, 0x00, 0x00, 0x00
        /*00fc*/ 	.byte	0xc0, 0x39, 0x00, 0x00, 0x01, 0x00, 0x00, 0x00, 0x00, 0x3c, 0x00, 0x00, 0x01, 0x00, 0x00, 0x00
        /*010c*/ 	.byte	0x20, 0x52, 0x00, 0x00


	//----- nvinfo : EIATTR_MERCURY_ISA_VERSION
	.align		4
.L_180:
        /*0110*/ 	.byte	0x03, 0x5f
        /*0112*/ 	.short	0x0101


	//----- nvinfo : EIATTR_COOP_GROUP_MASK_REGIDS
	.align		4
        /*0114*/ 	.byte	0x04, 0x29
        /*0116*/ 	.short	(.L_182 - .L_181)


	//   ....[0]....
.L_181:
        /*0118*/ 	.word	0xffffffff


	//   ....[1]....
        /*011c*/ 	.word	0x05000000


	//   ....[2]....
        /*0120*/ 	.word	0xffffffff


	//   ....[3]....
        /*0124*/ 	.word	0xffffffff


	//   ....[4]....
        /*0128*/ 	.word	0xffffffff


	//   ....[5]....
        /*012c*/ 	.word	0xffffffff


	//   ....[6]....
        /*0130*/ 	.word	0xffffffff


	//   ....[7]....
        /*0134*/ 	.word	0xffffffff


	//   ....[8]....
        /*0138*/ 	.word	0xffffffff


	//   ....[9]....
        /*013c*/ 	.word	0xffffffff


	//   ....[10]....
        /*0140*/ 	.word	0xffffffff


	//   ....[11]....
        /*0144*/ 	.word	0xffffffff


	//   ....[12]....
        /*0148*/ 	.word	0xffffffff


	//   ....[13]....
        /*014c*/ 	.word	0xffffffff


	//   ....[14]....
        /*0150*/ 	.word	0xffffffff


	//   ....[15]....
        /*0154*/ 	.word	0xffffffff


	//   ....[16]....
        /*0158*/ 	.word	0xffffffff


	//   ....[17]....
        /*015c*/ 	.word	0xffffffff


	//   ....[18]....
        /*0160*/ 	.word	0xffffffff


	//   ....[19]....
        /*0164*/ 	.word	0xffffffff


	//   ....[20]....
        /*0168*/ 	.word	0xffffffff


	//   ....[21]....
        /*016c*/ 	.word	0xffffffff


	//   ....[22]....
        /*0170*/ 	.word	0xffffffff


	//   ....[23]....
        /*0174*/ 	.word	0xffffffff


	//   ....[24]....
        /*0178*/ 	.word	0xffffffff


	//   ....[25]....
        /*017c*/ 	.word	0xffffffff


	//   ....[26]....
        /*0180*/ 	.word	0xffffffff


	//   ....[27]....
        /*0184*/ 	.word	0xffffffff


	//   ....[28]....
        /*0188*/ 	.word	0xffffffff


	//   ....[29]....
        /*018c*/ 	.word	0xffffffff


	//   ....[30]....
        /*0190*/ 	.word	0xffffffff


	//   ....[31]....
        /*0194*/ 	.word	0xffffffff


	//   ....[32]....
        /*0198*/ 	.word	0xffffffff


	//   ....[33]....
        /*019c*/ 	.word	0xffffffff


	//   ....[34]....
        /*01a0*/ 	.word	0xffffffff


	//   ....[35]....
        /*01a4*/ 	.word	0xffffffff


	//   ....[36]....
        /*01a8*/ 	.word	0xffffffff


	//   ....[37]....
        /*01ac*/ 	.word	0xffffffff


	//   ....[38]....
        /*01b0*/ 	.word	0xffffffff


	//   ....[39]....
        /*01b4*/ 	.word	0xffffffff


	//   ....[40]....
        /*01b8*/ 	.word	0xffffffff


	//   ....[41]....
        /*01bc*/ 	.word	0xffffffff


	//   ....[42]....
        /*01c0*/ 	.word	0xffffffff


	//   ....[43]....
        /*01c4*/ 	.word	0xffffffff


	//   ....[44]....
        /*01c8*/ 	.word	0xffffffff


	//   ....[45]....
        /*01cc*/ 	.word	0xffffffff


	//   ....[46]....
        /*01d0*/ 	.word	0xffffffff


	//   ....[47]....
        /*01d4*/ 	.word	0xffffffff


	//   ....[48]....
        /*01d8*/ 	.word	0xffffffff


	//   ....[49]....
        /*01dc*/ 	.word	0xffffffff


	//   ....[50]....
        /*01e0*/ 	.word	0xffffffff


	//   ....[51]....
        /*01e4*/ 	.word	0xffffffff


	//   ....[52]....
        /*01e8*/ 	.word	0xffffffff


	//   ....[53]....
        /*01ec*/ 	.word	0xffffffff


	//   ....[54]....
        /*01f0*/ 	.word	0xffffffff


	//   ....[55]....
        /*01f4*/ 	.word	0xffffffff


	//   ....[56]....
        /*01f8*/ 	.word	0xffffffff


	//   ....[57]....
        /*01fc*/ 	.word	0xffffffff


	//   ....[58]....
        /*0200*/ 	.word	0xffffffff


	//   ....[59]....
        /*0204*/ 	.word	0xffffffff


	//   ....[60]....
        /*0208*/ 	.word	0xffffffff


	//   ....[61]....
        /*020c*/ 	.word	0xffffffff


	//   ....[62]....
        /*0210*/ 	.word	0xffffffff


	//   ....[63]....
        /*0214*/ 	.word	0xffffffff


	//   ....[64]....
        /*0218*/ 	.word	0xffffffff


	//   ....[65]....
        /*021c*/ 	.word	0xffffffff


	//   ....[66]....
        /*0220*/ 	.word	0xffffffff


	//   ....[67]....
        /*0224*/ 	.word	0xffffffff


	//   ....[68]....
        /*0228*/ 	.word	0xffffffff


	//   ....[69]....
        /*022c*/ 	.word	0xffffffff


	//   ....[70]....
        /*0230*/ 	.word	0xffffffff


	//   ....[71]....
        /*0234*/ 	.word	0xffffffff


	//   ....[72]....
        /*0238*/ 	.word	0xffffffff


	//   ....[73]....
        /*023c*/ 	.word	0xffffffff


	//   ....[74]....
        /*0240*/ 	.word	0xffffffff


	//   ....[75]....
        /*0244*/ 	.word	0xffffffff


	//   ....[76]....
        /*0248*/ 	.word	0xffffffff


	//   ....[77]....
        /*024c*/ 	.word	0xffffffff


	//   ....[78]....
        /*0250*/ 	.word	0xffffffff


	//   ....[79]....
        /*0254*/ 	.word	0xffffffff


	//   ....[80]....
        /*0258*/ 	.word	0xffffffff


	//   ....[81]....
        /*025c*/ 	.word	0xffffffff


	//   ....[82]....
        /*0260*/ 	.word	0xffffffff


	//   ....[83]....
        /*0264*/ 	.word	0xffffffff


	//   ....[84]....
        /*0268*/ 	.word	0xffffffff


	//   ....[85]....
        /*026c*/ 	.word	0xffffffff


	//   ....[86]....
        /*0270*/ 	.word	0xffffffff


	//   ....[87]....
        /*0274*/ 	.word	0xffffffff


	//   ....[88]....
        /*0278*/ 	.word	0xffffffff


	//   ....[89]....
        /*027c*/ 	.word	0xffffffff


	//   ....[90]....
        /*0280*/ 	.word	0xffffffff


	//   ....[91]....
        /*0284*/ 	.word	0xffffffff


	//   ....[92]....
        /*0288*/ 	.word	0xffffffff


	//   ....[93]....
        /*028c*/ 	.word	0xffffffff


	//   ....[94]....
        /*0290*/ 	.word	0xffffffff


	//   ....[95]....
        /*0294*/ 	.word	0xffffffff


	//   ....[96]....
        /*0298*/ 	.word	0xffffffff


	//   ....[97]....
        /*029c*/ 	.word	0xffffffff


	//   ....[98]....
        /*02a0*/ 	.word	0xffffffff


	//   ....[99]....
        /*02a4*/ 	.word	0xffffffff


	//   ....[100]....
        /*02a8*/ 	.word	0xffffffff


	//   ....[101]....
        /*02ac*/ 	.word	0xffffffff


	//   ....[102]....
        /*02b0*/ 	.word	0xffffffff


	//   ....[103]....
        /*02b4*/ 	.word	0xffffffff


	//   ....[104]....
        /*02b8*/ 	.word	0xffffffff


	//   ....[105]....
        /*02bc*/ 	.word	0xffffffff


	//   ....[106]....
        /*02c0*/ 	.word	0xffffffff


	//   ....[107]....
        /*02c4*/ 	.word	0xffffffff


	//   ....[108]....
        /*02c8*/ 	.word	0xffffffff


	//   ....[109]....
        /*02cc*/ 	.word	0xffffffff


	//   ....[110]....
        /*02d0*/ 	.word	0xffffffff


	//   ....[111]....
        /*02d4*/ 	.word	0xffffffff


	//   ....[112]....
        /*02d8*/ 	.word	0xffffffff


	//   ....[113]....
        /*02dc*/ 	.word	0xffffffff


	//   ....[114]....
        /*02e0*/ 	.word	0xffffffff


	//   ....[115]....
        /*02e4*/ 	.word	0xffffffff


	//   ....[116]....
        /*02e8*/ 	.word	0xffffffff


	//   ....[117]....
        /*02ec*/ 	.word	0xffffffff


	//   ....[118]....
        /*02f0*/ 	.word	0xffffffff


	//   ....[119]....
        /*02f4*/ 	.word	0xffffffff


	//   ....[120]....
        /*02f8*/ 	.word	0xffffffff


	//   ....[121]....
        /*02fc*/ 	.word	0xffffffff


	//   ....[122]....
        /*0300*/ 	.word	0xffffffff


	//   ....[123]....
        /*0304*/ 	.word	0xffffffff


	//   ....[124]....
        /*0308*/ 	.word	0xffffffff


	//   ....[125]....
        /*030c*/ 	.word	0xffffffff


	//   ....[126]....
        /*0310*/ 	.word	0xffffffff


	//   ....[127]....
        /*0314*/ 	.word	0xffffffff


	//   ....[128]....
        /*0318*/ 	.word	0xffffffff


	//   ....[129]....
        /*031c*/ 	.word	0xffffffff


	//   ....[130]....
        /*0320*/ 	.word	0xffffffff


	//   ....[131]....
        /*0324*/ 	.word	0xffffffff


	//   ....[132]....
        /*0328*/ 	.word	0xffffffff


	//   ....[133]....
        /*032c*/ 	.word	0xffffffff


	//   ....[134]....
        /*0330*/ 	.word	0xffffffff


	//   ....[135]....
        /*0334*/ 	.word	0xffffffff


	//   ....[136]....
        /*0338*/ 	.word	0xffffffff


	//   ....[137]....
        /*033c*/ 	.word	0xffffffff


	//   ....[138]....
        /*0340*/ 	.word	0xffffffff


	//   ....[139]....
        /*0344*/ 	.word	0xffffffff


	//   ....[140]....
        /*0348*/ 	.word	0xffffffff


	//   ....[141]....
        /*034c*/ 	.word	0xffffffff


	//   ....[142]....
        /*0350*/ 	.word	0xffffffff


	//   ....[143]....
        /*0354*/ 	.word	0xffffffff


	//   ....[144]....
        /*0358*/ 	.word	0xffffffff


	//   ....[145]....
        /*035c*/ 	.word	0xffffffff


	//   ....[146]....
        /*0360*/ 	.word	0xffffffff


	//   ....[147]....
        /*0364*/ 	.word	0xffffffff


	//   ....[148]....
        /*0368*/ 	.word	0xffffffff


	//   ....[149]....
        /*036c*/ 	.word	0xffffffff


	//   ....[150]....
        /*0370*/ 	.word	0xffffffff


	//   ....[151]....
        /*0374*/ 	.word	0xffffffff


	//   ....[152]....
        /*0378*/ 	.word	0xffffffff


	//   ....[153]....
        /*037c*/ 	.word	0xffffffff


	//   ....[154]....
        /*0380*/ 	.word	0xffffffff


	//   ....[155]....
        /*0384*/ 	.word	0xffffffff


	//   ....[156]....
        /*0388*/ 	.word	0xffffffff


	//   ....[157]....
        /*038c*/ 	.word	0xffffffff


	//   ....[158]....
        /*0390*/ 	.word	0xffffffff


	//   ....[159]....
        /*0394*/ 	.word	0xffffffff


	//   ....[160]....
        /*0398*/ 	.word	0xffffffff


	//   ....[161]....
        /*039c*/ 	.word	0xffffffff


	//   ....[162]....
        /*03a0*/ 	.word	0xffffffff


	//   ....[163]....
        /*03a4*/ 	.word	0xffffffff


	//   ....[164]....
        /*03a8*/ 	.word	0xffffffff


	//   ....[165]....
        /*03ac*/ 	.word	0xffffffff


	//   ....[166]....
        /*03b0*/ 	.word	0xffffffff


	//   ....[167]....
        /*03b4*/ 	.word	0xffffffff


	//   ....[168]....
        /*03b8*/ 	.word	0xffffffff


	//   ....[169]....
        /*03bc*/ 	.word	0xffffffff


	//   ....[170]....
        /*03c0*/ 	.word	0xffffffff


	//   ....[171]....
        /*03c4*/ 	.word	0xffffffff


	//   ....[172]....
        /*03c8*/ 	.word	0xffffffff


	//   ....[173]....
        /*03cc*/ 	.word	0xffffffff


	//   ....[174]....
        /*03d0*/ 	.word	0xffffffff


	//   ....[175]....
        /*03d4*/ 	.word	0xffffffff


	//   ....[176]....
        /*03d8*/ 	.word	0xffffffff


	//   ....[177]....
        /*03dc*/ 	.word	0xffffffff


	//   ....[178]....
        /*03e0*/ 	.word	0x05000002


	//   ....[179]....
        /*03e4*/ 	.word	0xffffffff


	//   ....[180]....
        /*03e8*/ 	.word	0xffffffff


	//   ....[181]....
        /*03ec*/ 	.word	0xffffffff


	//   ....[182]....
        /*03f0*/ 	.word	0xffffffff


	//   ....[183]....
        /*03f4*/ 	.word	0xffffffff


	//   ....[184]....
        /*03f8*/ 	.word	0xffffffff


	//   ....[185]....
        /*03fc*/ 	.word	0xffffffff


	//   ....[186]....
        /*0400*/ 	.word	0xffffffff


	//   ....[187]....
        /*0404*/ 	.word	0xffffffff


	//   ....[188]....
        /*0408*/ 	.word	0xffffffff


	//   ....[189]....
        /*040c*/ 	.word	0xffffffff


	//   ....[190]....
        /*0410*/ 	.word	0xffffffff


	//   ....[191]....
        /*0414*/ 	.word	0xffffffff


	//   ....[192]....
        /*0418*/ 	.word	0xffffffff


	//   ....[193]....
        /*041c*/ 	.word	0xffffffff


	//   ....[194]....
        /*0420*/ 	.word	0xffffffff


	//   ....[195]....
        /*0424*/ 	.word	0xffffffff


	//   ....[196]....
        /*0428*/ 	.word	0xffffffff


	//   ....[197]....
        /*042c*/ 	.word	0xffffffff


	//   ....[198]....
        /*0430*/ 	.word	0xffffffff


	//   ....[199]....
        /*0434*/ 	.word	0xffffffff


	//   ....[200]....
        /*0438*/ 	.word	0xffffffff


	//   ....[201]....
        /*043c*/ 	.word	0xffffffff


	//   ....[202]....
        /*0440*/ 	.word	0xffffffff


	//   ....[203]....
        /*0444*/ 	.word	0xffffffff


	//   ....[204]....
        /*0448*/ 	.word	0xffffffff


	//   ....[205]....
        /*044c*/ 	.word	0xffffffff


	//   ....[206]....
        /*0450*/ 	.word	0xffffffff


	//   ....[207]....
        /*0454*/ 	.word	0xffffffff


	//   ....[208]....
        /*0458*/ 	.word	0xffffffff


	//   ....[209]....
        /*045c*/ 	.word	0xffffffff


	//   ....[210]....
        /*0460*/ 	.word	0xffffffff


	//   ....[211]....
        /*0464*/ 	.word	0xffffffff


	//   ....[212]....
        /*0468*/ 	.word	0xffffffff


	//   ....[213]....
        /*046c*/ 	.word	0xffffffff


	//   ....[214]....
        /*0470*/ 	.word	0xffffffff


	//   ....[215]....
        /*0474*/ 	.word	0xffffffff


	//   ....[216]....
        /*0478*/ 	.word	0xffffffff


	//   ....[217]....
        /*047c*/ 	.word	0x0500004c


	//   ....[218]....
        /*0480*/ 	.word	0x0500004c


	//   ....[219]....
        /*0484*/ 	.word	0x0500004c


	//   ....[220]....
        /*0488*/ 	.word	0x0500004c


	//   ....[221]....
        /*048c*/ 	.word	0x0500004c


	//----- nvinfo : EIATTR_COOP_GROUP_INSTR_OFFSETS
	.align		4
.L_182:
        /*0490*/ 	.byte	0x04, 0x28
        /*0492*/ 	.short	(.L_184 - .L_183)


	//   ....[0]....
.L_183:
        /*0494*/ 	.word	0x00000f20


	//   ....[1]....
        /*0498*/ 	.word	0x00001870


	//   ....[2]....
        /*049c*/ 	.word	0x000022e0


	//   ....[3]....
        /*04a0*/ 	.word	0x00002300


	//   ....[4]....
        /*04a4*/ 	.word	0x00002320


	//   ....[5]....
        /*04a8*/ 	.word	0x00002340


	//   ....[6]....
        /*04ac*/ 	.word	0x00002360


	//   ....[7]....
        /*04b0*/ 	.word	0x00002850


	//   ....[8]....
        /*04b4*/ 	.word	0x00002860


	//   ....[9]....
        /*04b8*/ 	.word	0x00002880


	//   ....[10]....
        /*04bc*/ 	.word	0x000028a0


	//   ....[11]....
        /*04c0*/ 	.word	0x000028f0


	//   ....[12]....
        /*04c4*/ 	.word	0x00002920


	//   ....[13]....
        /*04c8*/ 	.word	0x00002960


	//   ....[14]....
        /*04cc*/ 	.word	0x000029a0


	//   ....[15]....
        /*04d0*/ 	.word	0x00002a70


	//   ....[16]....
        /*04d4*/ 	.word	0x00002ad0


	//   ....[17]....
        /*04d8*/ 	.word	0x00002ae0


	//   ....[18]....
        /*04dc*/ 	.word	0x00002b10


	//   ....[19]....
        /*04e0*/ 	.word	0x00002b40


	//   ....[20]....
        /*04e4*/ 	.word	0x00002b80


	//   ....[21]....
        /*04e8*/ 	.word	0x00002ba0


	//   ....[22]....
        /*04ec*/ 	.word	0x00002be0


	//   ....[23]....
        /*04f0*/ 	.word	0x00002c00


	//   ....[24]....
        /*04f4*/ 	.word	0x00002ce0


	//   ....[25]....
        /*04f8*/ 	.word	0x00002cf0


	//   ....[26]....
        /*04fc*/ 	.word	0x00002d20


	//   ....[27]....
        /*0500*/ 	.word	0x00002d50


	//   ....[28]....
        /*0504*/ 	.word	0x00002d90


	//   ....[29]....
        /*0508*/ 	.word	0x00002db0


	//   ....[30]....
        /*050c*/ 	.word	0x00002df0


	//   ....[31]....
        /*0510*/ 	.word	0x00002e10


	//   ....[32]....
        /*0514*/ 	.word	0x00002e70


	//   ....[33]....
        /*0518*/ 	.word	0x00002f00


	//   ....[34]....
        /*051c*/ 	.word	0x00002f20


	//   ....[35]....
        /*0520*/ 	.word	0x00002f30


	//   ....[36]....
        /*0524*/ 	.word	0x00002f60


	//   ....[37]....
        /*0528*/ 	.word	0x00002f90


	//   ....[38]....
        /*052c*/ 	.word	0x00002fd0


	//   ....[39]....
        /*0530*/ 	.word	0x00002ff0


	//   ....[40]....
        /*0534*/ 	.word	0x00003030


	//   ....[41]....
        /*0538*/ 	.word	0x00003050


	//   ....[42]....
        /*053c*/ 	.word	0x00003130


	//   ....[43]....
        /*0540*/ 	.word	0x00003160


	//   ....[44]....
        /*0544*/ 	.word	0x00003170


	//   ....[45]....
        /*0548*/ 	.word	0x000031a0


	//   ....[46]....
        /*054c*/ 	.word	0x000031d0


	//   ....[47]....
        /*0550*/ 	.word	0x00003210


	//   ....[48]....
        /*0554*/ 	.word	0x00003230


	//   ....[49]....
        /*0558*/ 	.word	0x00003270


	//   ....[50]....
        /*055c*/ 	.word	0x00003290


	//   ....[51]....
        /*0560*/ 	.word	0x00003360


	//   ....[52]....
        /*0564*/ 	.word	0x00003380


	//   ....[53]....
        /*0568*/ 	.word	0x00003390


	//   ....[54]....
        /*056c*/ 	.word	0x000033c0


	//   ....[55]....
        /*0570*/ 	.word	0x000033f0


	//   ....[56]....
        /*0574*/ 	.word	0x00003430


	//   ....[57]....
        /*0578*/ 	.word	0x00003450


	//   ....[58]....
        /*057c*/ 	.word	0x00003490


	//   ....[59]....
        /*0580*/ 	.word	0x000034b0


	//   ....[60]....
        /*0584*/ 	.word	0x00003590


	//   ....[61]....
        /*0588*/ 	.word	0x000035b0


	//   ....[62]....
        /*058c*/ 	.word	0x000035c0


	//   ....[63]....
        /*0590*/ 	.word	0x000035f0


	//   ....[64]....
        /*0594*/ 	.word	0x00003620


	//   ....[65]....
        /*0598*/ 	.word	0x00003670


	//   ....[66]....
        /*059c*/ 	.word	0x00003690


	//   ....[67]....
        /*05a0*/ 	.word	0x000036d0


	//   ....[68]....
        /*05a4*/ 	.word	0x000036f0


	//   ....[69]....
        /*05a8*/ 	.word	0x000037c0


	//   ....[70]....
        /*05ac*/ 	.word	0x000037e0


	//   ....[71]....
        /*05b0*/ 	.word	0x000037f0


	//   ....[72]....
        /*05b4*/ 	.word	0x00003820


	//   ....[73]....
        /*05b8*/ 	.word	0x00003850


	//   ....[74]....
        /*05bc*/ 	.word	0x00003890


	//   ....[75]....
        /*05c0*/ 	.word	0x000038b0


	//   ....[76]....
        /*05c4*/ 	.word	0x000038f0


	//   ....[77]....
        /*05c8*/ 	.word	0x00003910


	//   ....[78]....
        /*05cc*/ 	.word	0x00003a20


	//   ....[79]....
        /*05d0*/ 	.word	0x00003a30


	//   ....[80]....
        /*05d4*/ 	.word	0x00003a60


	//   ....[81]....
        /*05d8*/ 	.word	0x00003a90


	//   ....[82]....
        /*05dc*/ 	.word	0x00003ad0


	//   ....[83]....
        /*05e0*/ 	.word	0x00003ae0


	//   ....[84]....
        /*05e4*/ 	.word	0x00003b00


	//   ....[85]....
        /*05e8*/ 	.word	0x00003b40


	//   ....[86]....
        /*05ec*/ 	.word	0x00003b60


	//   ....[87]....
        /*05f0*/ 	.word	0x00003c50


	//   ....[88]....
        /*05f4*/ 	.word	0x00003c60


	//   ....[89]....
        /*05f8*/ 	.word	0x00003c90


	//   ....[90]....
        /*05fc*/ 	.word	0x00003cc0


	//   ....[91]....
        /*0600*/ 	.word	0x00003d00


	//   ....[92]....
        /*0604*/ 	.word	0x00003d10


	//   ....[93]....
        /*0608*/ 	.word	0x00003d30


	//   ....[94]....
        /*060c*/ 	.word	0x00003d70


	//   ....[95]....
        /*0610*/ 	.word	0x00003d90


	//   ....[96]....
        /*0614*/ 	.word	0x00003e90


	//   ....[97]....
        /*0618*/ 	.word	0x00003ea0


	//   ....[98]....
        /*061c*/ 	.word	0x00003ed0


	//   ....[99]....
        /*0620*/ 	.word	0x00003f00


	//   ....[100]....
        /*0624*/ 	.word	0x00003f40


	//   ....[101]....
        /*0628*/ 	.word	0x00003f50


	//   ....[102]....
        /*062c*/ 	.word	0x00003f70


	//   ....[103]....
        /*0630*/ 	.word	0x00003fb0


	//   ....[104]....
        /*0634*/ 	.word	0x00003fd0


	//   ....[105]....
        /*0638*/ 	.word	0x000040b0


	//   ....[106]....
        /*063c*/ 	.word	0x000040c0


	//   ....[107]....
        /*0640*/ 	.word	0x000040f0


	//   ....[108]....
        /*0644*/ 	.word	0x00004120


	//   ....[109]....
        /*0648*/ 	.word	0x00004160


	//   ....[110]....
        /*064c*/ 	.word	0x00004180


	//   ....[111]....
        /*0650*/ 	.word	0x000041c0


	//   ....[112]....
        /*0654*/ 	.word	0x000041e0


	//   ....[113]....
        /*0658*/ 	.word	0x00004240


	//   ....[114]....
        /*065c*/ 	.word	0x000042f0


	//   ....[115]....
        /*0660*/ 	.word	0x00004300


	//   ....[116]....
        /*0664*/ 	.word	0x00004330


	//   ....[117]....
        /*0668*/ 	.word	0x00004360


	//   ....[118]....
        /*066c*/ 	.word	0x000043a0


	//   ....[119]....
        /*0670*/ 	.word	0x000043b0


	//   ....[120]....
        /*0674*/ 	.word	0x000043d0


	//   ....[121]....
        /*0678*/ 	.word	0x00004410


	//   ....[122]....
        /*067c*/ 	.word	0x00004430


	//   ....[123]....
        /*0680*/ 	.word	0x00004510


	//   ....[124]....
        /*0684*/ 	.word	0x00004520


	//   ....[125]....
        /*0688*/ 	.word	0x00004550


	//   ....[126]....
        /*068c*/ 	.word	0x00004580


	//   ....[127]....
        /*0690*/ 	.word	0x000045c0


	//   ....[128]....
        /*0694*/ 	.word	0x000045d0


	//   ....[129]....
        /*0698*/ 	.word	0x000045f0


	//   ....[130]....
        /*069c*/ 	.word	0x00004630


	//   ....[131]....
        /*06a0*/ 	.word	0x00004650


	//   ....[132]....
        /*06a4*/ 	.word	0x00004750


	//   ....[133]....
        /*06a8*/ 	.word	0x00004760


	//   ....[134]....
        /*06ac*/ 	.word	0x00004790


	//   ....[135]....
        /*06b0*/ 	.word	0x000047c0


	//   ....[136]....
        /*06b4*/ 	.word	0x00004800


	//   ....[137]....
        /*06b8*/ 	.word	0x00004810


	//   ....[138]....
        /*06bc*/ 	.word	0x00004830


	//   ....[139]....
        /*06c0*/ 	.word	0x00004870


	//   ....[140]....
        /*06c4*/ 	.word	0x00004890


	//   ....[141]....
        /*06c8*/ 	.word	0x00004970


	//   ....[142]....
        /*06cc*/ 	.word	0x00004980


	//   ....[143]....
        /*06d0*/ 	.word	0x000049b0


	//   ....[144]....
        /*06d4*/ 	.word	0x000049e0


	//   ....[145]....
        /*06d8*/ 	.word	0x00004a20


	//   ....[146]....
        /*06dc*/ 	.word	0x00004a30


	//   ....[147]....
        /*06e0*/ 	.word	0x00004a50


	//   ....[148]....
        /*06e4*/ 	.word	0x00004a90


	//   ....[149]....
        /*06e8*/ 	.word	0x00004ab0


	//   ....[150]....
        /*06ec*/ 	.word	0x00004bb0


	//   ....[151]....
        /*06f0*/ 	.word	0x00004bc0


	//   ....[152]....
        /*06f4*/ 	.word	0x00004bf0


	//   ....[153]....
        /*06f8*/ 	.word	0x00004c20


	//   ....[154]....
        /*06fc*/ 	.word	0x00004c60


	//   ....[155]....
        /*0700*/ 	.word	0x00004c80


	//   ....[156]....
        /*0704*/ 	.word	0x00004cc0


	//   ....[157]....
        /*0708*/ 	.word	0x00004ce0


	//   ....[158]....
        /*070c*/ 	.word	0x00004d30


	//   ....[159]....
        /*0710*/ 	.word	0x00004dc0


	//   ....[160]....
        /*0714*/ 	.word	0x00004de0


	//   ....[161]....
        /*0718*/ 	.word	0x00004df0


	//   ....[162]....
        /*071c*/ 	.word	0x00004e20


	//   ....[163]....
        /*0720*/ 	.word	0x00004e50


	//   ....[164]....
        /*0724*/ 	.word	0x00004e90


	//   ....[165]....
        /*0728*/ 	.word	0x00004eb0


	//   ....[166]....
        /*072c*/ 	.word	0x00004ef0


	//   ....[167]....
        /*0730*/ 	.word	0x00004f10


	//   ....[168]....
        /*0734*/ 	.word	0x00004ff0


	//   ....[169]....
        /*0738*/ 	.word	0x00005030


	//   ....[170]....
        /*073c*/ 	.word	0x00005040


	//   ....[171]....
        /*0740*/ 	.word	0x00005070


	//   ....[172]....
        /*0744*/ 	.word	0x000050a0


	//   ....[173]....
        /*0748*/ 	.word	0x000050e0


	//   ....[174]....
        /*074c*/ 	.word	0x00005100


	//   ....[175]....
        /*0750*/ 	.word	0x00005140


	//   ....[176]....
        /*0754*/ 	.word	0x00005160


	//   ....[177]....
        /*0758*/ 	.word	0x00005260


	//   ....[178]....
        /*075c*/ 	.word	0x00005800


	//   ....[179]....
        /*0760*/ 	.word	0x00005b20


	//   ....[180]....
        /*0764*/ 	.word	0x00005bd0


	//   ....[181]....
        /*0768*/ 	.word	0x00005c80


	//   ....[182]....
        /*076c*/ 	.word	0x00005d30


	//   ....[183]....
        /*0770*/ 	.word	0x00005de0


	//   ....[184]....
        /*0774*/ 	.word	0x00005e90


	//   ....[185]....
        /*0778*/ 	.word	0x00005f40


	//   ....[186]....
        /*077c*/ 	.word	0x00005ff0


	//   ....[187]....
        /*0780*/ 	.word	0x000060a0


	//   ....[188]....
        /*0784*/ 	.word	0x00006150


	//   ....[189]....
        /*0788*/ 	.word	0x00006200


	//   ....[190]....
        /*078c*/ 	.word	0x000062b0


	//   ....[191]....
        /*0790*/ 	.word	0x00006360


	//   ....[192]....
        /*0794*/ 	.word	0x00006410


	//   ....[193]....
        /*0798*/ 	.word	0x000064c0


	//   ....[194]....
        /*079c*/ 	.word	0x00006570


	//   ....[195]....
        /*07a0*/ 	.word	0x00006620


	//   ....[196]....
        /*07a4*/ 	.word	0x000066d0


	//   ....[197]....
        /*07a8*/ 	.word	0x00006780


	//   ....[198]....
        /*07ac*/ 	.word	0x00006980


	//   ....[199]....
        /*07b0*/ 	.word	0x00006aa0


	//   ....[200]....
        /*07b4*/ 	.word	0x00006bc0


	//   ....[201]....
        /*07b8*/ 	.word	0x00006ce0


	//   ....[202]....
        /*07bc*/ 	.word	0x00006e00


	//   ....[203]....
        /*07c0*/ 	.word	0x00006f20


	//   ....[204]....
        /*07c4*/ 	.word	0x00007040


	//   ....[205]....
        /*07c8*/ 	.word	0x00007160


	//   ....[206]....
        /*07cc*/ 	.word	0x00007280


	//   ....[207]....
        /*07d0*/ 	.word	0x000073a0


	//   ....[208]....
        /*07d4*/ 	.word	0x000074c0


	//   ....[209]....
        /*07d8*/ 	.word	0x000075d0


	//   ....[210]....
        /*07dc*/ 	.word	0x000076d0


	//   ....[211]....
        /*07e0*/ 	.word	0x000077d0


	//   ....[212]....
        /*07e4*/ 	.word	0x000078d0


	//   ....[213]....
        /*07e8*/ 	.word	0x000079d0


	//   ....[214]....
        /*07ec*/ 	.word	0x00007ad0


	//   ....[215]....
        /*07f0*/ 	.word	0x00007bd0


	//   ....[216]....
        /*07f4*/ 	.word	0x00007cc0


	//   ....[217]....
        /*07f8*/ 	.word	0x00007d30


	//   ....[218]....
        /*07fc*/ 	.word	0x00007d90


	//   ....[219]....
        /*0800*/ 	.word	0x00007e00


	//   ....[220]....
        /*0804*/ 	.word	0x00007e60


	//   ....[221]....
        /*0808*/ 	.word	0x00007ed0


	//----- nvinfo : EIATTR_VRC_CTA_INIT_COUNT
	.align		4
.L_184:
        /*080c*/ 	.byte	0x02, 0x4a
	.zero		1
	.zero		1


	//----- nvinfo : EIATTR_EXIT_INSTR_OFFSETS
	.align		4
        /*0810*/ 	.byte	0x04, 0x1c
        /*0812*/ 	.short	(.L_186 - .L_185)


	//   ....[0]....
.L_185:
        /*0814*/ 	.word	0x00001cb0


	//   ....[1]....
        /*0818*/ 	.word	0x000020c0


	//   ....[2]....
        /*081c*/ 	.word	0x000020e0


	//   ....[3]....
        /*0820*/ 	.word	0x00006790


	//   ....[4]....
        /*0824*/ 	.word	0x00007cd0


	//----- nvinfo : EIATTR_MAX_THREADS
	.align		4
.L_186:
        /*0828*/ 	.byte	0x04, 0x05
        /*082a*/ 	.short	(.L_188 - .L_187)
.L_187:
        /*082c*/ 	.word	0x00000180
        /*0830*/ 	.word	0x00000001
        /*0834*/ 	.word	0x00000001


	//----- nvinfo : EIATTR_CRS_STACK_SIZE
	.align		4
.L_188:
        /*0838*/ 	.byte	0x04, 0x1e
        /*083a*/ 	.short	(.L_190 - .L_189)
.L_189:
        /*083c*/ 	.word	0x00000000


	//----- nvinfo : EIATTR_CBANK_PARAM_SIZE
	.align		4
.L_190:
        /*0840*/ 	.byte	0x03, 0x19
        /*0842*/ 	.short	0x004d


	//----- nvinfo : EIATTR_PARAM_CBANK
	.align		4
        /*0844*/ 	.byte	0x04, 0x0a
        /*0846*/ 	.short	(.L_192 - .L_191)
	.align		4
.L_191:
        /*0848*/ 	.word	index@(.nv.constant0._ZN3cub18CUB_300001_SM_10006detail10radix_sort29DeviceRadixSortOnesweepKernelINS1_5radix10policy_hubIjNS0_8NullTypeEyE10Policy1000ELNS0_9SortOrderE0EjS6_yiiNS1_21identity_decomposer_tEEEvPT5_SC_PT3_PKSD_PT1_PKSH_PT2_PKSL_T4_iiT6_)
        /*084c*/ 	.short	0x0380
        /*084e*/ 	.short	0x004d


	//----- nvinfo : EIATTR_SW_WAR
	.align		4
.L_192:
        /*0850*/ 	.byte	0x04, 0x36
        /*0852*/ 	.short	(.L_194 - .L_193)
.L_193:
        /*0854*/ 	.word	0x00000008
.L_194:


//--------------------- .nv.info._ZN3cub18CUB_300001_SM_10006detail10radix_sort33DeviceRadixSortExclusiveSumKernelINS1_5radix10policy_hubIjNS0_8NullTypeEyE10Policy1000EyEEvPT0_ --------------------------
	.section	.nv.info._ZN3cub18CUB_300001_SM_10006detail10radix_sort33DeviceRadixSortExclusiveSumKernelINS1_5radix10policy_hubIjNS0_8NullTypeEyE10Policy1000EyEEvPT0_,"",@"SHT_CUDA_INFO"
	.sectionflags	@""
	.align	4


	//----- nvinfo : EIATTR_CUDA_API_VERSION
	.align		4
        /*0000*/ 	.byte	0x04, 0x37
        /*0002*/ 	.short	(.L_196 - .L_195)
.L_195:
        /*0004*/ 	.word	0x00000082


	//----- nvinfo : EIATTR_KPARAM_INFO
	.align		4
.L_196:
        /*0008*/ 	.byte	0x04, 0x17
        /*000a*/ 	.short	(.L_198 - .L_197)
.L_197:
        /*000c*/ 	.word	0x00000000
        /*0010*/ 	.short	0x0000
        /*0012*/ 	.short	0x0000
        /*0014*/ 	.byte	0x00, 0xf5, 0x21, 0x00


	//----- nvinfo : EIATTR_SPARSE_MMA_MASK
	.align		4
.L_198:
        /*0018*/ 	.byte	0x03, 0x50
        /*001a*/ 	.short	0x0000


	//----- nvinfo : EIATTR_MAXREG_COUNT
	.align		4
        /*001c*/ 	.byte	0x03, 0x1b
        /*001e*/ 	.short	0x00ff


	//----- nvinfo : EIATTR_NUM_BARRIERS
	.align		4
        /*0020*/ 	.byte	0x02, 0x4c
        /*0022*/ 	.byte	0x01
	.zero		1


	//----- nvinfo : EIATTR_MERCURY_ISA_VERSION
	.align		4
        /*0024*/ 	.byte	0x03, 0x5f
        /*0026*/ 	.short	0x0101


	//----- nvinfo : EIATTR_COOP_GROUP_MASK_REGIDS
	.align		4
        /*0028*/ 	.byte	0x04, 0x29
        /*002a*/ 	.short	(.L_200 - .L_199)


	//   ....[0]....
.L_199:
        /*002c*/ 	.word	0xffffffff


	//   ....[1]....
        /*0030*/ 	.word	0xffffffff


	//   ....[2]....
        /*0034*/ 	.word	0xffffffff


	//   ....[3]....
        /*0038*/ 	.word	0xffffffff


	//   ....[4]....
        /*003c*/ 	.word	0xffffffff


	//   ....[5]....
        /*0040*/ 	.word	0xffffffff


	//   ....[6]....
        /*0044*/ 	.word	0xffffffff


	//   ....[7]....
        /*0048*/ 	.word	0xffffffff


	//   ....[8]....
        /*004c*/ 	.word	0xffffffff


	//   ....[9]....
        /*0050*/ 	.word	0xffffffff


	//   ....[10]....
        /*0054*/ 	.word	0x05000015


	//   ....[11]....
        /*0058*/ 	.word	0x05000015


	//   ....[12]....
        /*005c*/ 	.word	0x05000015


	//   ....[13]....
        /*0060*/ 	.word	0x05000015


	//   ....[14]....
        /*0064*/ 	.word	0x05000015


	//   ....[15]....
        /*0068*/ 	.word	0x05000015


	//   ....[16]....
        /*006c*/ 	.word	0x05000015


	//   ....[17]....
        /*0070*/ 	.word	0x05000015


	//   ....[18]....
        /*0074*/ 	.word	0x05000015


	//   ....[19]....
        /*0078*/ 	.word	0x05000015


	//----- nvinfo : EIATTR_COOP_GROUP_INSTR_OFFSETS
	.align		4
.L_200:
        /*007c*/ 	.byte	0x04, 0x28
        /*007e*/ 	.short	(.L_202 - .L_201)


	//   ....[0]....
.L_201:
        /*0080*/ 	.word	0x00000250


	//   ....[1]....
        /*0084*/ 	.word	0x00000260


	//   ....[2]....
        /*0088*/ 	.word	0x000002a0


	//   ....[3]....
        /*008c*/ 	.word	0x000002c0


	//   ....[4]....
        /*0090*/ 	.word	0x00000310


	//   ....[5]....
        /*0094*/ 	.word	0x00000320


	//   ....[6]....
        /*0098*/ 	.word	0x00000360


	//   ....[7]....
        /*009c*/ 	.word	0x00000380


	//   ....[8]....
        /*00a0*/ 	.word	0x000003d0


	//   ....[9]....
        /*00a4*/ 	.word	0x000003e0


	//   ....[10]....
        /*00a8*/ 	.word	0x00000660


	//   ....[11]....
        /*00ac*/ 	.word	0x000006b0


	//   ....[12]....
        /*00b0*/ 	.word	0x00000740


	//   ....[13]....
        /*00b4*/ 	.word	0x00000790


	//   ....[14]....
        /*00b8*/ 	.word	0x00000820


	//   ....[15]....
        /*00bc*/ 	.word	0x00000870


	//   ....[16]....
        /*00c0*/ 	.word	0x00000900


	//   ....[17]....
        /*00c4*/ 	.word	0x00000950


	//   ....[18]....
        /*00c8*/ 	.word	0x000009e0


	//   ....[19]....
        /*00cc*/ 	.word	0x00000a30


	//----- nvinfo : EIATTR_VRC_CTA_INIT_COUNT
	.align		4
.L_202:
        /*00d0*/ 	.byte	0x02, 0x4a
	.zero		1
	.zero		1


	//----- nvinfo : EIATTR_EXIT_INSTR_OFFSETS
	.align		4
        /*00d4*/ 	.byte	0x04, 0x1c
        /*00d6*/ 	.short	(.L_204 - .L_203)


	//   ....[0]....
.L_203:
        /*00d8*/ 	.word	0x000005d0


	//   ....[1]....
        /*00dc*/ 	.word	0x00000600


	//----- nvinfo : EIATTR_CRS_STACK_SIZE
	.align		4
.L_204:
        /*00e0*/ 	.byte	0x04, 0x1e
        /*00e2*/ 	.short	(.L_206 - .L_205)
.L_205:
        /*00e4*/ 	.word	0x00000000


	//----- nvinfo : EIATTR_CBANK_PARAM_SIZE
	.align		4
.L_206:
        /*00e8*/ 	.byte	0x03, 0x19
        /*00ea*/ 	.short	0x0008


	//----- nvinfo : EIATTR_PARAM_CBANK
	.align		4
        /*00ec*/ 	.byte	0x04, 0x0a
        /*00ee*/ 	.short	(.L_208 - .L_207)
	.align		4
.L_207:
        /*00f0*/ 	.word	index@(.nv.constant0._ZN3cub18CUB_300001_SM_10006detail10radix_sort33DeviceRadixSortExclusiveSumKernelINS1_5radix10policy_hubIjNS0_8NullTypeEyE10Policy1000EyEEvPT0_)
        /*00f4*/ 	.short	0x0380
        /*00f6*/ 	.short	0x0008


	//----- nvinfo : EIATTR_SW_WAR
	.align		4
.L_208:
        /*00f8*/ 	.byte	0x04, 0x36
        /*00fa*/ 	.short	(.L_210 - .L_209)
.L_209:
        /*00fc*/ 	.word	0x00000008
.L_210:


//--------------------- .nv.info._ZN3cub18CUB_300001_SM_10006detail10radix_sort30DeviceRadixSortHistogramKernelINS1_5radix10policy_hubIjNS0_8NullTypeEyE10Policy1000ELNS0_9SortOrderE0EjyNS1_21identity_decomposer_tEEEvPT2_PKT1_SB_iiT3_ --------------------------
	.section	.nv.info._ZN3cub18CUB_300001_SM_10006detail10radix_sort30DeviceRadixSortHistogramKernelINS1_5radix10policy_hubIjNS0_8NullTypeEyE10Policy1000ELNS0_9SortOrderE0EjyNS1_21identity_decomposer_tEEEvPT2_PKT1_SB_iiT3_,"",@"SHT_CUDA_INFO"
	.sectionflags	@""
	.align	4


	//----- nvinfo : EIATTR_CUDA_API_VERSION
	.align		4
        /*0000*/ 	.byte	0x04, 0x37
        /*0002*/ 	.short	(.L_212 - .L_211)
.L_211:
        /*0004*/ 	.word	0x00000082


	//----- nvinfo : EIATTR_KPARAM_INFO
	.align		4
.L_212:
        /*0008*/ 	.byte	0x04, 0x17
        /*000a*/ 	.short	(.L_214 - .L_213)
.L_213:
        /*000c*/ 	.word	0x00000000
        /*0010*/ 	.short	0x0005
        /*0012*/ 	.short	0x0020
        /*0014*/ 	.byte	0x00, 0xf0, 0x05, 0x00


	//----- nvinfo : EIATTR_KPARAM_INFO
	.align		4
.L_214:
        /*0018*/ 	.byte	0x04, 0x17
        /*001a*/ 	.short	(.L_216 - .L_215)
.L_215:
        /*001c*/ 	.word	0x00000000
        /*0020*/ 	.short	0x0004
        /*0022*/ 	.short	0x001c
        /*0024*/ 	.byte	0x00, 0xf0, 0x11, 0x00


	//----- nvinfo : EIATTR_KPARAM_INFO
	.align		4
.L_216:
        /*0028*/ 	.byte	0x04, 0x17
        /*002a*/ 	.short	(.L_218 - .L_217)
.L_217:
        /*002c*/ 	.word	0x00000000
        /*0030*/ 	.short	0x0003
        /*0032*/ 	.short	0x0018
        /*0034*/ 	.byte	0x00, 0xf0, 0x11, 0x00


	//----- nvinfo : EIATTR_KPARAM_INFO
	.align		4
.L_218:
        /*0038*/ 	.byte	0x04, 0x17
        /*003a*/ 	.short	(.L_220 - .L_219)
.L_219:
        /*003c*/ 	.word	0x00000000
        /*0040*/ 	.short	0x0002
        /*0042*/ 	.short	0x0010
        /*0044*/ 	.byte	0x00, 0xf0, 0x21, 0x00


	//----- nvinfo : EIATTR_KPARAM_INFO
	.align		4
.L_220:
        /*0048*/ 	.byte	0x04, 0x17
        /*004a*/ 	.short	(.L_222 - .L_221)
.L_221:
        /*004c*/ 	.word	0x00000000
        /*0050*/ 	.short	0x0001
        /*0052*/ 	.short	0x0008
        /*0054*/ 	.byte	0x00, 0xf5, 0x21, 0x00


	//----- nvinfo : EIATTR_KPARAM_INFO
	.align		4
.L_222:
        /*0058*/ 	.byte	0x04, 0x17
        /*005a*/ 	.short	(.L_224 - .L_223)
.L_223:
        /*005c*/ 	.word	0x00000000
        /*0060*/ 	.short	0x0000
        /*0062*/ 	.short	0x0000
        /*0064*/ 	.byte	0x00, 0xf5, 0x21, 0x00


	//----- nvinfo : EIATTR_SPARSE_MMA_MASK
	.align		4
.L_224:
        /*0068*/ 	.byte	0x03, 0x50
        /*006a*/ 	.short	0x0000


	//----- nvinfo : EIATTR_MAXREG_COUNT
	.align		4
        /*006c*/ 	.byte	0x03, 0x1b
        /*006e*/ 	.short	0x00ff


	//----- nvinfo : EIATTR_NUM_BARRIERS
	.align		4
        /*0070*/ 	.byte	0x02, 0x4c
        /*0072*/ 	.byte	0x01
	.zero		1


	//----- nvinfo : EIATTR_MERCURY_ISA_VERSION
	.align		4
        /*0074*/ 	.byte	0x03, 0x5f
        /*0076*/ 	.short	0x0101


	//----- nvinfo : EIATTR_VRC_CTA_INIT_COUNT
	.align		4
        /*0078*/ 	.byte	0x02, 0x4a
	.zero		1
	.zero		1


	//----- nvinfo : EIATTR_EXIT_INSTR_OFFSETS
	.align		4
        /*007c*/ 	.byte	0x04, 0x1c
        /*007e*/ 	.short	(.L_226 - .L_225)


	//   ....[0]....
.L_225:
        /*0080*/ 	.word	0x00000040


	//   ....[1]....
        /*0084*/ 	.word	0x00002ec0


	//----- nvinfo : EIATTR_MAX_THREADS
	.align		4
.L_226:
        /*0088*/ 	.byte	0x04, 0x05
        /*008a*/ 	.short	(.L_228 - .L_227)
.L_227:
        /*008c*/ 	.word	0x00000080
        /*0090*/ 	.word	0x00000001
        /*0094*/ 	.word	0x00000001


	//----- nvinfo : EIATTR_CRS_STACK_SIZE
	.align		4
.L_228:
        /*0098*/ 	.byte	0x04, 0x1e
        /*009a*/ 	.short	(.L_230 - .L_229)
.L_229:
        /*009c*/ 	.word	0x00000000


	//----- nvinfo : EIATTR_CBANK_PARAM_SIZE
	.align		4
.L_230:
        /*00a0*/ 	.byte	0x03, 0x19
        /*00a2*/ 	.short	0x0021


	//----- nvinfo : EIATTR_PARAM_CBANK
	.align		4
        /*00a4*/ 	.byte	0x04, 0x0a
        /*00a6*/ 	.short	(.L_232 - .L_231)
	.align		4
.L_231:
        /*00a8*/ 	.word	index@(.nv.constant0._ZN3cub18CUB_300001_SM_10006detail10radix_sort30DeviceRadixSortHistogramKernelINS1_5radix10policy_hubIjNS0_8NullTypeEyE10Policy1000ELNS0_9SortOrderE0EjyNS1_21identity_decomposer_tEEEvPT2_PKT1_SB_iiT3_)
        /*00ac*/ 	.short	0x0380
        /*00ae*/ 	.short	0x0021


	//----- nvinfo : EIATTR_SW_WAR
	.align		4
.L_232:
        /*00b0*/ 	.byte	0x04, 0x36
        /*00b2*/ 	.short	(.L_234 - .L_233)
.L_233:
        /*00b4*/ 	.word	0x00000008
.L_234:


//--------------------- .nv.info._ZN3cub18CUB_300001_SM_10006detail10radix_sort31DeviceRadixSortSingleTileKernelINS1_5radix10policy_hubIjNS0_8NullTypeEyE10Policy1000ELNS0_9SortOrderE0EjS6_yNS1_21identity_decomposer_tEEEvPKT1_PSB_PKT2_PSF_T3_iiT4_ --------------------------
	.section	.nv.info._ZN3cub18CUB_300001_SM_10006detail10radix_sort31DeviceRadixSortSingleTileKernelINS1_5radix10policy_hubIjNS0_8NullTypeEyE10Policy1000ELNS0_9SortOrderE0EjS6_yNS1_21identity_decomposer_tEEEvPKT1_PSB_PKT2_PSF_T3_iiT4_,"",@"SHT_CUDA_INFO"
	.sectionflags	@""
	.align	4


	//----- nvinfo : EIATTR_CUDA_API_VERSION
	.align		4
        /*0000*/ 	.byte	0x04, 0x37
        /*0002*/ 	.short	(.L_236 - .L_235)
.L_235:
        /*0004*/ 	.word	0x00000082


	//----- nvinfo : EIATTR_KPARAM_INFO
	.align		4
.L_236:
        /*0008*/ 	.byte	0x04, 0x17
        /*000a*/ 	.short	(.L_238 - .L_237)
.L_237:
        /*000c*/ 	.word	0x00000000
        /*0010*/ 	.short	0x0007
        /*0012*/ 	.short	0x0030
        /*0014*/ 	.byte	0x00, 0xf0, 0x05, 0x00


	//----- nvinfo : EIATTR_KPARAM_INFO
	.align		4
.L_238:
        /*0018*/ 	.byte	0x04, 0x17
        /*001a*/ 	.short	(.L_240 - .L_239)
.L_239:
        /*001c*/ 	.word	0x00000000
        /*0020*/ 	.short	0x0006
        /*0022*/ 	.short	0x002c
        /*0024*/ 	.byte	0x00, 0xf0, 0x11, 0x00


	//----- nvinfo : EIATTR_KPARAM_INFO
	.align		4
.L_240:
        /*0028*/ 	.byte	0x04, 0x17
        /*002a*/ 	.short	(.L_242 - .L_241)
.L_241:
        /*002c*/ 	.word	0x00000000
        /*0030*/ 	.short	0x0005
        /*0032*/ 	.short	0x0028
        /*0034*/ 	.byte	0x00, 0xf0, 0x11, 0x00


	//----- nvinfo : EIATTR_KPARAM_INFO
	.align		4
.L_242:
        /*0038*/ 	.byte	0x04, 0x17
        /*003a*/ 	.short	(.L_244 - .L_243)
.L_243:
        /*003c*/ 	.word	0x00000000
        /*0040*/ 	.short	0x0004
        /*0042*/ 	.short	0x0020
        /*0044*/ 	.byte	0x00, 0xf0, 0x21, 0x00


	//----- nvinfo : EIATTR_KPARAM_INFO
	.align		4
.L_244:
        /*0048*/ 	.byte	0x04, 0x17
        /*004a*/ 	.short	(.L_246 - .L_245)
.L_245:
        /*004c*/ 	.word	0x00000000
        /*0050*/ 	.short	0x0003
        /*0052*/ 	.short	0x0018
        /*0054*/ 	.byte	0x00, 0xf5, 0x21, 0x00


	//----- nvinfo : EIATTR_KPARAM_INFO
	.align		4
.L_246:
        /*0058*/ 	.byte	0x04, 0x17
        /*005a*/ 	.short	(.L_248 - .L_247)
.L_247:
        /*005c*/ 	.word	0x00000000
        /*0060*/ 	.short	0x0002
        /*0062*/ 	.short	0x0010
        /*0064*/ 	.byte	0x00, 0xf5, 0x21, 0x00


	//----- nvinfo : EIATTR_KPARAM_INFO
	.align		4
.L_248:
        /*0068*/ 	.byte	0x04, 0x17
        /*006a*/ 	.short	(.L_250 - .L_249)
.L_249:
        /*006c*/ 	.word	0x00000000
        /*0070*/ 	.short	0x0001
        /*0072*/ 	.short	0x0008
        /*0074*/ 	.byte	0x00, 0xf5, 0x21, 0x00


	//----- nvinfo : EIATTR_KPARAM_INFO
	.align		4
.L_250:
        /*0078*/ 	.byte	0x04, 0x17
        /*007a*/ 	.short	(.L_252 - .L_251)
.L_251:
        /*007c*/ 	.word	0x00000000
        /*0080*/ 	.short	0x0000
        /*0082*/ 	.short	0x0000
        /*0084*/ 	.byte	0x00, 0xf5, 0x21, 0x00


	//----- nvinfo : EIATTR_SPARSE_MMA_MASK
	.align		4
.L_252:
        /*0088*/ 	.byte	0x03, 0x50
        /*008a*/ 	.short	0x0000


	//----- nvinfo : EIATTR_MAXREG_COUNT
	.align		4
        /*008c*/ 	.byte	0x03, 0x1b
        /*008e*/ 	.short	0x00ff


	//----- nvinfo : EIATTR_NUM_BARRIERS
	.align		4
        /*0090*/ 	.byte	0x02, 0x4c
        /*0092*/ 	.byte	0x01
	.zero		1


	//----- nvinfo : EIATTR_MERCURY_ISA_VERSION
	.align		4
        /*0094*/ 	.byte	0x03, 0x5f
        /*0096*/ 	.short	0x0101


	//----- nvinfo : EIATTR_COOP_GROUP_MASK_REGIDS
	.align		4
        /*0098*/ 	.byte	0x04, 0x29
        /*009a*/ 	.short	(.L_254 - .L_253)


	//   ....[0]....
.L_253:
        /*009c*/ 	.word	0xffffffff


	//   ....[1]....
        /*00a0*/ 	.word	0xffffffff


	//   ....[2]....
        /*00a4*/ 	.word	0xffffffff


	//   ....[3]....
        /*00a8*/ 	.word	0xffffffff


	//   ....[4]....
        /*00ac*/ 	.word	0xffffffff


	//----- nvinfo : EIATTR_COOP_GROUP_INSTR_OFFSETS
	.align		4
.L_254:
        /*00b0*/ 	.byte	0x04, 0x28
        /*00b2*/ 	.short	(.L_256 - .L_255)


	//   ....[0]....
.L_255:
        /*00b4*/ 	.word	0x000018c0


	//   ....[1]....
        /*00b8*/ 	.word	0x000018e0


	//   ....[2]....
        /*00bc*/ 	.word	0x00001900


	//   ....[3]....
        /*00c0*/ 	.word	0x00001920


	//   ....[4]....
        /*00c4*/ 	.word	0x00001940


	//----- nvinfo : EIATTR_VRC_CTA_INIT_COUNT
	.align		4
.L_256:
        /*00c8*/ 	.byte	0x02, 0x4a
	.zero		1
	.zero		1


	//----- nvinfo : EIATTR_EXIT_INSTR_OFFSETS
	.align		4
        /*00cc*/ 	.byte	0x04, 0x1c
        /*00ce*/ 	.short	(.L_258 - .L_257)


	//   ....[0]....
.L_257:
        /*00d0*/ 	.word	0x00002e90


	//   ....[1]....
        /*00d4*/ 	.word	0x00002ec0


	//----- nvinfo : EIATTR_MAX_THREADS
	.align		4
.L_258:
        /*00d8*/ 	.byte	0x04, 0x05
        /*00da*/ 	.short	(.L_260 - .L_259)
.L_259:
        /*00dc*/ 	.word	0x00000100
        /*00e0*/ 	.word	0x00000001
        /*00e4*/ 	.word	0x00000001


	//----- nvinfo : EIATTR_CBANK_PARAM_SIZE
	.align		4
.L_260:
        /*00e8*/ 	.byte	0x03, 0x19
        /*00ea*/ 	.short	0x0031


	//----- nvinfo : EIATTR_PARAM_CBANK
	.align		4
        /*00ec*/ 	.byte	0x04, 0x0a
        /*00ee*/ 	.short	(.L_262 - .L_261)
	.align		4
.L_261:
        /*00f0*/ 	.word	index@(.nv.constant0._ZN3cub18CUB_300001_SM_10006detail10radix_sort31DeviceRadixSortSingleTileKernelINS1_5radix10policy_hubIjNS0_8NullTypeEyE10Policy1000ELNS0_9SortOrderE0EjS6_yNS1_21identity_decomposer_tEEEvPKT1_PSB_PKT2_PSF_T3_iiT4_)
        /*00f4*/ 	.short	0x0380
        /*00f6*/ 	.short	0x0031


	//----- nvinfo : EIATTR_SW_WAR
	.align		4
.L_262:
        /*00f8*/ 	.byte	0x04, 0x36
        /*00fa*/ 	.short	(.L_264 - .L_263)
.L_263:
        /*00fc*/ 	.word	0x00000008
.L_264:


//--------------------- .nv.info._ZN3cub18CUB_300001_SM_10006detail4scan16DeviceScanKernelINS2_10policy_hubIiiimN4cuda3std3__44plusIvEEE10Policy1000EN6thrust24THRUST_300001_SM_1000_NS6detail15normal_iteratorINSD_10device_ptrIiEEEESI_NS0_13ScanTileStateIiLb1EEES9_NS0_8NullTypeEmiLb0ESL_EEvT0_T1_T2_iT3_T4_T5_ --------------------------
	.section	.nv.info._ZN3cub18CUB_300001_SM_10006detail4scan16DeviceScanKernelINS2_10policy_hubIiiimN4cuda3std3__44plusIvEEE10Policy1000EN6thrust24THRUST_300001_SM_1000_NS6detail15normal_iteratorINSD_10device_ptrIiEEEESI_NS0_13ScanTileStateIiLb1EEES9_NS0_8NullTypeEmiLb0ESL_EEvT0_T1_T2_iT3_T4_T5_,"",@"SHT_CUDA_INFO"
	.sectionflags	@""
	.align	4


	//----- nvinfo : EIATTR_CUDA_API_VERSION
	.align		4
        /*0000*/ 	.byte	0x04, 0x37
        /*0002*/ 	.short	(.L_266 - .L_265)
.L_265:
        /*0004*/ 	.word	0x00000082


	//----- nvinfo : EIATTR_KPARAM_INFO
	.align		4
.L_266:
        /*0008*/ 	.byte	0x04, 0x17
        /*000a*/ 	.short	(.L_268 - .L_267)
.L_267:
        /*000c*/ 	.word	0x00000000
        /*0010*/ 	.short	0x0006
        /*0012*/ 	.short	0x0020
        /*0014*/ 	.byte	0x00, 0xf0, 0x21, 0x00


	//----- nvinfo : EIATTR_KPARAM_INFO
	.align		4
.L_268:
        /*0018*/ 	.byte	0x04, 0x17
        /*001a*/ 	.short	(.L_270 - .L_269)
.L_269:
        /*001c*/ 	.word	0x00000000
        /*0020*/ 	.short	0x0005
        /*0022*/ 	.short	0x001d
        /*0024*/ 	.byte	0x00, 0xf0, 0x05, 0x00


	//----- nvinfo : EIATTR_KPARAM_INFO
	.align		4
.L_270:
        /*0028*/ 	.byte	0x04, 0x17
        /*002a*/ 	.short	(.L_272 - .L_271)
.L_271:
        /*002c*/ 	.word	0x00000000
        /*0030*/ 	.short	0x0004
        /*0032*/ 	.short	0x001c
        /*0034*/ 	.byte	0x00, 0xf0, 0x05, 0x00


	//----- nvinfo : EIATTR_KPARAM_INFO
	.align		4
.L_272:
        /*0038*/ 	.byte	0x04, 0x17
        /*003a*/ 	.short	(.L_274 - .L_273)
.L_273:
        /*003c*/ 	.word	0x00000000
        /*0040*/ 	.short	0x0003
        /*0042*/ 	.short	0x0018
        /*0044*/ 	.byte	0x00, 0xf0, 0x11, 0x00


	//----- nvinfo : EIATTR_KPARAM_INFO
	.align		4
.L_274:
        /*0048*/ 	.byte	0x04, 0x17
        /*004a*/ 	.short	(.L_276 - .L_275)
.L_275:
        /*004c*/ 	.word	0x00000000
        /*0050*/ 	.short	0x0002
        /*0052*/ 	.short	0x0010
        /*0054*/ 	.byte	0x00, 0xf0, 0x21, 0x00


	//----- nvinfo : EIATTR_KPARAM_INFO
	.align		4
.L_276:
        /*0058*/ 	.byte	0x04, 0x17
        /*005a*/ 	.short	(.L_278 - .L_277)
.L_277:
        /*005c*/ 	.word	0x00000000
        /*0060*/ 	.short	0x0001
        /*0062*/ 	.short	0x0008
        /*0064*/ 	.byte	0x00, 0xf0, 0x21, 0x00


	//----- nvinfo : EIATTR_KPARAM_INFO
	.align		4
.L_278:
        /*0068*/ 	.byte	0x04, 0x17
        /*006a*/ 	.short	(.L_280 - .L_279)
.L_279:
        /*006c*/ 	.word	0x00000000
        /*0070*/ 	.short	0x0000
        /*0072*/ 	.short	0x0000
        /*0074*/ 	.byte	0x00, 0xf0, 0x21, 0x00


	//----- nvinfo : EIATTR_SPARSE_MMA_MASK
	.align		4
.L_280:
        /*0078*/ 	.byte	0x03, 0x50
        /*007a*/ 	.short	0x0000


	//----- nvinfo : EIATTR_MAXREG_COUNT
	.align		4
        /*007c*/ 	.byte	0x03, 0x1b
        /*007e*/ 	.short	0x0080


	//----- nvinfo : EIATTR_NUM_BARRIERS
	.align		4
        /*0080*/ 	.byte	0x02, 0x4c
        /*0082*/ 	.byte	0x01
	.zero		1


	//----- nvinfo : EIATTR_MERCURY_ISA_VERSION
	.align		4
        /*0084*/ 	.byte	0x03, 0x5f
        /*0086*/ 	.short	0x0101


	//----- nvinfo : EIATTR_COOP_GROUP_MASK_REGIDS
	.align		4
        /*0088*/ 	.byte	0x04, 0x29
        /*008a*/ 	.short	(.L_282 - .L_281)


	//   ....[0]....
.L_281:
        /*008c*/ 	.word	0xffffffff


	//   ....[1]....
        /*0090*/ 	.word	0xffffffff


	//   ....[2]....
        /*0094*/ 	.word	0xffffffff


	//   ....[3]....
        /*0098*/ 	.word	0xffffffff


	//   ....[4]....
        /*009c*/ 	.word	0xffffffff


	//   ....[5]....
        /*00a0*/ 	.word	0xffffffff


	//   ....[6]....
        /*00a4*/ 	.word	0xffffffff


	//   ....[7]....
        /*00a8*/ 	.word	0xffffffff


	//   ....[8]....
        /*00ac*/ 	.word	0xffffffff


	//   ....[9]....
        /*00b0*/ 	.word	0xffffffff


	//   ....[10]....
        /*00b4*/ 	.word	0xffffffff


	//   ....[11]....
        /*00b8*/ 	.word	0xffffffff


	//   ....[12]....
        /*00bc*/ 	.word	0xffffffff


	//   ....[13]....
        /*00c0*/ 	.word	0xffffffff


	//   ....[14]....
        /*00c4*/ 	.word	0xffffffff


	//   ....[15]....
        /*00c8*/ 	.word	0xffffffff


	//   ....[16]....
        /*00cc*/ 	.word	0xffffffff


	//   ....[17]....
        /*00d0*/ 	.word	0xffffffff


	//   ....[18]....
        /*00d4*/ 	.word	0xffffffff


	//   ....[19]....
        /*00d8*/ 	.word	0xffffffff


	//   ....[20]....
        /*00dc*/ 	.word	0xffffffff


	//   ....[21]....
        /*00e0*/ 	.word	0xffffffff


	//   ....[22]....
        /*00e4*/ 	.word	0xffffffff


	//   ....[23]....
        /*00e8*/ 	.word	0xffffffff


	//   ....[24]....
        /*00ec*/ 	.word	0xffffffff


	//   ....[25]....
        /*00f0*/ 	.word	0xffffffff


	//   ....[26]....
        /*00f4*/ 	.word	0xffffffff


	//   ....[27]....
        /*00f8*/ 	.word	0xffffffff


	//   ....[28]....
        /*00fc*/ 	.word	0xffffffff


	//   ....[29]....
        /*0100*/ 	.word	0xffffffff


	//   ....[30]....
        /*0104*/ 	.word	0xffffffff


	//   ....[31]....
        /*0108*/ 	.word	0xffffffff


	//   ....[32]....
        /*010c*/ 	.word	0xffffffff


	//   ....[33]....
        /*0110*/ 	.word	0xffffffff


	//   ....[34]....
        /*0114*/ 	.word	0xffffffff


	//   ....[35]....
        /*0118*/ 	.word	0xffffffff


	//   ....[36]....
        /*011c*/ 	.word	0xffffffff


	//   ....[37]....
        /*0120*/ 	.word	0xffffffff


	//   ....[38]....
        /*0124*/ 	.word	0xffffffff


	//   ....[39]....
        /*0128*/ 	.word	0xffffffff


	//   ....[40]....
        /*012c*/ 	.word	0xffffffff


	//   ....[41]....
        /*0130*/ 	.word	0xffffffff


	//   ....[42]....
        /*0134*/ 	.word	0xffffffff


	//   ....[43]....
        /*0138*/ 	.word	0xffffffff


	//   ....[44]....
        /*013c*/ 	.word	0xffffffff


	//   ....[45]....
        /*0140*/ 	.word	0xffffffff


	//   ....[46]....
        /*0144*/ 	.word	0xffffffff


	//   ....[47]....
        /*0148*/ 	.word	0xffffffff


	//   ....[48]....
        /*014c*/ 	.word	0xffffffff


	//   ....[49]....
        /*0150*/ 	.word	0xffffffff


	//   ....[50]....
        /*0154*/ 	.word	0xffffffff


	//   ....[51]....
        /*0158*/ 	.word	0xffffffff


	//   ....[52]....
        /*015c*/ 	.word	0xffffffff


	//   ....[53]....
        /*0160*/ 	.word	0xffffffff


	//   ....[54]....
        /*0164*/ 	.word	0xffffffff


	//   ....[55]....
        /*0168*/ 	.word	0xffffffff


	//   ....[56]....
        /*016c*/ 	.word	0xffffffff


	//   ....[57]....
        /*0170*/ 	.word	0xffffffff


	//   ....[58]....
        /*0174*/ 	.word	0xffffffff


	//   ....[59]....
        /*0178*/ 	.word	0xffffffff


	//   ....[60]....
        /*017c*/ 	.word	0x05000008


	//   ....[61]....
        /*0180*/ 	.word	0x05000008


	//   ....[62]....
        /*0184*/ 	.word	0x05000008


	//   ....[63]....
        /*0188*/ 	.word	0x05000008


	//   ....[64]....
        /*018c*/ 	.word	0x05000008


	//   ....[65]....
        /*0190*/ 	.word	0x05000008


	//   ....[66]....
        /*0194*/ 	.word	0x05000008


	//   ....[67]....
        /*0198*/ 	.word	0x05000008


	//   ....[68]....
        /*019c*/ 	.word	0x05000008


	//   ....[69]....
        /*01a0*/ 	.word	0x05000008


	//   ....[70]....
        /*01a4*/ 	.word	0x05000008


	//   ....[71]....
        /*01a8*/ 	.word	0x05000008


	//   ....[72]....
        /*01ac*/ 	.word	0x05000008


	//   ....[73]....
        /*01b0*/ 	.word	0x05000008


	//   ....[74]....
        /*01b4*/ 	.word	0x05000008


	//   ....[75]....
        /*01b8*/ 	.word	0x05000008


	//   ....[76]....
        /*01bc*/ 	.word	0x05000008


	//   ....[77]....
        /*01c0*/ 	.word	0x05000008


	//   ....[78]....
        /*01c4*/ 	.word	0x05000008


	//   ....[79]....
        /*01c8*/ 	.word	0x05000008


	//   ....[80]....
        /*01cc*/ 	.word	0x05000008


	//   ....[81]....
        /*01d0*/ 	.word	0x05000008


	//   ....[82]....
        /*01d4*/ 	.word	0x05000008


	//   ....[83]....
        /*01d8*/ 	.word	0x05000008


	//   ....[84]....
        /*01dc*/ 	.word	0x05000008


	//   ....[85]....
        /*01e0*/ 	.word	0x05000008


	//   ....[86]....
        /*01e4*/ 	.word	0x05000008


	//   ....[87]....
        /*01e8*/ 	.word	0x05000008


	//   ....[88]....
        /*01ec*/ 	.word	0x05000008


	//   ....[89]....
        /*01f0*/ 	.word	0x05000008


	//   ....[90]....
        /*01f4*/ 	.word	0x05000008


	//   ....[91]....
        /*01f8*/ 	.word	0x05000008


	//   ....[92]....
        /*01fc*/ 	.word	0x05000008


	//   ....[93]....
        /*0200*/ 	.word	0x05000008


	//   ....[94]....
        /*0204*/ 	.word	0x05000008


	//   ....[95]....
        /*0208*/ 	.word	0x05000008


	//----- nvinfo : EIATTR_COOP_GROUP_INSTR_OFFSETS
	.align		4
.L_282:
        /*020c*/ 	.byte	0x04, 0x28
        /*020e*/ 	.short	(.L_284 - .L_283)


	//   ....[0]....
.L_283:
        /*0210*/ 	.word	0x00000470


	//   ....[1]....
        /*0214*/ 	.word	0x000006a0


	//   ....[2]....
        /*0218*/ 	.word	0x000006c0


	//   ....[3]....
        /*021c*/ 	.word	0x000006e0


	//   ....[4]....
        /*0220*/ 	.word	0x00000700


	//   ....[5]....
        /*0224*/ 	.word	0x00000720


	//   ....[6]....
        /*0228*/ 	.word	0x00000b20


	//   ....[7]....
        /*022c*/ 	.word	0x00000b40


	//   ....[8]....
        /*0230*/ 	.word	0x00000b60


	//   ....[9]....
        /*0234*/ 	.word	0x00000b80


	//   ....[10]....
        /*0238*/ 	.word	0x00000ba0


	//   ....[11]....
        /*023c*/ 	.word	0x00000fa0


	//   ....[12]....
        /*0240*/ 	.word	0x00001030


	//   ....[13]....
        /*0244*/ 	.word	0x00001090


	//   ....[14]....
        /*0248*/ 	.word	0x00001130


	//   ....[15]....
        /*024c*/ 	.word	0x00001190


	//   ....[16]....
        /*0250*/ 	.word	0x000011d0


	//   ....[17]....
        /*0254*/ 	.word	0x00001220


	//   ....[18]....
        /*0258*/ 	.word	0x00001270


	//   ....[19]....
        /*025c*/ 	.word	0x00001280


	//   ....[20]....
        /*0260*/ 	.word	0x00001360


	//   ....[21]....
        /*0264*/ 	.word	0x000013f0


	//   ....[22]....
        /*0268*/ 	.word	0x00001440


	//   ....[23]....
        /*026c*/ 	.word	0x000014a0


	//   ....[24]....
        /*0270*/ 	.word	0x00001500


	//   ....[25]....
        /*0274*/ 	.word	0x00001540


	//   ....[26]....
        /*0278*/ 	.word	0x00001580


	//   ....[27]....
        /*027c*/ 	.word	0x000015c0


	//   ....[28]....
        /*0280*/ 	.word	0x000015d0


	//   ....[29]....
        /*0284*/ 	.word	0x00001a50


	//   ....[30]....
        /*0288*/ 	.word	0x00002410


	//   ....[31]....
        /*028c*/ 	.word	0x00002640


	//   ....[32]....
        /*0290*/ 	.word	0x00002660


	//   ....[33]....
        /*0294*/ 	.word	0x00002680


	//   ....[34]....
        /*0298*/ 	.word	0x000026a0


	//   ....[35]....
        /*029c*/ 	.word	0x000026c0


	//   ....[36]....
        /*02a0*/ 	.word	0x00002a50


	//   ....[37]....
        /*02a4*/ 	.word	0x00002a70


	//   ....[38]....
        /*02a8*/ 	.word	0x00002a90


	//   ....[39]....
        /*02ac*/ 	.word	0x00002ab0


	//   ....[40]....
        /*02b0*/ 	.word	0x00002ad0


	//   ....[41]....
        /*02b4*/ 	.word	0x00002ed0


	//   ....[42]....
        /*02b8*/ 	.word	0x00002f60


	//   ....[43]....
        /*02bc*/ 	.word	0x00002fc0


	//   ....[44]....
        /*02c0*/ 	.word	0x00003030


	//   ....[45]....
        /*02c4*/ 	.word	0x00003090


	//   ....[46]....
        /*02c8*/ 	.word	0x000030f0


	//   ....[47]....
        /*02cc*/ 	.word	0x00003140


	//   ....[48]....
        /*02d0*/ 	.word	0x000031a0


	//   ....[49]....
        /*02d4*/ 	.word	0x000031b0


	//   ....[50]....
        /*02d8*/ 	.word	0x00003290


	//   ....[51]....
        /*02dc*/ 	.word	0x00003320


	//   ....[52]....
        /*02e0*/ 	.word	0x00003370


	//   ....[53]....
        /*02e4*/ 	.word	0x000033e0


	//   ....[54]....
        /*02e8*/ 	.word	0x00003440


	//   ....[55]....
        /*02ec*/ 	.word	0x00003490


	//   ....[56]....
        /*02f0*/ 	.word	0x000034f0


	//   ....[57]....
        /*02f4*/ 	.word	0x00003530


	//   ....[58]....
        /*02f8*/ 	.word	0x00003540


	//   ....[59]....
        /*02fc*/ 	.word	0x000039a0


	//   ....[60]....
        /*0300*/ 	.word	0x00003f50


	//   ....[61]....
        /*0304*/ 	.word	0x00003fd0


	//   ....[62]....
        /*0308*/ 	.word	0x00004070


	//   ....[63]....
        /*030c*/ 	.word	0x00004160


	//   ....[64]....
        /*0310*/ 	.word	0x000041e0


	//   ....[65]....
        /*0314*/ 	.word	0x00004260


	//   ....[66]....
        /*0318*/ 	.word	0x000042e0


	//   ....[67]....
        /*031c*/ 	.word	0x00004360


	//   ....[68]....
        /*0320*/ 	.word	0x00004400


	//   ....[69]....
        /*0324*/ 	.word	0x00004470


	//   ....[70]....
        /*0328*/ 	.word	0x000044f0


	//   ....[71]....
        /*032c*/ 	.word	0x00004570


	//   ....[72]....
        /*0330*/ 	.word	0x00004620


	//   ....[73]....
        /*0334*/ 	.word	0x000046a0


	//   ....[74]....
        /*0338*/ 	.word	0x00004710


	//   ....[75]....
        /*033c*/ 	.word	0x00004780


	//   ....[76]....
        /*0340*/ 	.word	0x000047f0


	//   ....[77]....
        /*0344*/ 	.word	0x00004850


	//   ....[78]....
        /*0348*/ 	.word	0x000048c0


	//   ....[79]....
        /*034c*/ 	.word	0x00004940


	//   ....[80]....
        /*0350*/ 	.word	0x000049e0


	//   ....[81]....
        /*0354*/ 	.word	0x00004ab0


	//   ....[82]....
        /*0358*/ 	.word	0x00004b30


	//   ....[83]....
        /*035c*/ 	.word	0x00004bd0


	//   ....[84]....
        /*0360*/ 	.word	0x00004c60


	//   ....[85]....
        /*0364*/ 	.word	0x00004cd0


	//   ....[86]....
        /*0368*/ 	.word	0x00004d70


	//   ....[87]....
        /*036c*/ 	.word	0x00004de0


	//   ....[88]....
        /*0370*/ 	.word	0x00004e60


	//   ....[89]....
        /*0374*/ 	.word	0x00004ee0


	//   ....[90]....
        /*0378*/ 	.word	0x00004f90


	//   ....[91]....
        /*037c*/ 	.word	0x00005030


	//   ....[92]....
        /*0380*/ 	.word	0x000050c0


	//   ....[93]....
        /*0384*/ 	.word	0x00005160


	//   ....[94]....
        /*0388*/ 	.word	0x000051e0


	//   ....[95]....
        /*038c*/ 	.word	0x00005240


	//----- nvinfo : EIATTR_VRC_CTA_INIT_COUNT
	.align		4
.L_284:
        /*0390*/ 	.byte	0x02, 0x4a
	.zero		1
	.zero		1


	//----- nvinfo : EIATTR_EXIT_INSTR_OFFSETS
	.align		4
        /*0394*/ 	.byte	0x04, 0x1c
        /*0396*/ 	.short	(.L_286 - .L_285)


	//   ....[0]....
.L_285:
        /*0398*/ 	.word	0x00001cc0


	//   ....[1]....
        /*039c*/ 	.word	0x00001cf0


	//   ....[2]....
        /*03a0*/ 	.word	0x00003ee0


	//   ....[3]....
        /*03a4*/ 	.word	0x00003f00


	//----- nvinfo : EIATTR_MAX_THREADS
	.align		4
.L_286:
        /*03a8*/ 	.byte	0x04, 0x05
        /*03aa*/ 	.short	(.L_288 - .L_287)
.L_287:
        /*03ac*/ 	.word	0x000001a0
        /*03b0*/ 	.word	0x00000001
        /*03b4*/ 	.word	0x00000001


	//----- nvinfo : EIATTR_CRS_STACK_SIZE
	.align		4
.L_288:
        /*03b8*/ 	.byte	0x04, 0x1e
        /*03ba*/ 	.short	(.L_290 - .L_289)
.L_289:
        /*03bc*/ 	.word	0x00000000


	//----- nvinfo : EIATTR_CBANK_PARAM_SIZE
	.align		4
.L_290:
        /*03c0*/ 	.byte	0x03, 0x19
        /*03c2*/ 	.short	0x0028


	//----- nvinfo : EIATTR_PARAM_CBANK
	.align		4
        /*03c4*/ 	.byte	0x04, 0x0a
        /*03c6*/ 	.short	(.L_292 - .L_291)
	.align		4
.L_291:
        /*03c8*/ 	.word	index@(.nv.constant0._ZN3cub18CUB_300001_SM_10006detail4scan16DeviceScanKernelINS2_10policy_hubIiiimN4cuda3std3__44plusIvEEE10Policy1000EN6thrust24THRUST_300001_SM_1000_NS6detail15normal_iteratorINSD_10device_ptrIiEEEESI_NS0_13ScanTileStateIiLb1EEES9_NS0_8NullTypeEmiLb0ESL_EEvT0_T1_T2_iT3_T4_T5_)
        /*03cc*/ 	.short	0x0380
        /*03ce*/ 	.short	0x0028


	//----- nvinfo : EIATTR_SW_WAR
	.align		4
.L_292:
        /*03d0*/ 	.byte	0x04, 0x36
        /*03d2*/ 	.short	(.L_294 - .L_293)
.L_293:
        /*03d4*/ 	.word	0x00000008
.L_294:


//--------------------- .nv.info._ZN3cub18CUB_300001_SM_10006detail4scan16DeviceScanKernelINS2_10policy_hubIiiijN4cuda3std3__44plusIvEEE10Policy1000EN6thrust24THRUST_300001_SM_1000_NS6detail15normal_iteratorINSD_10device_ptrIiEEEESI_NS0_13ScanTileStateIiLb1EEES9_NS0_8NullTypeEjiLb0ESL_EEvT0_T1_T2_iT3_T4_T5_ --------------------------
	.section	.nv.info._ZN3cub18CUB_300001_SM_10006detail4scan16DeviceScanKernelINS2_10policy_hubIiiijN4cuda3std3__44plusIvEEE10Policy1000EN6thrust24THRUST_300001_SM_1000_NS6detail15normal_iteratorINSD_10device_ptrIiEEEESI_NS0_13ScanTileStateIiLb1EEES9_NS0_8NullTypeEjiLb0ESL_EEvT0_T1_T2_iT3_T4_T5_,"",@"SHT_CUDA_INFO"
	.sectionflags	@""
	.align	4


	//----- nvinfo : EIATTR_CUDA_API_VERSION
	.align		4
        /*0000*/ 	.byte	0x04, 0x37
        /*0002*/ 	.short	(.L_296 - .L_295)
.L_295:
        /*0004*/ 	.word	0x00000082


	//----- nvinfo : EIATTR_KPARAM_INFO
	.align		4
.L_296:
        /*0008*/ 	.byte	0x04, 0x17
        /*000a*/ 	.short	(.L_298 - .L_297)
.L_297:
        /*000c*/ 	.word	0x00000000
        /*0010*/ 	.short	0x0006
        /*0012*/ 	.short	0x0020
        /*0014*/ 	.byte	0x00, 0xf0, 0x11, 0x00


	//----- nvinfo : EIATTR_KPARAM_INFO
	.align		4
.L_298:
        /*0018*/ 	.byte	0x04, 0x17
        /*001a*/ 	.short	(.L_300 - .L_299)
.L_299:
        /*001c*/ 	.word	0x00000000
        /*0020*/ 	.short	0x0005
        /*0022*/ 	.short	0x001d
        /*0024*/ 	.byte	0x00, 0xf0, 0x05, 0x00


	//----- nvinfo : EIATTR_KPARAM_INFO
	.align		4
.L_300:
        /*0028*/ 	.byte	0x04, 0x17
        /*002a*/ 	.short	(.L_302 - .L_301)
.L_301:
        /*002c*/ 	.word	0x00000000
        /*0030*/ 	.short	0x0004
        /*0032*/ 	.short	0x001c
        /*0034*/ 	.byte	0x00, 0xf0, 0x05, 0x00


	//----- nvinfo : EIATTR_KPARAM_INFO
	.align		4
.L_302:
        /*0038*/ 	.byte	0x04, 0x17
        /*003a*/ 	.short	(.L_304 - .L_303)
.L_303:
        /*003c*/ 	.word	0x00000000
        /*0040*/ 	.short	0x0003
        /*0042*/ 	.short	0x0018
        /*0044*/ 	.byte	0x00, 0xf0, 0x11, 0x00


	//----- nvinfo : EIATTR_KPARAM_INFO
	.align		4
.L_304:
        /*0048*/ 	.byte	0x04, 0x17
        /*004a*/ 	.short	(.L_306 - .L_305)
.L_305:
        /*004c*/ 	.word	0x00000000
        /*0050*/ 	.short	0x0002
        /*0052*/ 	.short	0x0010
        /*0054*/ 	.byte	0x00, 0xf0, 0x21, 0x00


	//----- nvinfo : EIATTR_KPARAM_INFO
	.align		4
.L_306:
        /*0058*/ 	.byte	0x04, 0x17
        /*005a*/ 	.short	(.L_308 - .L_307)
.L_307:
        /*005c*/ 	.word	0x00000000
        /*0060*/ 	.short	0x0001
        /*0062*/ 	.short	0x0008
        /*0064*/ 	.byte	0x00, 0xf0, 0x21, 0x00


	//----- nvinfo : EIATTR_KPARAM_INFO
	.align		4
.L_308:
        /*0068*/ 	.byte	0x04, 0x17
        /*006a*/ 	.short	(.L_310 - .L_309)
.L_309:
        /*006c*/ 	.word	0x00000000
        /*0070*/ 	.short	0x0000
        /*0072*/ 	.short	0x0000
        /*0074*/ 	.byte	0x00, 0xf0, 0x21, 0x00


	//----- nvinfo : EIATTR_SPARSE_MMA_MASK
	.align		4
.L_310:
        /*0078*/ 	.byte	0x03, 0x50
        /*007a*/ 	.short	0x0000


	//----- nvinfo : EIATTR_MAXREG_COUNT
	.align		4
        /*007c*/ 	.byte	0x03, 0x1b
        /*007e*/ 	.short	0x00a8


	//----- nvinfo : EIATTR_NUM_BARRIERS
	.align		4
        /*0080*/ 	.byte	0x02, 0x4c
        /*0082*/ 	.byte	0x01
	.zero		1


	//----- nvinfo : EIATTR_MERCURY_ISA_VERSION
	.align		4
        /*0084*/ 	.byte	0x03, 0x5f
        /*0086*/ 	.short	0x0101


	//----- nvinfo : EIATTR_UNUSED_LOAD_BYTE_OFFSET
	.align		4
        /*0088*/ 	.byte	0x04, 0x44
        /*008a*/ 	.short	(.L_312 - .L_311)


	//   ....[0]....
.L_311:
        /*008c*/ 	.word	0x00002a20
        /*0090*/ 	.word	0x00000fff


	//----- nvinfo : EIATTR_COOP_GROUP_MASK_REGIDS
	.align		4
.L_312:
        /*0094*/ 	.byte	0x04, 0x29
        /*0096*/ 	.short	(.L_314 - .L_313)


	//   ....[0]....
.L_313:
        /*0098*/ 	.word	0xffffffff


	//   ....[1]....
        /*009c*/ 	.word	0xffffffff


	//   ....[2]....
        /*00a0*/ 	.word	0xffffffff


	//   ....[3]....
        /*00a4*/ 	.word	0xffffffff


	//   ....[4]....
        /*00a8*/ 	.word	0xffffffff


	//   ....[5]....
        /*00ac*/ 	.word	0xffffffff


	//   ....[6]....
        /*00b0*/ 	.word	0xffffffff


	//   ....[7]....
        /*00b4*/ 	.word	0xffffffff


	//   ....[8]....
        /*00b8*/ 	.word	0xffffffff


	//   ....[9]....
        /*00bc*/ 	.word	0xffffffff


	//   ....[10]....
        /*00c0*/ 	.word	0xffffffff


	//   ....[11]....
        /*00c4*/ 	.word	0xffffffff


	//   ....[12]....
        /*00c8*/ 	.word	0xffffffff


	//   ....[13]....
        /*00cc*/ 	.word	0xffffffff


	//   ....[14]....
        /*00d0*/ 	.word	0xffffffff


	//   ....[15]....
        /*00d4*/ 	.word	0xffffffff


	//   ....[16]....
        /*00d8*/ 	.word	0xffffffff


	//   ....[17]....
        /*00dc*/ 	.word	0xffffffff


	//   ....[18]....
        /*00e0*/ 	.word	0xffffffff


	//   ....[19]....
        /*00e4*/ 	.word	0xffffffff


	//   ....[20]....
        /*00e8*/ 	.word	0xffffffff


	//   ....[21]....
        /*00ec*/ 	.word	0xffffffff


	//   ....[22]....
        /*00f0*/ 	.word	0xffffffff


	//   ....[23]....
        /*00f4*/ 	.word	0xffffffff


	//   ....[24]....
        /*00f8*/ 	.word	0xffffffff


	//   ....[25]....
        /*00fc*/ 	.word	0xffffffff


	//   ....[26]....
        /*0100*/ 	.word	0xffffffff


	//   ....[27]....
        /*0104*/ 	.word	0xffffffff


	//   ....[28]....
        /*0108*/ 	.word	0xffffffff


	//   ....[29]....
        /*010c*/ 	.word	0xffffffff


	//   ....[30]....
        /*0110*/ 	.word	0xffffffff


	//   ....[31]....
        /*0114*/ 	.word	0xffffffff


	//   ....[32]....
        /*0118*/ 	.word	0xffffffff


	//   ....[33]....
        /*011c*/ 	.word	0xffffffff


	//   ....[34]....
        /*0120*/ 	.word	0xffffffff


	//   ....[35]....
        /*0124*/ 	.word	0xffffffff


	//   ....[36]....
        /*0128*/ 	.word	0xffffffff


	//   ....[37]....
        /*012c*/ 	.word	0xffffffff


	//   ....[38]....
        /*0130*/ 	.word	0xffffffff


	//   ....[39]....
        /*0134*/ 	.word	0xffffffff


	//   ....[40]....
        /*0138*/ 	.word	0xffffffff


	//   ....[41]....
        /*013c*/ 	.word	0xffffffff


	//   ....[42]....
        /*0140*/ 	.word	0xffffffff


	//   ....[43]....
        /*0144*/ 	.word	0xffffffff


	//   ....[44]....
        /*0148*/ 	.word	0xffffffff


	//   ....[45]....
        /*014c*/ 	.word	0xffffffff


	//   ....[46]....
        /*0150*/ 	.word	0xffffffff


	//   ....[47]....
        /*0154*/ 	.word	0xffffffff


	//   ....[48]....
        /*0158*/ 	.word	0xffffffff


	//   ....[49]....
        /*015c*/ 	.word	0xffffffff


	//   ....[50]....
        /*0160*/ 	.word	0xffffffff


	//   ....[51]....
        /*0164*/ 	.word	0xffffffff


	//   ....[52]....
        /*0168*/ 	.word	0xffffffff


	//   ....[53]....
        /*016c*/ 	.word	0xffffffff


	//   ....[54]....
        /*0170*/ 	.word	0xffffffff


	//   ....[55]....
        /*0174*/ 	.word	0xffffffff


	//   ....[56]....
        /*0178*/ 	.word	0xffffffff


	//   ....[57]....
        /*017c*/ 	.word	0xffffffff


	//   ....[58]....
        /*0180*/ 	.word	0xffffffff


	//   ....[59]....
        /*0184*/ 	.word	0xffffffff


	//   ....[60]....
        /*0188*/ 	.word	0x05000015


	//   ....[61]....
        /*018c*/ 	.word	0x05000015


	//   ....[62]....
        /*0190*/ 	.word	0x05000015


	//   ....[63]....
        /*0194*/ 	.word	0x05000015


	//   ....[64]....
        /*0198*/ 	.word	0x05000015


	//   ....[65]....
        /*019c*/ 	.word	0x05000015


	//   ....[66]....
        /*01a0*/ 	.word	0x05000015


	//   ....[67]....
        /*01a4*/ 	.word	0x05000015


	//   ....[68]....
        /*01a8*/ 	.word	0x05000015


	//   ....[69]....
        /*01ac*/ 	.word	0x05000015


	//   ....[70]....
        /*01b0*/ 	.word	0x05000015


	//   ....[71]....
        /*01b4*/ 	.word	0x05000015


	//   ....[72]....
        /*01b8*/ 	.word	0x05000015


	//   ....[73]....
        /*01bc*/ 	.word	0x05000015


	//   ....[74]....
        /*01c0*/ 	.word	0x05000015


	//   ....[75]....
        /*01c4*/ 	.word	0x05000015


	//   ....[76]....
        /*01c8*/ 	.word	0x05000015


	//   ....[77]....
        /*01cc*/ 	.word	0x05000015


	//   ....[78]....
        /*01d0*/ 	.word	0x05000015


	//   ....[79]....
        /*01d4*/ 	.word	0x05000015


	//   ....[80]....
        /*01d8*/ 	.word	0x05000015


	//   ....[81]....
        /*01dc*/ 	.word	0x05000015


	//   ....[82]....
        /*01e0*/ 	.word	0x05000015


	//   ....[83]....
        /*01e4*/ 	.word	0x05000015


	//   ....[84]....
        /*01e8*/ 	.word	0x05000015


	//   ....[85]....
        /*01ec*/ 	.word	0x05000015


	//   ....[86]....
        /*01f0*/ 	.word	0x05000015


	//   ....[87]....
        /*01f4*/ 	.word	0x05000015


	//   ....[88]....
        /*01f8*/ 	.word	0x05000015


	//   ....[89]....
        /*01fc*/ 	.word	0x05000015


	//   ....[90]....
        /*0200*/ 	.word	0x05000015


	//   ....[91]....
        /*0204*/ 	.word	0x05000015


	//   ....[92]....
        /*0208*/ 	.word	0x05000015


	//   ....[93]....
        /*020c*/ 	.word	0x05000015


	//   ....[94]....
        /*0210*/ 	.word	0x05000015


	//   ....[95]....
        /*0214*/ 	.word	0x05000015


	//----- nvinfo : EIATTR_COOP_GROUP_INSTR_OFFSETS
	.align		4
.L_314:
        /*0218*/ 	.byte	0x04, 0x28
        /*021a*/ 	.short	(.L_316 - .L_315)


	//   ....[0]....
.L_315:
        /*021c*/ 	.word	0x000004b0


	//   ....[1]....
        /*0220*/ 	.word	0x00000680


	//   ....[2]....
        /*0224*/ 	.word	0x000006a0


	//   ....[3]....
        /*0228*/ 	.word	0x000006c0


	//   ....[4]....
        /*022c*/ 	.word	0x000006e0


	//   ....[5]....
        /*0230*/ 	.word	0x00000700


	//   ....[6]....
        /*0234*/ 	.word	0x00000ae0


	//   ....[7]....
        /*0238*/ 	.word	0x00000b00


	//   ....[8]....
        /*023c*/ 	.word	0x00000b20


	//   ....[9]....
        /*0240*/ 	.word	0x00000b40


	//   ....[10]....
        /*0244*/ 	.word	0x00000b60


	//   ....[11]....
        /*0248*/ 	.word	0x00000f10


	//   ....[12]....
        /*024c*/ 	.word	0x000010e0


	//   ....[13]....
        /*0250*/ 	.word	0x00001140


	//   ....[14]....
        /*0254*/ 	.word	0x000011d0


	//   ....[15]....
        /*0258*/ 	.word	0x00001230


	//   ....[16]....
        /*025c*/ 	.word	0x00001280


	//   ....[17]....
        /*0260*/ 	.word	0x000012e0


	//   ....[18]....
        /*0264*/ 	.word	0x00001320


	//   ....[19]....
        /*0268*/ 	.word	0x00001330


	//   ....[20]....
        /*026c*/ 	.word	0x000013f0


	//   ....[21]....
        /*0270*/ 	.word	0x000015c0


	//   ....[22]....
        /*0274*/ 	.word	0x00001610


	//   ....[23]....
        /*0278*/ 	.word	0x00001670


	//   ....[24]....
        /*027c*/ 	.word	0x000016d0


	//   ....[25]....
        /*0280*/ 	.word	0x00001710


	//   ....[26]....
        /*0284*/ 	.word	0x00001750


	//   ....[27]....
        /*0288*/ 	.word	0x00001790


	//   ....[28]....
        /*028c*/ 	.word	0x000017a0


	//   ....[29]....
        /*0290*/ 	.word	0x00001c60


	//   ....[30]....
        /*0294*/ 	.word	0x00002740


	//   ....[31]....
        /*0298*/ 	.word	0x00002910


	//   ....[32]....
        /*029c*/ 	.word	0x00002930


	//   ....[33]....
        /*02a0*/ 	.word	0x00002950


	//   ....[34]....
        /*02a4*/ 	.word	0x00002970


	//   ....[35]....
        /*02a8*/ 	.word	0x00002990


	//   ....[36]....
        /*02ac*/ 	.word	0x00002d10


	//   ....[37]....
        /*02b0*/ 	.word	0x00002d30


	//   ....[38]....
        /*02b4*/ 	.word	0x00002d50


	//   ....[39]....
        /*02b8*/ 	.word	0x00002d70


	//   ....[40]....
        /*02bc*/ 	.word	0x00002d90


	//   ....[41]....
        /*02c0*/ 	.word	0x00003140


	//   ....[42]....
        /*02c4*/ 	.word	0x00003310


	//   ....[43]....
        /*02c8*/ 	.word	0x00003370


	//   ....[44]....
        /*02cc*/ 	.word	0x000033e0


	//   ....[45]....
        /*02d0*/ 	.word	0x00003430


	//   ....[46]....
        /*02d4*/ 	.word	0x00003480


	//   ....[47]....
        /*02d8*/ 	.word	0x000034c0


	//   ....[48]....
        /*02dc*/ 	.word	0x00003530


	//   ....[49]....
        /*02e0*/ 	.word	0x00003540


	//   ....[50]....
        /*02e4*/ 	.word	0x00003620


	//   ....[51]....
        /*02e8*/ 	.word	0x000037f0


	//   ....[52]....
        /*02ec*/ 	.word	0x00003840


	//   ....[53]....
        /*02f0*/ 	.word	0x000038c0


	//   ....[54]....
        /*02f4*/ 	.word	0x00003910


	//   ....[55]....
        /*02f8*/ 	.word	0x00003960


	//   ....[56]....
        /*02fc*/ 	.word	0x000039c0


	//   ....[57]....
        /*0300*/ 	.word	0x00003a00


	//   ....[58]....
        /*0304*/ 	.word	0x00003a10


	//   ....[59]....
        /*0308*/ 	.word	0x00003eb0


	//   ....[60]....
        /*030c*/ 	.word	0x00004510


	//   ....[61]....
        /*0310*/ 	.word	0x00004590


	//   ....[62]....
        /*0314*/ 	.word	0x00004620


	//   ....[63]....
        /*0318*/ 	.word	0x00004720


	//   ....[64]....
        /*031c*/ 	.word	0x000047a0


	//   ....[65]....
        /*0320*/ 	.word	0x00004840


	//   ....[66]....
        /*0324*/ 	.word	0x000048c0


	//   ....[67]....
        /*0328*/ 	.word	0x00004950


	//   ....[68]....
        /*032c*/ 	.word	0x00004980


	//   ....[69]....
        /*0330*/ 	.word	0x00004a30


	//   ....[70]....
        /*0334*/ 	.word	0x00004ab0


	//   ....[71]....
        /*0338*/ 	.word	0x00004b30


	//   ....[72]....
        /*033c*/ 	.word	0x00004bf0


	//   ....[73]....
        /*0340*/ 	.word	0x00004c80


	//   ....[74]....
        /*0344*/ 	.word	0x00004d00


	//   ....[75]....
        /*0348*/ 	.word	0x00004d80


	//   ....[76]....
        /*034c*/ 	.word	0x00004e00


	//   ....[77]....
        /*0350*/ 	.word	0x00004e60


	//   ....[78]....
        /*0354*/ 	.word	0x00004ed0


	//   ....[79]....
        /*0358*/ 	.word	0x00004f50


	//   ....[80]....
        /*035c*/ 	.word	0x00004fe0


	//   ....[81]....
        /*0360*/ 	.word	0x000050b0


	//   ....[82]....
        /*0364*/ 	.word	0x00005140


	//   ....[83]....
        /*0368*/ 	.word	0x000051d0


	//   ....[84]....
        /*036c*/ 	.word	0x00005260


	//   ....[85]....
        /*0370*/ 	.word	0x00005310


	//   ....[86]....
        /*0374*/ 	.word	0x00005340


	//   ....[87]....
        /*0378*/ 	.word	0x000053f0


	//   ....[88]....
        /*037c*/ 	.word	0x00005470


	//   ....[89]....
        /*0380*/ 	.word	0x000054f0


	//   ....[90]....
        /*0384*/ 	.word	0x000055b0


	//   ....[91]....
        /*0388*/ 	.word	0x00005650


	//   ....[92]....
        /*038c*/ 	.word	0x000056f0


	//   ....[93]....
        /*0390*/ 	.word	0x00005780


	//   ....[94]....
        /*0394*/ 	.word	0x00005800


	//   ....[95]....
        /*0398*/ 	.word	0x00005860


	//----- nvinfo : EIATTR_VRC_CTA_INIT_COUNT
	.align		4
.L_316:
        /*039c*/ 	.byte	0x02, 0x4a
	.zero		1
	.zero		1


	//----- nvinfo : EIATTR_EXIT_INSTR_OFFSETS
	.align		4
        /*03a0*/ 	.byte	0x04, 0x1c
        /*03a2*/ 	.short	(.L_318 - .L_317)


	//   ....[0]....
.L_317:
        /*03a4*/ 	.word	0x00001f30


	//   ....[1]....
        /*03a8*/ 	.word	0x00001f50


	//   ....[2]....
        /*03ac*/ 	.word	0x000044a0


	//   ....[3]....
        /*03b0*/ 	.word	0x000044c0


	//----- nvinfo : EIATTR_MAX_THREADS
	.align		4
.L_318:
        /*03b4*/ 	.byte	0x04, 0x05
        /*03b6*/ 	.short	(.L_320 - .L_319)
.L_319:
        /*03b8*/ 	.word	0x00000180
        /*03bc*/ 	.word	0x00000001
        /*03c0*/ 	.word	0x00000001


	//----- nvinfo : EIATTR_CRS_STACK_SIZE
	.align		4
.L_320:
        /*03c4*/ 	.byte	0x04, 0x1e
        /*03c6*/ 	.short	(.L_322 - .L_321)
.L_321:
        /*03c8*/ 	.word	0x00000000


	//----- nvinfo : EIATTR_CBANK_PARAM_SIZE
	.align		4
.L_322:
        /*03cc*/ 	.byte	0x03, 0x19
        /*03ce*/ 	.short	0x0024


	//----- nvinfo : EIATTR_PARAM_CBANK
	.align		4
        /*03d0*/ 	.byte	0x04, 0x0a
        /*03d2*/ 	.short	(.L_324 - .L_323)
	.align		4
.L_323:
        /*03d4*/ 	.word	index@(.nv.constant0._ZN3cub18CUB_300001_SM_10006detail4scan16DeviceScanKernelINS2_10policy_hubIiiijN4cuda3std3__44plusIvEEE10Policy1000EN6thrust24THRUST_300001_SM_1000_NS6detail15normal_iteratorINSD_10device_ptrIiEEEESI_NS0_13ScanTileStateIiLb1EEES9_NS0_8NullTypeEjiLb0ESL_EEvT0_T1_T2_iT3_T4_T5_)
        /*03d8*/ 	.short	0x0380
        /*03da*/ 	.short	0x0024


	//----- nvinfo : EIATTR_SW_WAR
	.align		4
.L_324:
        /*03dc*/ 	.byte	0x04, 0x36
        /*03de*/ 	.short	(.L_326 - .L_325)
.L_325:
        /*03e0*/ 	.word	0x00000008
.L_326:


//--------------------- .nv.info._ZN3cub18CUB_300001_SM_10006detail4scan20DeviceScanInitKernelINS0_13ScanTileStateIiLb1EEEEEvT_i --------------------------
	.section	.nv.info._ZN3cub18CUB_300001_SM_10006detail4scan20DeviceScanInitKernelINS0_13ScanTileStateIiLb1EEEEEvT_i,"",@"SHT_CUDA_INFO"
	.sectionflags	@""
	.align	4


	//----- nvinfo : EIATTR_CUDA_API_VERSION
	.align		4
        /*0000*/ 	.byte	0x04, 0x37
        /*0002*/ 	.short	(.L_328 - .L_327)
.L_327:
        /*0004*/ 	.word	0x00000082


	//----- nvinfo : EIATTR_KPARAM_INFO
	.align		4
.L_328:
        /*0008*/ 	.byte	0x04, 0x17
        /*000a*/ 	.short	(.L_330 - .L_329)
.L_329:
        /*000c*/ 	.word	0x00000000
        /*0010*/ 	.short	0x0001
        /*0012*/ 	.short	0x0008
        /*0014*/ 	.byte	0x00, 0xf0, 0x11, 0x00


	//----- nvinfo : EIATTR_KPARAM_INFO
	.align		4
.L_330:
        /*0018*/ 	.byte	0x04, 0x17
        /*001a*/ 	.short	(.L_332 - .L_331)
.L_331:
        /*001c*/ 	.word	0x00000000
        /*0020*/ 	.short	0x0000
        /*0022*/ 	.short	0x0000
        /*0024*/ 	.byte	0x00, 0xf0, 0x21, 0x00


	//----- nvinfo : EIATTR_SPARSE_MMA_MASK
	.align		4
.L_332:
        /*0028*/ 	.byte	0x03, 0x50
        /*002a*/ 	.short	0x0000


	//----- nvinfo : EIATTR_MAXREG_COUNT
	.align		4
        /*002c*/ 	.byte	0x03, 0x1b
        /*002e*/ 	.short	0x00ff


	//----- nvinfo : EIATTR_MERCURY_ISA_VERSION
	.align		4
        /*0030*/ 	.byte	0x03, 0x5f
        /*0032*/ 	.short	0x0101


	//----- nvinfo : EIATTR_VRC_CTA_INIT_COUNT
	.align		4
        /*0034*/ 	.byte	0x02, 0x4a
	.zero		1
	.zero		1


	//----- nvinfo : EIATTR_EXIT_INSTR_OFFSETS
	.align		4
        /*0038*/ 	.byte	0x04, 0x1c
        /*003a*/ 	.short	(.L_334 - .L_333)


	//   ....[0]....
.L_333:
        /*003c*/ 	.word	0x000000f0


	//   ....[1]....
        /*0040*/ 	.word	0x00000130


	//----- nvinfo : EIATTR_CBANK_PARAM_SIZE
	.align		4
.L_334:
        /*0044*/ 	.byte	0x03, 0x19
        /*0046*/ 	.short	0x000c


	//----- nvinfo : EIATTR_PARAM_CBANK
	.align		4
        /*0048*/ 	.byte	0x04, 0x0a
        /*004a*/ 	.short	(.L_336 - .L_335)
	.align		4
.L_335:
        /*004c*/ 	.word	index@(.nv.constant0._ZN3cub18CUB_300001_SM_10006detail4scan20DeviceScanInitKernelINS0_13ScanTileStateIiLb1EEEEEvT_i)
        /*0050*/ 	.short	0x0380
        /*0052*/ 	.short	0x000c


	//----- nvinfo : EIATTR_SW_WAR
	.align		4
.L_336:
        /*0054*/ 	.byte	0x04, 0x36
        /*0056*/ 	.short	(.L_338 - .L_337)
.L_337:
        /*0058*/ 	.word	0x00000008
.L_338:


//--------------------- .nv.info._ZN3cub18CUB_300001_SM_10006detail6reduce28DeviceReduceSingleTileKernelINS2_10policy_hubIN4cuda3std3__45tupleIJblEEEyN6thrust24THRUST_300001_SM_1000_NS8cuda_cub9__find_if7functorIS9_EEE10Policy1000EPS9_SI_iSF_S9_S9_NS7_10__identityEEEvT0_T1_T2_T3_T4_T6_ --------------------------
	.section	.nv.info._ZN3cub18CUB_300001_SM_10006detail6reduce28DeviceReduceSingleTileKernelINS2_10policy_hubIN4cuda3std3__45tupleIJblEEEyN6thrust24THRUST_300001_SM_1000_NS8cuda_cub9__find_if7functorIS9_EEE10Policy1000EPS9_SI_iSF_S9_S9_NS7_10__identityEEEvT0_T1_T2_T3_T4_T6_,"",@"SHT_CUDA_INFO"
	.sectionflags	@""
	.align	4


	//----- nvinfo : EIATTR_CUDA_API_VERSION
	.align		4
        /*0000*/ 	.byte	0x04, 0x37
        /*0002*/ 	.short	(.L_340 - .L_339)
.L_339:
        /*0004*/ 	.word	0x00000082


	//----- nvinfo : EIATTR_KPARAM_INFO
	.align		4
.L_340:
        /*0008*/ 	.byte	0x04, 0x17
        /*000a*/ 	.short	(.L_342 - .L_341)
.L_341:
        /*000c*/ 	.word	0x00000000
        /*0010*/ 	.short	0x0005
        /*0012*/ 	.short	0x0028
        /*0014*/ 	.byte	0x00, 0xf0, 0x05, 0x00


	//----- nvinfo : EIATTR_KPARAM_INFO
	.align		4
.L_342:
        /*0018*/ 	.byte	0x04, 0x17
        /*001a*/ 	.short	(.L_344 - .L_343)
.L_343:
        /*001c*/ 	.word	0x00000000
        /*0020*/ 	.short	0x0004
        /*0022*/ 	.short	0x0018
        /*0024*/ 	.byte	0x00, 0xf0, 0x41, 0x00


	//----- nvinfo : EIATTR_KPARAM_INFO
	.align		4
.L_344:
        /*0028*/ 	.byte	0x04, 0x17
        /*002a*/ 	.short	(.L_346 - .L_345)
.L_345:
        /*002c*/ 	.word	0x00000000
        /*0030*/ 	.short	0x0003
        /*0032*/ 	.short	0x0014
        /*0034*/ 	.byte	0x00, 0xf0, 0x05, 0x00


	//----- nvinfo : EIATTR_KPARAM_INFO
	.align		4
.L_346:
        /*0038*/ 	.byte	0x04, 0x17
        /*003a*/ 	.short	(.L_348 - .L_347)
.L_347:
        /*003c*/ 	.word	0x00000000
        /*0040*/ 	.short	0x0002
        /*0042*/ 	.short	0x0010
        /*0044*/ 	.byte	0x00, 0xf0, 0x11, 0x00


	//----- nvinfo : EIATTR_KPARAM_INFO
	.align		4
.L_348:
        /*0048*/ 	.byte	0x04, 0x17
        /*004a*/ 	.short	(.L_350 - .L_349)
.L_349:
        /*004c*/ 	.word	0x00000000
        /*0050*/ 	.short	0x0001
        /*0052*/ 	.short	0x0008
        /*0054*/ 	.byte	0x00, 0xf5, 0x21, 0x00


	//----- nvinfo : EIATTR_KPARAM_INFO
	.align		4
.L_350:
        /*0058*/ 	.byte	0x04, 0x17
        /*005a*/ 	.short	(.L_352 - .L_351)
.L_351:
        /*005c*/ 	.word	0x00000000
        /*0060*/ 	.short	0x0000
        /*0062*/ 	.short	0x0000
        /*0064*/ 	.byte	0x00, 0xf5, 0x21, 0x00


	//----- nvinfo : EIATTR_SPARSE_MMA_MASK
	.align		4
.L_352:
        /*0068*/ 	.byte	0x03, 0x50
        /*006a*/ 	.short	0x0000


	//----- nvinfo : EIATTR_MAXREG_COUNT
	.align		4
        /*006c*/ 	.byte	0x03, 0x1b
        /*006e*/ 	.short	0x00ff


	//----- nvinfo : EIATTR_NUM_BARRIERS
	.align		4
        /*0070*/ 	.byte	0x02, 0x4c
        /*0072*/ 	.byte	0x01
	.zero		1


	//----- nvinfo : EIATTR_MERCURY_ISA_VERSION
	.align		4
        /*0074*/ 	.byte	0x03, 0x5f
        /*0076*/ 	.short	0x0101


	//----- nvinfo : EIATTR_COOP_GROUP_MASK_REGIDS
	.align		4
        /*0078*/ 	.byte	0x04, 0x29
        /*007a*/ 	.short	(.L_354 - .L_353)


	//   ....[0]....
.L_353:
        /*007c*/ 	.word	0xffffffff


	//   ....[1]....
        /*0080*/ 	.word	0xffffffff


	//   ....[2]....
        /*0084*/ 	.word	0xffffffff


	//   ....[3]....
        /*0088*/ 	.word	0xffffffff


	//   ....[4]....
        /*008c*/ 	.word	0xffffffff


	//   ....[5]....
        /*0090*/ 	.word	0xffffffff


	//   ....[6]....
        /*0094*/ 	.word	0xffffffff


	//   ....[7]....
        /*0098*/ 	.word	0xffffffff


	//   ....[8]....
        /*009c*/ 	.word	0xffffffff


	//   ....[9]....
        /*00a0*/ 	.word	0xffffffff


	//   ....[10]....
        /*00a4*/ 	.word	0xffffffff


	//   ....[11]....
        /*00a8*/ 	.word	0xffffffff


	//   ....[12]....
        /*00ac*/ 	.word	0xffffffff


	//   ....[13]....
        /*00b0*/ 	.word	0xffffffff


	//   ....[14]....
        /*00b4*/ 	.word	0xffffffff


	//   ....[15]....
        /*00b8*/ 	.word	0xffffffff


	//   ....[16]....
        /*00bc*/ 	.word	0xffffffff


	//   ....[17]....
        /*00c0*/ 	.word	0xffffffff


	//   ....[18]....
        /*00c4*/ 	.word	0xffffffff


	//   ....[19]....
        /*00c8*/ 	.word	0xffffffff


	//   ....[20]....
        /*00cc*/ 	.word	0xffffffff


	//   ....[21]....
        /*00d0*/ 	.word	0xffffffff


	//   ....[22]....
        /*00d4*/ 	.word	0xffffffff


	//   ....[23]....
        /*00d8*/ 	.word	0xffffffff


	//   ....[24]....
        /*00dc*/ 	.word	0xffffffff


	//   ....[25]....
        /*00e0*/ 	.word	0xffffffff


	//   ....[26]....
        /*00e4*/ 	.word	0xffffffff


	//   ....[27]....
        /*00e8*/ 	.word	0xffffffff


	//   ....[28]....
        /*00ec*/ 	.word	0xffffffff


	//   ....[29]....
        /*00f0*/ 	.word	0xffffffff


	//   ....[30]....
        /*00f4*/ 	.word	0xffffffff


	//   ....[31]....
        /*00f8*/ 	.word	0xffffffff


	//   ....[32]....
        /*00fc*/ 	.word	0xffffffff


	//   ....[33]....
        /*0100*/ 	.word	0xffffffff


	//   ....[34]....
        /*0104*/ 	.word	0xffffffff


	//   ....[35]....
        /*0108*/ 	.word	0xffffffff


	//   ....[36]....
        /*010c*/ 	.word	0xffffffff


	//   ....[37]....
        /*0110*/ 	.word	0xffffffff


	//   ....[38]....
        /*0114*/ 	.word	0xffffffff


	//   ....[39]....
        /*0118*/ 	.word	0xffffffff


	//   ....[40]....
        /*011c*/ 	.word	0xffffffff


	//   ....[41]....
        /*0120*/ 	.word	0xffffffff


	//   ....[42]....
        /*0124*/ 	.word	0xffffffff


	//   ....[43]....
        /*0128*/ 	.word	0xffffffff


	//   ....[44]....
        /*012c*/ 	.word	0xffffffff


	//----- nvinfo : EIATTR_COOP_GROUP_INSTR_OFFSETS
	.align		4
.L_354:
        /*0130*/ 	.byte	0x04, 0x28
        /*0132*/ 	.short	(.L_356 - .L_355)


	//   ....[0]....
.L_355:
        /*0134*/ 	.word	0x000007d0


	//   ....[1]....
        /*0138*/ 	.word	0x000007e0


	//   ....[2]....
        /*013c*/ 	.word	0x000007f0


	//   ....[3]....
        /*0140*/ 	.word	0x00000940


	//   ....[4]....
        /*0144*/ 	.word	0x00000970


	//   ....[5]....
        /*0148*/ 	.word	0x000009a0


	//   ....[6]....
        /*014c*/ 	.word	0x00000ac0


	//   ....[7]....
        /*0150*/ 	.word	0x00000ae0


	//   ....[8]....
        /*0154*/ 	.word	0x00000af0


	//   ....[9]....
        /*0158*/ 	.word	0x00000c10


	//   ....[10]....
        /*015c*/ 	.word	0x00000c30


	//   ....[11]....
        /*0160*/ 	.word	0x00000c40


	//   ....[12]....
        /*0164*/ 	.word	0x00000d60


	//   ....[13]....
        /*0168*/ 	.word	0x00000d80


	//   ....[14]....
        /*016c*/ 	.word	0x00000d90


	//   ....[15]....
        /*0170*/ 	.word	0x00001520


	//   ....[16]....
        /*0174*/ 	.word	0x000015b0


	//   ....[17]....
        /*0178*/ 	.word	0x000015e0


	//   ....[18]....
        /*017c*/ 	.word	0x00001700


	//   ....[19]....
        /*0180*/ 	.word	0x00001730


	//   ....[20]....
        /*0184*/ 	.word	0x00001740


	//   ....[21]....
        /*0188*/ 	.word	0x00001860


	//   ....[22]....
        /*018c*/ 	.word	0x00001880


	//   ....[23]....
        /*0190*/ 	.word	0x00001890


	//   ....[24]....
        /*0194*/ 	.word	0x000019b0


	//   ....[25]....
        /*0198*/ 	.word	0x000019d0


	//   ....[26]....
        /*019c*/ 	.word	0x000019e0


	//   ....[27]....
        /*01a0*/ 	.word	0x00001b00


	//   ....[28]....
        /*01a4*/ 	.word	0x00001b20


	//   ....[29]....
        /*01a8*/ 	.word	0x00001b30


	//   ....[30]....
        /*01ac*/ 	.word	0x000031b0


	//   ....[31]....
        /*01b0*/ 	.word	0x000031c0


	//   ....[32]....
        /*01b4*/ 	.word	0x000031d0


	//   ....[33]....
        /*01b8*/ 	.word	0x00003320


	//   ....[34]....
        /*01bc*/ 	.word	0x00003350


	//   ....[35]....
        /*01c0*/ 	.word	0x00003380


	//   ....[36]....
        /*01c4*/ 	.word	0x000034a0


	//   ....[37]....
        /*01c8*/ 	.word	0x000034c0


	//   ....[38]....
        /*01cc*/ 	.word	0x000034d0


	//   ....[39]....
        /*01d0*/ 	.word	0x000035f0


	//   ....[40]....
        /*01d4*/ 	.word	0x00003610


	//   ....[41]....
        /*01d8*/ 	.word	0x00003620


	//   ....[42]....
        /*01dc*/ 	.word	0x00003740


	//   ....[43]....
        /*01e0*/ 	.word	0x00003760


	//   ....[44]....
        /*01e4*/ 	.word	0x00003770


	//----- nvinfo : EIATTR_VRC_CTA_INIT_COUNT
	.align		4
.L_356:
        /*01e8*/ 	.byte	0x02, 0x4a
	.zero		1
	.zero		1


	//----- nvinfo : EIATTR_EXIT_INSTR_OFFSETS
	.align		4
        /*01ec*/ 	.byte	0x04, 0x1c
        /*01ee*/ 	.short	(.L_358 - .L_357)


	//   ....[0]....
.L_357:
        /*01f0*/ 	.word	0x00000080


	//   ....[1]....
        /*01f4*/ 	.word	0x000000d0


	//   ....[2]....
        /*01f8*/ 	.word	0x00003e80


	//   ....[3]....
        /*01fc*/ 	.word	0x00003f70


	//----- nvinfo : EIATTR_MAX_THREADS
	.align		4
.L_358:
        /*0200*/ 	.byte	0x04, 0x05
        /*0202*/ 	.short	(.L_360 - .L_359)
.L_359:
        /*0204*/ 	.word	0x00000100
        /*0208*/ 	.word	0x00000001
        /*020c*/ 	.word	0x00000001


	//----- nvinfo : EIATTR_CRS_STACK_SIZE
	.align		4
.L_360:
        /*0210*/ 	.byte	0x04, 0x1e
        /*0212*/ 	.short	(.L_362 - .L_361)
.L_361:
        /*0214*/ 	.word	0x00000000


	//----- nvinfo : EIATTR_CBANK_PARAM_SIZE
	.align		4
.L_362:
        /*0218*/ 	.byte	0x03, 0x19
        /*021a*/ 	.short	0x0029


	//----- nvinfo : EIATTR_PARAM_CBANK
	.align		4
        /*021c*/ 	.byte	0x04, 0x0a
        /*021e*/ 	.short	(.L_364 - .L_363)
	.align		4
.L_363:
        /*0220*/ 	.word	index@(.nv.constant0._ZN3cub18CUB_300001_SM_10006detail6reduce28DeviceReduceSingleTileKernelINS2_10policy_hubIN4cuda3std3__45tupleIJblEEEyN6thrust24THRUST_300001_SM_1000_NS8cuda_cub9__find_if7functorIS9_EEE10Policy1000EPS9_SI_iSF_S9_S9_NS7_10__identityEEEvT0_T1_T2_T3_T4_T6_)
        /*0224*/ 	.short	0x0380
        /*0226*/ 	.short	0x0029


	//----- nvinfo : EIATTR_SW_WAR
	.align		4
.L_364:
        /*0228*/ 	.byte	0x04, 0x36
        /*022a*/ 	.short	(.L_366 - .L_365)
.L_365:
        /*022c*/ 	.word	0x00000008
.L_366:


//--------------------- .nv.info._ZN3cub18CUB_300001_SM_10006detail6reduce18DeviceReduceKernelINS2_10policy_hubIN4cuda3std3__45tupleIJblEEEyN6thrust24THRUST_300001_SM_1000_NS8cuda_cub9__find_if7functorIS9_EEE10Policy1000ENSB_12zip_iteratorINS8_IJNSD_26transform_input_iterator_tIbNSI_INS8_IJNSB_6detail15normal_iteratorINSB_10device_ptrIKjEEEESP_EEEEENSK_22tuple_binary_predicateINS7_4lessIjEEEEEENSB_17counting_iteratorIlNSB_11use_defaultESY_SY_EEEEEEEySF_S9_NS7_10__identityEEEvT0_PT3_T1_NS0_13GridEvenShareIS16_EET2_T4_ --------------------------
	.section	.nv.info._ZN3cub18CUB_300001_SM_10006detail6reduce18DeviceReduceKernelINS2_10policy_hubIN4cuda3std3__45tupleIJblEEEyN6thrust24THRUST_300001_SM_1000_NS8cuda_cub9__find_if7functorIS9_EEE10Policy1000ENSB_12zip_iteratorINS8_IJNSD_26transform_input_iterator_tIbNSI_INS8_IJNSB_6detail15normal_iteratorINSB_10device_ptrIKjEEEESP_EEEEENSK_22tuple_binary_predicateINS7_4lessIjEEEEEENSB_17counting_iteratorIlNSB_11use_defaultESY_SY_EEEEEEEySF_S9_NS7_10__identityEEEvT0_PT3_T1_NS0_13GridEvenShareIS16_EET2_T4_,"",@"SHT_CUDA_INFO"
	.sectionflags	@""
	.align	4


	//----- nvinfo : EIATTR_CUDA_API_VERSION
	.align		4
        /*0000*/ 	.byte	0x04, 0x37
        /*0002*/ 	.short	(.L_368 - .L_367)
.L_367:
        /*0004*/ 	.word	0x00000082


	//----- nvinfo : EIATTR_KPARAM_INFO
	.align		4
.L_368:
        /*0008*/ 	.byte	0x04, 0x17
        /*000a*/ 	.short	(.L_370 - .L_369)
.L_369:
        /*000c*/ 	.word	0x00000000
        /*0010*/ 	.short	0x0005
        /*0012*/ 	.short	0x0079
        /*0014*/ 	.byte	0x00, 0xf0, 0x05, 0x00


	//----- nvinfo : EIATTR_KPARAM_INFO
	.align		4
.L_370:
        /*0018*/ 	.byte	0x04, 0x17
        /*001a*/ 	.short	(.L_372 - .L_371)
.L_371:
        /*001c*/ 	.word	0x00000000
        /*0020*/ 	.short	0x0004
        /*0022*/ 	.short	0x0078
        /*0024*/ 	.byte	0x00, 0xf0, 0x05, 0x00


	//----- nvinfo : EIATTR_KPARAM_INFO
	.align		4
.L_372:
        /*0028*/ 	.byte	0x04, 0x17
        /*002a*/ 	.short	(.L_374 - .L_373)
.L_373:
        /*002c*/ 	.word	0x00000000
        /*0030*/ 	.short	0x0003
        /*0032*/ 	.short	0x0030
        /*0034*/ 	.byte	0x00, 0xf0, 0x21, 0x01


	//----- nvinfo : EIATTR_KPARAM_INFO
	.align		4
.L_374:
        /*0038*/ 	.byte	0x04, 0x17
        /*003a*/ 	.short	(.L_376 - .L_375)
.L_375:
        /*003c*/ 	.word	0x00000000
        /*0040*/ 	.short	0x0002
        /*0042*/ 	.short	0x0028
        /*0044*/ 	.byte	0x00, 0xf0, 0x21, 0x00


	//----- nvinfo : EIATTR_KPARAM_INFO
	.align		4
.L_376:
        /*0048*/ 	.byte	0x04, 0x17
        /*004a*/ 	.short	(.L_378 - .L_377)
.L_377:
        /*004c*/ 	.word	0x00000000
        /*0050*/ 	.short	0x0001
        /*0052*/ 	.short	0x0020
        /*0054*/ 	.byte	0x00, 0xf5, 0x21, 0x00


	//----- nvinfo : EIATTR_KPARAM_INFO
	.align		4
.L_378:
        /*0058*/ 	.byte	0x04, 0x17
        /*005a*/ 	.short	(.L_380 - .L_379)
.L_379:
        /*005c*/ 	.word	0x00000000
        /*0060*/ 	.short	0x0000
        /*0062*/ 	.short	0x0000
        /*0064*/ 	.byte	0x00, 0xf0, 0x81, 0x00


	//----- nvinfo : EIATTR_SPARSE_MMA_MASK
	.align		4
.L_380:
        /*0068*/ 	.byte	0x03, 0x50
        /*006a*/ 	.short	0x0000


	//----- nvinfo : EIATTR_MAXREG_COUNT
	.align		4
        /*006c*/ 	.byte	0x03, 0x1b
        /*006e*/ 	.short	0x00ff


	//----- nvinfo : EIATTR_NUM_BARRIERS
	.align		4
        /*0070*/ 	.byte	0x02, 0x4c
        /*0072*/ 	.byte	0x01
	.zero		1


	//----- nvinfo : EIATTR_MERCURY_ISA_VERSION
	.align		4
        /*0074*/ 	.byte	0x03, 0x5f
        /*0076*/ 	.short	0x0101


	//----- nvinfo : EIATTR_COOP_GROUP_MASK_REGIDS
	.align		4
        /*0078*/ 	.byte	0x04, 0x29
        /*007a*/ 	.short	(.L_382 - .L_381)


	//   ....[0]....
.L_381:
        /*007c*/ 	.word	0xffffffff


	//   ....[1]....
        /*0080*/ 	.word	0xffffffff


	//   ....[2]....
        /*0084*/ 	.word	0xffffffff


	//   ....[3]....
        /*0088*/ 	.word	0xffffffff


	//   ....[4]....
        /*008c*/ 	.word	0xffffffff


	//   ....[5]....
        /*0090*/ 	.word	0xffffffff


	//   ....[6]....
        /*0094*/ 	.word	0xffffffff


	//   ....[7]....
        /*0098*/ 	.word	0xffffffff


	//   ....[8]....
        /*009c*/ 	.word	0xffffffff


	//   ....[9]....
        /*00a0*/ 	.word	0xffffffff


	//   ....[10]....
        /*00a4*/ 	.word	0xffffffff


	//   ....[11]....
        /*00a8*/ 	.word	0xffffffff


	//   ....[12]....
        /*00ac*/ 	.word	0xffffffff


	//   ....[13]....
        /*00b0*/ 	.word	0xffffffff


	//   ....[14]....
        /*00b4*/ 	.word	0xffffffff


	//   ....[15]....
        /*00b8*/ 	.word	0xffffffff


	//   ....[16]....
        /*00bc*/ 	.word	0xffffffff


	//   ....[17]....
        /*00c0*/ 	.word	0xffffffff


	//   ....[18]....
        /*00c4*/ 	.word	0xffffffff


	//   ....[19]....
        /*00c8*/ 	.word	0xffffffff


	//   ....[20]....
        /*00cc*/ 	.word	0xffffffff


	//   ....[21]....
        /*00d0*/ 	.word	0xffffffff


	//   ....[22]....
        /*00d4*/ 	.word	0xffffffff


	//   ....[23]....
        /*00d8*/ 	.word	0xffffffff


	//   ....[24]....
        /*00dc*/ 	.word	0xffffffff


	//   ....[25]....
        /*00e0*/ 	.word	0xffffffff


	//   ....[26]....
        /*00e4*/ 	.word	0xffffffff


	//   ....[27]....
        /*00e8*/ 	.word	0xffffffff


	//   ....[28]....
        /*00ec*/ 	.word	0xffffffff


	//   ....[29]....
        /*00f0*/ 	.word	0xffffffff


	//   ....[30]....
        /*00f4*/ 	.word	0xffffffff


	//   ....[31]....
        /*00f8*/ 	.word	0xffffffff


	//   ....[32]....
        /*00fc*/ 	.word	0xffffffff


	//   ....[33]....
        /*0100*/ 	.word	0xffffffff


	//   ....[34]....
        /*0104*/ 	.word	0xffffffff


	//   ....[35]....
        /*0108*/ 	.word	0xffffffff


	//   ....[36]....
        /*010c*/ 	.word	0xffffffff


	//   ....[37]....
        /*0110*/ 	.word	0xffffffff


	//   ....[38]....
        /*0114*/ 	.word	0xffffffff


	//   ....[39]....
        /*0118*/ 	.word	0xffffffff


	//   ....[40]....
        /*011c*/ 	.word	0xffffffff


	//   ....[41]....
        /*0120*/ 	.word	0xffffffff


	//   ....[42]....
        /*0124*/ 	.word	0xffffffff


	//   ....[43]....
        /*0128*/ 	.word	0xffffffff


	//   ....[44]....
        /*012c*/ 	.word	0xffffffff


	//----- nvinfo : EIATTR_COOP_GROUP_INSTR_OFFSETS
	.align		4
.L_382:
        /*0130*/ 	.byte	0x04, 0x28
        /*0132*/ 	.short	(.L_384 - .L_383)


	//   ....[0]....
.L_383:
        /*0134*/ 	.word	0x00001720


	//   ....[1]....
        /*0138*/ 	.word	0x00001730


	//   ....[2]....
        /*013c*/ 	.word	0x00001740


	//   ....[3]....
        /*0140*/ 	.word	0x00001890


	//   ....[4]....
        /*0144*/ 	.word	0x000018c0


	//   ....[5]....
        /*0148*/ 	.word	0x000018f0


	//   ....[6]....
        /*014c*/ 	.word	0x00001a10


	//   ....[7]....
        /*0150*/ 	.word	0x00001a30


	//   ....[8]....
        /*0154*/ 	.word	0x00001a40


	//   ....[9]....
        /*0158*/ 	.word	0x00001b60


	//   ....[10]....
        /*015c*/ 	.word	0x00001b80


	//   ....[11]....
        /*0160*/ 	.word	0x00001b90


	//   ....[12]....
        /*0164*/ 	.word	0x00001cb0


	//   ....[13]....
        /*0168*/ 	.word	0x00001cd0


	//   ....[14]....
        /*016c*/ 	.word	0x00001ce0


	//   ....[15]....
        /*0170*/ 	.word	0x00002470


	//   ....[16]....
        /*0174*/ 	.word	0x00002500


	//   ....[17]....
        /*0178*/ 	.word	0x00002530


	//   ....[18]....
        /*017c*/ 	.word	0x00002650


	//   ....[19]....
        /*0180*/ 	.word	0x00002680


	//   ....[20]....
        /*0184*/ 	.word	0x00002690


	//   ....[21]....
        /*0188*/ 	.word	0x000027b0


	//   ....[22]....
        /*018c*/ 	.word	0x000027d0


	//   ....[23]....
        /*0190*/ 	.word	0x000027e0


	//   ....[24]....
        /*0194*/ 	.word	0x00002900


	//   ....[25]....
        /*0198*/ 	.word	0x00002920


	//   ....[26]....
        /*019c*/ 	.word	0x00002930


	//   ....[27]....
        /*01a0*/ 	.word	0x00002a50


	//   ....[28]....
        /*01a4*/ 	.word	0x00002a70


	//   ....[29]....
        /*01a8*/ 	.word	0x00002a80


	//   ....[30]....
        /*01ac*/ 	.word	0x000050d0


	//   ....[31]....
        /*01b0*/ 	.word	0x000050e0


	//   ....[32]....
        /*01b4*/ 	.word	0x000050f0


	//   ....[33]....
        /*01b8*/ 	.word	0x00005230


	//   ....[34]....
        /*01bc*/ 	.word	0x00005260


	//   ....[35]....
        /*01c0*/ 	.word	0x00005290


	//   ....[36]....
        /*01c4*/ 	.word	0x000053c0


	//   ....[37]....
        /*01c8*/ 	.word	0x000053e0


	//   ....[38]....
        /*01cc*/ 	.word	0x000053f0


	//   ....[39]....
        /*01d0*/ 	.word	0x00005510


	//   ....[40]....
        /*01d4*/ 	.word	0x00005530


	//   ....[41]....
        /*01d8*/ 	.word	0x00005540


	//   ....[42]....
        /*01dc*/ 	.word	0x00005660


	//   ....[43]....
        /*01e0*/ 	.word	0x00005680


	//   ....[44]....
        /*01e4*/ 	.word	0x00005690


	//----- nvinfo : EIATTR_VRC_CTA_INIT_COUNT
	.align		4
.L_384:
        /*01e8*/ 	.byte	0x02, 0x4a
	.zero		1
	.zero		1


	//----- nvinfo : EIATTR_EXIT_INSTR_OFFSETS
	.align		4
        /*01ec*/ 	.byte	0x04, 0x1c
        /*01ee*/ 	.short	(.L_386 - .L_385)


	//   ....[0]....
.L_385:
        /*01f0*/ 	.word	0x00005da0


	//   ....[1]....
        /*01f4*/ 	.word	0x00005df0


	//----- nvinfo : EIATTR_MAX_THREADS
	.align		4
.L_386:
        /*01f8*/ 	.byte	0x04, 0x05
        /*01fa*/ 	.short	(.L_388 - .L_387)
.L_387:
        /*01fc*/ 	.word	0x00000100
        /*0200*/ 	.word	0x00000001
        /*0204*/ 	.word	0x00000001


	//----- nvinfo : EIATTR_CRS_STACK_SIZE
	.align		4
.L_388:
        /*0208*/ 	.byte	0x04, 0x1e
        /*020a*/ 	.short	(.L_390 - .L_389)
.L_389:
        /*020c*/ 	.word	0x00000000


	//----- nvinfo : EIATTR_CBANK_PARAM_SIZE
	.align		4
.L_390:
        /*0210*/ 	.byte	0x03, 0x19
        /*0212*/ 	.short	0x007a


	//----- nvinfo : EIATTR_PARAM_CBANK
	.align		4
        /*0214*/ 	.byte	0x04, 0x0a
        /*0216*/ 	.short	(.L_392 - .L_391)
	.align		4
.L_391:
        /*0218*/ 	.word	index@(.nv.constant0._ZN3cub18CUB_300001_SM_10006detail6reduce18DeviceReduceKernelINS2_10policy_hubIN4cuda3std3__45tupleIJblEEEyN6thrust24THRUST_300001_SM_1000_NS8cuda_cub9__find_if7functorIS9_EEE10Policy1000ENSB_12zip_iteratorINS8_IJNSD_26transform_input_iterator_tIbNSI_INS8_IJNSB_6detail15normal_iteratorINSB_10device_ptrIKjEEEESP_EEEEENSK_22tuple_binary_predicateINS7_4lessIjEEEEEENSB_17counting_iteratorIlNSB_11use_defaultESY_SY_EEEEEEEySF_S9_NS7_10__identityEEEvT0_PT3_T1_NS0_13GridEvenShareIS16_EET2_T4_)
        /*021c*/ 	.short	0x0380
        /*021e*/ 	.short	0x007a


	//----- nvinfo : EIATTR_SW_WAR
	.align		4
.L_392:
        /*0220*/ 	.byte	0x04, 0x36
        /*0222*/ 	.short	(.L_394 - .L_393)
.L_393:
        /*0224*/ 	.word	0x00000008
.L_394:


//--------------------- .nv.info._ZN3cub18CUB_300001_SM_10006detail6reduce28DeviceReduceSingleTileKernelINS2_10policy_hubIN4cuda3std3__45tupleIJblEEEyN6thrust24THRUST_300001_SM_1000_NS8cuda_cub9__find_if7functorIS9_EEE10Policy1000ENSB_12zip_iteratorINS8_IJNSD_26transform_input_iterator_tIbNSI_INS8_IJNSB_6detail15normal_iteratorINSB_10device_ptrIKjEEEESP_EEEEENSK_22tuple_binary_predicateINS7_4lessIjEEEEEENSB_17counting_iteratorIlNSB_11use_defaultESY_SY_EEEEEEEPS9_ySF_S9_S9_NS7_10__identityEEEvT0_T1_T2_T3_T4_T6_ --------------------------
	.section	.nv.info._ZN3cub18CUB_300001_SM_10006detail6reduce28DeviceReduceSingleTileKernelINS2_10policy_hubIN4cuda3std3__45tupleIJblEEEyN6thrust24THRUST_300001_SM_1000_NS8cuda_cub9__find_if7functorIS9_EEE10Policy1000ENSB_12zip_iteratorINS8_IJNSD_26transform_input_iterator_tIbNSI_INS8_IJNSB_6detail15normal_iteratorINSB_10device_ptrIKjEEEESP_EEEEENSK_22tuple_binary_predicateINS7_4lessIjEEEEEENSB_17counting_iteratorIlNSB_11use_defaultESY_SY_EEEEEEEPS9_ySF_S9_S9_NS7_10__identityEEEvT0_T1_T2_T3_T4_T6_,"",@"SHT_CUDA_INFO"
	.sectionflags	@""
	.align	4


	//----- nvinfo : EIATTR_CUDA_API_VERSION
	.align		4
        /*0000*/ 	.byte	0x04, 0x37
        /*0002*/ 	.short	(.L_396 - .L_395)
.L_395:
        /*0004*/ 	.word	0x00000082


	//----- nvinfo : EIATTR_KPARAM_INFO
	.align		4
.L_396:
        /*0008*/ 	.byte	0x04, 0x17
        /*000a*/ 	.short	(.L_398 - .L_397)
.L_397:
        /*000c*/ 	.word	0x00000000
        /*0010*/ 	.short	0x0005
        /*0012*/ 	.short	0x0048
        /*0014*/ 	.byte	0x00, 0xf0, 0x05, 0x00


	//----- nvinfo : EIATTR_KPARAM_INFO
	.align		4
.L_398:
        /*0018*/ 	.byte	0x04, 0x17
        /*001a*/ 	.short	(.L_400 - .L_399)
.L_399:
        /*001c*/ 	.word	0x00000000
        /*0020*/ 	.short	0x0004
        /*0022*/ 	.short	0x0038
        /*0024*/ 	.byte	0x00, 0xf0, 0x41, 0x00


	//----- nvinfo : EIATTR_KPARAM_INFO
	.align		4
.L_400:
        /*0028*/ 	.byte	0x04, 0x17
        /*002a*/ 	.short	(.L_402 - .L_401)
.L_401:
        /*002c*/ 	.word	0x00000000
        /*0030*/ 	.short	0x0003
        /*0032*/ 	.short	0x0030
        /*0034*/ 	.byte	0x00, 0xf0, 0x05, 0x00


	//----- nvinfo : EIATTR_KPARAM_INFO
	.align		4
.L_402:
        /*0038*/ 	.byte	0x04, 0x17
        /*003a*/ 	.short	(.L_404 - .L_403)
.L_403:
        /*003c*/ 	.word	0x00000000
        /*0040*/ 	.short	0x0002
        /*0042*/ 	.short	0x0028
        /*0044*/ 	.byte	0x00, 0xf0, 0x21, 0x00


	//----- nvinfo : EIATTR_KPARAM_INFO
	.align		4
.L_404:
        /*0048*/ 	.byte	0x04, 0x17
        /*004a*/ 	.short	(.L_406 - .L_405)
.L_405:
        /*004c*/ 	.word	0x00000000
        /*0050*/ 	.short	0x0001
        /*0052*/ 	.short	0x0020
        /*0054*/ 	.byte	0x00, 0xf5, 0x21, 0x00


	//----- nvinfo : EIATTR_KPARAM_INFO
	.align		4
.L_406:
        /*0058*/ 	.byte	0x04, 0x17
        /*005a*/ 	.short	(.L_408 - .L_407)
.L_407:
        /*005c*/ 	.word	0x00000000
        /*0060*/ 	.short	0x0000
        /*0062*/ 	.short	0x0000
        /*0064*/ 	.byte	0x00, 0xf0, 0x81, 0x00


	//----- nvinfo : EIATTR_SPARSE_MMA_MASK
	.align		4
.L_408:
        /*0068*/ 	.byte	0x03, 0x50
        /*006a*/ 	.short	0x0000


	//----- nvinfo : EIATTR_MAXREG_COUNT
	.align		4
        /*006c*/ 	.byte	0x03, 0x1b
        /*006e*/ 	.short	0x00ff


	//----- nvinfo : EIATTR_NUM_BARRIERS
	.align		4
        /*0070*/ 	.byte	0x02, 0x4c
        /*0072*/ 	.byte	0x01
	.zero		1


	//----- nvinfo : EIATTR_MERCURY_ISA_VERSION
	.align		4
        /*0074*/ 	.byte	0x03, 0x5f
        /*0076*/ 	.short	0x0101


	//----- nvinfo : EIATTR_COOP_GROUP_MASK_REGIDS
	.align		4
        /*0078*/ 	.byte	0x04, 0x29
        /*007a*/ 	.short	(.L_410 - .L_409)


	//   ....[0]....
.L_409:
        /*007c*/ 	.word	0xffffffff


	//   ....[1]....
        /*0080*/ 	.word	0xffffffff


	//   ....[2]....
        /*0084*/ 	.word	0xffffffff


	//   ....[3]....
        /*0088*/ 	.word	0xffffffff


	//   ....[4]....
        /*008c*/ 	.word	0xffffffff


	//   ....[5]....
        /*0090*/ 	.word	0xffffffff


	//   ....[6]....
        /*0094*/ 	.word	0xffffffff


	//   ....[7]....
        /*0098*/ 	.word	0xffffffff


	//   ....[8]....
        /*009c*/ 	.word	0xffffffff


	//   ....[9]....
        /*00a0*/ 	.word	0xffffffff


	//   ....[10]....
        /*00a4*/ 	.word	0xffffffff


	//   ....[11]....
        /*00a8*/ 	.word	0xffffffff


	//   ....[12]....
        /*00ac*/ 	.word	0xffffffff


	//   ....[13]....
        /*00b0*/ 	.word	0xffffffff


	//   ....[14]....
        /*00b4*/ 	.word	0xffffffff


	//   ....[15]....
        /*00b8*/ 	.word	0xffffffff


	//   ....[16]....
        /*00bc*/ 	.word	0xffffffff


	//   ....[17]....
        /*00c0*/ 	.word	0xffffffff


	//   ....[18]....
        /*00c4*/ 	.word	0xffffffff


	//   ....[19]....
        /*00c8*/ 	.word	0xffffffff


	//   ....[20]....
        /*00cc*/ 	.word	0xffffffff


	//   ....[21]....
        /*00d0*/ 	.word	0xffffffff


	//   ....[22]....
        /*00d4*/ 	.word	0xffffffff


	//   ....[23]....
        /*00d8*/ 	.word	0xffffffff


	//   ....[24]....
        /*00dc*/ 	.word	0xffffffff


	//   ....[25]....
        /*00e0*/ 	.word	0xffffffff


	//   ....[26]....
        /*00e4*/ 	.word	0xffffffff


	//   ....[27]....
        /*00e8*/ 	.word	0xffffffff


	//   ....[28]....
        /*00ec*/ 	.word	0xffffffff


	//   ....[29]....
        /*00f0*/ 	.word	0xffffffff


	//   ....[30]....
        /*00f4*/ 	.word	0xffffffff


	//   ....[31]....
        /*00f8*/ 	.word	0xffffffff


	//   ....[32]....
        /*00fc*/ 	.word	0xffffffff


	//   ....[33]....
        /*0100*/ 	.word	0xffffffff


	//   ....[34]....
        /*0104*/ 	.word	0xffffffff


	//   ....[35]....
        /*0108*/ 	.word	0xffffffff


	//   ....[36]....
        /*010c*/ 	.word	0xffffffff


	//   ....[37]....
        /*0110*/ 	.word	0xffffffff


	//   ....[38]....
        /*0114*/ 	.word	0xffffffff


	//   ....[39]....
        /*0118*/ 	.word	0xffffffff


	//   ....[40]....
        /*011c*/ 	.word	0xffffffff


	//   ....[41]....
        /*0120*/ 	.word	0xffffffff


	//   ....[42]....
        /*0124*/ 	.word	0xffffffff


	//   ....[43]....
        /*0128*/ 	.word	0xffffffff


	//   ....[44]....
        /*012c*/ 	.word	0xffffffff


	//----- nvinfo : EIATTR_COOP_GROUP_INSTR_OFFSETS
	.align		4
.L_410:
        /*0130*/ 	.byte	0x04, 0x28
        /*0132*/ 	.short	(.L_412 - .L_411)


	//   ....[0]....
.L_411:
        /*0134*/ 	.word	0x00001490


	//   ....[1]....
        /*0138*/ 	.word	0x000014a0


	//   ....[2]....
        /*013c*/ 	.word	0x000014b0


	//   ....[3]....
        /*0140*/ 	.word	0x00001600


	//   ....[4]....
        /*0144*/ 	.word	0x00001630


	//   ....[5]....
        /*0148*/ 	.word	0x00001660


	//   ....[6]....
        /*014c*/ 	.word	0x00001780


	//   ....[7]....
        /*0150*/ 	.word	0x000017a0


	//   ....[8]....
        /*0154*/ 	.word	0x000017b0


	//   ....[9]....
        /*0158*/ 	.word	0x000018d0


	//   ....[10]....
        /*015c*/ 	.word	0x000018f0


	//   ....[11]....
        /*0160*/ 	.word	0x00001900


	//   ....[12]....
        /*0164*/ 	.word	0x00001a20


	//   ....[13]....
        /*0168*/ 	.word	0x00001a40


	//   ....[14]....
        /*016c*/ 	.word	0x00001a50


	//   ....[15]....
        /*0170*/ 	.word	0x000021d0


	//   ....[16]....
        /*0174*/ 	.word	0x00002260


	//   ....[17]....
        /*0178*/ 	.word	0x00002290


	//   ....[18]....
        /*017c*/ 	.word	0x000023b0


	//   ....[19]....
        /*0180*/ 	.word	0x000023e0


	//   ....[20]....
        /*0184*/ 	.word	0x000023f0


	//   ....[21]....
        /*0188*/ 	.word	0x00002510


	//   ....[22]....
        /*018c*/ 	.word	0x00002530


	//   ....[23]....
        /*0190*/ 	.word	0x00002540


	//   ....[24]....
        /*0194*/ 	.word	0x00002660


	//   ....[25]....
        /*0198*/ 	.word	0x00002680


	//   ....[26]....
        /*019c*/ 	.word	0x00002690


	//   ....[27]....
        /*01a0*/ 	.word	0x000027b0


	//   ....[28]....
        /*01a4*/ 	.word	0x000027d0


	//   ....[29]....
        /*01a8*/ 	.word	0x000027e0


	//   ....[30]....
        /*01ac*/ 	.word	0x00004d20


	//   ....[31]....
        /*01b0*/ 	.word	0x00004d30


	//   ....[32]....
        /*01b4*/ 	.word	0x00004d40


	//   ....[33]....
        /*01b8*/ 	.word	0x00004e90


	//   ....[34]....
        /*01bc*/ 	.word	0x00004ec0


	//   ....[35]....
        /*01c0*/ 	.word	0x00004ef0


	//   ....[36]....
        /*01c4*/ 	.word	0x00005010


	//   ....[37]....
        /*01c8*/ 	.word	0x00005030


	//   ....[38]....
        /*01cc*/ 	.word	0x00005040


	//   ....[39]....
        /*01d0*/ 	.word	0x00005160


	//   ....[40]....
        /*01d4*/ 	.word	0x00005180


	//   ....[41]....
        /*01d8*/ 	.word	0x00005190


	//   ....[42]....
        /*01dc*/ 	.word	0x000052b0


	//   ....[43]....
        /*01e0*/ 	.word	0x000052d0


	//   ....[44]....
        /*01e4*/ 	.word	0x000052e0


	//----- nvinfo : EIATTR_VRC_CTA_INIT_COUNT
	.align		4
.L_412:
        /*01e8*/ 	.byte	0x02, 0x4a
	.zero		1
	.zero		1


	//----- nvinfo : EIATTR_EXIT_INSTR_OFFSETS
	.align		4
        /*01ec*/ 	.byte	0x04, 0x1c
        /*01ee*/ 	.short	(.L_414 - .L_413)


	//   ....[0]....
.L_413:
        /*01f0*/ 	.word	0x00000090


	//   ....[1]....
        /*01f4*/ 	.word	0x000000e0


	//   ....[2]....
        /*01f8*/ 	.word	0x000059e0


	//   ....[3]....
        /*01fc*/ 	.word	0x00005ad0


	//----- nvinfo : EIATTR_MAX_THREADS
	.align		4
.L_414:
        /*0200*/ 	.byte	0x04, 0x05
        /*0202*/ 	.short	(.L_416 - .L_415)
.L_415:
        /*0204*/ 	.word	0x00000100
        /*0208*/ 	.word	0x00000001
        /*020c*/ 	.word	0x00000001


	//----- nvinfo : EIATTR_CRS_STACK_SIZE
	.align		4
.L_416:
        /*0210*/ 	.byte	0x04, 0x1e
        /*0212*/ 	.short	(.L_418 - .L_417)
.L_417:
        /*0214*/ 	.word	0x00000000


	//----- nvinfo : EIATTR_CBANK_PARAM_SIZE
	.align		4
.L_418:
        /*0218*/ 	.byte	0x03, 0x19
        /*021a*/ 	.short	0x0049


	//----- nvinfo : EIATTR_PARAM_CBANK
	.align		4
        /*021c*/ 	.byte	0x04, 0x0a
        /*021e*/ 	.short	(.L_420 - .L_419)
	.align		4
.L_419:
        /*0220*/ 	.word	index@(.nv.constant0._ZN3cub18CUB_300001_SM_10006detail6reduce28DeviceReduceSingleTileKernelINS2_10policy_hubIN4cuda3std3__45tupleIJblEEEyN6thrust24THRUST_300001_SM_1000_NS8cuda_cub9__find_if7functorIS9_EEE10Policy1000ENSB_12zip_iteratorINS8_IJNSD_26transform_input_iterator_tIbNSI_INS8_IJNSB_6detail15normal_iteratorINSB_10device_ptrIKjEEEESP_EEEEENSK_22tuple_binary_predicateINS7_4lessIjEEEEEENSB_17counting_iteratorIlNSB_11use_defaultESY_SY_EEEEEEEPS9_ySF_S9_S9_NS7_10__identityEEEvT0_T1_T2_T3_T4_T6_)
        /*0224*/ 	.short	0x0380
        /*0226*/ 	.short	0x0049


	//----- nvinfo : EIATTR_SW_WAR
	.align		4
.L_420:
        /*0228*/ 	.byte	0x04, 0x36
        /*022a*/ 	.short	(.L_422 - .L_421)
.L_421:
        /*022c*/ 	.word	0x00000008
.L_422:


//--------------------- .nv.info._ZN3cub18CUB_300001_SM_10006detail6reduce28DeviceReduceSingleTileKernelINS2_10policy_hubIN4cuda3std3__45tupleIJblEEEjN6thrust24THRUST_300001_SM_1000_NS8cuda_cub9__find_if7functorIS9_EEE10Policy1000EPS9_SI_iSF_S9_S9_NS7_10__identityEEEvT0_T1_T2_T3_T4_T6_ --------------------------
	.section	.nv.info._ZN3cub18CUB_300001_SM_10006detail6reduce28DeviceReduceSingleTileKernelINS2_10policy_hubIN4cuda3std3__45tupleIJblEEEjN6thrust24THRUST_300001_SM_1000_NS8cuda_cub9__find_if7functorIS9_EEE10Policy1000EPS9_SI_iSF_S9_S9_NS7_10__identityEEEvT0_T1_T2_T3_T4_T6_,"",@"SHT_CUDA_INFO"
	.sectionflags	@""
	.align	4


	//----- nvinfo : EIATTR_CUDA_API_VERSION
	.align		4
        /*0000*/ 	.byte	0x04, 0x37
        /*0002*/ 	.short	(.L_424 - .L_423)
.L_423:
        /*0004*/ 	.word	0x00000082


	//----- nvinfo : EIATTR_KPARAM_INFO
	.align		4
.L_424:
        /*0008*/ 	.byte	0x04, 0x17
        /*000a*/ 	.short	(.L_426 - .L_425)
.L_425:
        /*000c*/ 	.word	0x00000000
        /*0010*/ 	.short	0x0005
        /*0012*/ 	.short	0x0028
        /*0014*/ 	.byte	0x00, 0xf0, 0x05, 0x00


	//----- nvinfo : EIATTR_KPARAM_INFO
	.align		4
.L_426:
        /*0018*/ 	.byte	0x04, 0x17
        /*001a*/ 	.short	(.L_428 - .L_427)
.L_427:
        /*001c*/ 	.word	0x00000000
        /*0020*/ 	.short	0x0004
        /*0022*/ 	.short	0x0018
        /*0024*/ 	.byte	0x00, 0xf0, 0x41, 0x00


	//----- nvinfo : EIATTR_KPARAM_INFO
	.align		4
.L_428:
        /*0028*/ 	.byte	0x04, 0x17
        /*002a*/ 	.short	(.L_430 - .L_429)
.L_429:
        /*002c*/ 	.word	0x00000000
        /*0030*/ 	.short	0x0003
        /*0032*/ 	.short	0x0014
        /*0034*/ 	.byte	0x00, 0xf0, 0x05, 0x00


	//----- nvinfo : EIATTR_KPARAM_INFO
	.align		4
.L_430:
        /*0038*/ 	.byte	0x04, 0x17
        /*003a*/ 	.short	(.L_432 - .L_431)
.L_431:
        /*003c*/ 	.word	0x00000000
        /*0040*/ 	.short	0x0002
        /*0042*/ 	.short	0x0010
        /*0044*/ 	.byte	0x00, 0xf0, 0x11, 0x00


	//----- nvinfo : EIATTR_KPARAM_INFO
	.align		4
.L_432:
        /*0048*/ 	.byte	0x04, 0x17
        /*004a*/ 	.short	(.L_434 - .L_433)
.L_433:
        /*004c*/ 	.word	0x00000000
        /*0050*/ 	.short	0x0001
        /*0052*/ 	.short	0x0008
        /*0054*/ 	.byte	0x00, 0xf5, 0x21, 0x00


	//----- nvinfo : EIATTR_KPARAM_INFO
	.align		4
.L_434:
        /*0058*/ 	.byte	0x04, 0x17
        /*005a*/ 	.short	(.L_436 - .L_435)
.L_435:
        /*005c*/ 	.word	0x00000000
        /*0060*/ 	.short	0x0000
        /*0062*/ 	.short	0x0000
        /*0064*/ 	.byte	0x00, 0xf5, 0x21, 0x00


	//----- nvinfo : EIATTR_SPARSE_MMA_MASK
	.align		4
.L_436:
        /*0068*/ 	.byte	0x03, 0x50
        /*006a*/ 	.short	0x0000


	//----- nvinfo : EIATTR_MAXREG_COUNT
	.align		4
        /*006c*/ 	.byte	0x03, 0x1b
        /*006e*/ 	.short	0x00ff


	//----- nvinfo : EIATTR_NUM_BARRIERS
	.align		4
        /*0070*/ 	.byte	0x02, 0x4c
        /*0072*/ 	.byte	0x01
	.zero		1


	//----- nvinfo : EIATTR_MERCURY_ISA_VERSION
	.align		4
        /*0074*/ 	.byte	0x03, 0x5f
        /*0076*/ 	.short	0x0101


	//----- nvinfo : EIATTR_COOP_GROUP_MASK_REGIDS
	.align		4
        /*0078*/ 	.byte	0x04, 0x29
        /*007a*/ 	.short	(.L_438 - .L_437)


	//   ....[0]....
.L_437:
        /*007c*/ 	.word	0xffffffff


	//   ....[1]....
        /*0080*/ 	.word	0xffffffff


	//   ....[2]....
        /*0084*/ 	.word	0xffffffff


	//   ....[3]....
        /*0088*/ 	.word	0xffffffff


	//   ....[4]....
        /*008c*/ 	.word	0xffffffff


	//   ....[5]....
        /*0090*/ 	.word	0xffffffff


	//   ....[6]....
        /*0094*/ 	.word	0xffffffff


	//   ....[7]....
        /*0098*/ 	.word	0xffffffff


	//   ....[8]....
        /*009c*/ 	.word	0xffffffff


	//   ....[9]....
        /*00a0*/ 	.word	0xffffffff


	//   ....[10]....
        /*00a4*/ 	.word	0xffffffff


	//   ....[11]....
        /*00a8*/ 	.word	0xffffffff


	//   ....[12]....
        /*00ac*/ 	.word	0xffffffff


	//   ....[13]....
        /*00b0*/ 	.word	0xffffffff


	//   ....[14]....
        /*00b4*/ 	.word	0xffffffff


	//   ....[15]....
        /*00b8*/ 	.word	0xffffffff


	//   ....[16]....
        /*00bc*/ 	.word	0xffffffff


	//   ....[17]....
        /*00c0*/ 	.word	0xffffffff


	//   ....[18]....
        /*00c4*/ 	.word	0xffffffff


	//   ....[19]....
        /*00c8*/ 	.word	0xffffffff


	//   ....[20]....
        /*00cc*/ 	.word	0xffffffff


	//   ....[21]....
        /*00d0*/ 	.word	0xffffffff


	//   ....[22]....
        /*00d4*/ 	.word	0xffffffff


	//   ....[23]....
        /*00d8*/ 	.word	0xffffffff


	//   ....[24]....
        /*00dc*/ 	.word	0xffffffff


	//   ....[25]....
        /*00e0*/ 	.word	0xffffffff


	//   ....[26]....
        /*00e4*/ 	.word	0xffffffff


	//   ....[27]....
        /*00e8*/ 	.word	0xffffffff


	//   ....[28]....
        /*00ec*/ 	.word	0xffffffff


	//   ....[29]....
        /*00f0*/ 	.word	0xffffffff


	//   ....[30]....
        /*00f4*/ 	.word	0xffffffff


	//   ....[31]....
        /*00f8*/ 	.word	0xffffffff


	//   ....[32]....
        /*00fc*/ 	.word	0xffffffff


	//   ....[33]....
        /*0100*/ 	.word	0xffffffff


	//   ....[34]....
        /*0104*/ 	.word	0xffffffff


	//   ....[35]....
        /*0108*/ 	.word	0xffffffff


	//   ....[36]....
        /*010c*/ 	.word	0xffffffff


	//   ....[37]....
        /*0110*/ 	.word	0xffffffff


	//   ....[38]....
        /*0114*/ 	.word	0xffffffff


	//   ....[39]....
        /*0118*/ 	.word	0xffffffff


	//   ....[40]....
        /*011c*/ 	.word	0xffffffff


	//   ....[41]....
        /*0120*/ 	.word	0xffffffff


	//   ....[42]....
        /*0124*/ 	.word	0xffffffff


	//   ....[43]....
        /*0128*/ 	.word	0xffffffff


	//   ....[44]....
        /*012c*/ 	.word	0xffffffff


	//----- nvinfo : EIATTR_COOP_GROUP_INSTR_OFFSETS
	.align		4
.L_438:
        /*0130*/ 	.byte	0x04, 0x28
        /*0132*/ 	.short	(.L_440 - .L_439)


	//   ....[0]....
.L_439:
        /*0134*/ 	.word	0x000007d0


	//   ....[1]....
        /*0138*/ 	.word	0x000007e0


	//   ....[2]....
        /*013c*/ 	.word	0x000007f0


	//   ....[3]....
        /*0140*/ 	.word	0x00000940


	//   ....[4]....
        /*0144*/ 	.word	0x00000970


	//   ....[5]....
        /*0148*/ 	.word	0x000009a0


	//   ....[6]....
        /*014c*/ 	.word	0x00000ac0


	//   ....[7]....
        /*0150*/ 	.word	0x00000ae0


	//   ....[8]....
        /*0154*/ 	.word	0x00000af0


	//   ....[9]....
        /*0158*/ 	.word	0x00000c10


	//   ....[10]....
        /*015c*/ 	.word	0x00000c30


	//   ....[11]....
        /*0160*/ 	.word	0x00000c40


	//   ....[12]....
        /*0164*/ 	.word	0x00000d60


	//   ....[13]....
        /*0168*/ 	.word	0x00000d80


	//   ....[14]....
        /*016c*/ 	.word	0x00000d90


	//   ....[15]....
        /*0170*/ 	.word	0x00001520


	//   ....[16]....
        /*0174*/ 	.word	0x000015b0


	//   ....[17]....
        /*0178*/ 	.word	0x000015e0


	//   ....[18]....
        /*017c*/ 	.word	0x00001700


	//   ....[19]....
        /*0180*/ 	.word	0x00001730


	//   ....[20]....
        /*0184*/ 	.word	0x00001740


	//   ....[21]....
        /*0188*/ 	.word	0x00001860


	//   ....[22]....
        /*018c*/ 	.word	0x00001880


	//   ....[23]....
        /*0190*/ 	.word	0x00001890


	//   ....[24]....
        /*0194*/ 	.word	0x000019b0


	//   ....[25]....
        /*0198*/ 	.word	0x000019d0


	//   ....[26]....
        /*019c*/ 	.word	0x000019e0


	//   ....[27]....
        /*01a0*/ 	.word	0x00001b00


	//   ....[28]....
        /*01a4*/ 	.word	0x00001b20


	//   ....[29]....
        /*01a8*/ 	.word	0x00001b30


	//   ....[30]....
        /*01ac*/ 	.word	0x000031b0


	//   ....[31]....
        /*01b0*/ 	.word	0x000031c0


	//   ....[32]....
        /*01b4*/ 	.word	0x000031d0


	//   ....[33]....
        /*01b8*/ 	.word	0x00003320


	//   ....[34]....
        /*01bc*/ 	.word	0x00003350


	//   ....[35]....
        /*01c0*/ 	.word	0x00003380


	//   ....[36]....
        /*01c4*/ 	.word	0x000034a0


	//   ....[37]....
        /*01c8*/ 	.word	0x000034c0


	//   ....[38]....
        /*01cc*/ 	.word	0x000034d0


	//   ....[39]....
        /*01d0*/ 	.word	0x000035f0


	//   ....[40]....
        /*01d4*/ 	.word	0x00003610


	//   ....[41]....
        /*01d8*/ 	.word	0x00003620


	//   ....[42]....
        /*01dc*/ 	.word	0x00003740


	//   ....[43]....
        /*01e0*/ 	.word	0x00003760


	//   ....[44]....
        /*01e4*/ 	.word	0x00003770


	//----- nvinfo : EIATTR_VRC_CTA_INIT_COUNT
	.align		4
.L_440:
        /*01e8*/ 	.byte	0x02, 0x4a
	.zero		1
	.zero		1


	//----- nvinfo : EIATTR_EXIT_INSTR_OFFSETS
	.align		4
        /*01ec*/ 	.byte	0x04, 0x1c
        /*01ee*/ 	.short	(.L_442 - .L_441)


	//   ....[0]....
.L_441:
        /*01f0*/ 	.word	0x00000080


	//   ....[1]....
        /*01f4*/ 	.word	0x000000d0


	//   ....[2]....
        /*01f8*/ 	.word	0x00003e80


	//   ....[3]....
        /*01fc*/ 	.word	0x00003f70


	//----- nvinfo : EIATTR_MAX_THREADS
	.align		4
.L_442:
        /*0200*/ 	.byte	0x04, 0x05
        /*0202*/ 	.short	(.L_444 - .L_443)
.L_443:
        /*0204*/ 	.word	0x00000100
        /*0208*/ 	.word	0x00000001
        /*020c*/ 	.word	0x00000001


	//----- nvinfo : EIATTR_CRS_STACK_SIZE
	.align		4
.L_444:
        /*0210*/ 	.byte	0x04, 0x1e
        /*0212*/ 	.short	(.L_446 - .L_445)
.L_445:
        /*0214*/ 	.word	0x00000000


	//----- nvinfo : EIATTR_CBANK_PARAM_SIZE
	.align		4
.L_446:
        /*0218*/ 	.byte	0x03, 0x19
        /*021a*/ 	.short	0x0029


	//----- nvinfo : EIATTR_PARAM_CBANK
	.align		4
        /*021c*/ 	.byte	0x04, 0x0a
        /*021e*/ 	.short	(.L_448 - .L_447)
	.align		4
.L_447:
        /*0220*/ 	.word	index@(.nv.constant0._ZN3cub18CUB_300001_SM_10006detail6reduce28DeviceReduceSingleTileKernelINS2_10policy_hubIN4cuda3std3__45tupleIJblEEEjN6thrust24THRUST_300001_SM_1000_NS8cuda_cub9__find_if7functorIS9_EEE10Policy1000EPS9_SI_iSF_S9_S9_NS7_10__identityEEEvT0_T1_T2_T3_T4_T6_)
        /*0224*/ 	.short	0x0380
        /*0226*/ 	.short	0x0029


	//----- nvinfo : EIATTR_SW_WAR
	.align		4
.L_448:
        /*0228*/ 	.byte	0x04, 0x36
        /*022a*/ 	.short	(.L_450 - .L_449)
.L_449:
        /*022c*/ 	.word	0x00000008
.L_450:


//--------------------- .nv.info._ZN3cub18CUB_300001_SM_10006detail6reduce18DeviceReduceKernelINS2_10policy_hubIN4cuda3std3__45tupleIJblEEEjN6thrust24THRUST_300001_SM_1000_NS8cuda_cub9__find_if7functorIS9_EEE10Policy1000ENSB_12zip_iteratorINS8_IJNSD_26transform_input_iterator_tIbNSI_INS8_IJNSB_6detail15normal_iteratorINSB_10device_ptrIKjEEEESP_EEEEENSK_22tuple_binary_predicateINS7_4lessIjEEEEEENSB_17counting_iteratorIlNSB_11use_defaultESY_SY_EEEEEEEjSF_S9_NS7_10__identityEEEvT0_PT3_T1_NS0_13GridEvenShareIS16_EET2_T4_ --------------------------
	.section	.nv.info._ZN3cub18CUB_300001_SM_10006detail6reduce18DeviceReduceKernelINS2_10policy_hubIN4cuda3std3__45tupleIJblEEEjN6thrust24THRUST_300001_SM_1000_NS8cuda_cub9__find_if7functorIS9_EEE10Policy1000ENSB_12zip_iteratorINS8_IJNSD_26transform_input_iterator_tIbNSI_INS8_IJNSB_6detail15normal_iteratorINSB_10device_ptrIKjEEEESP_EEEEENSK_22tuple_binary_predicateINS7_4lessIjEEEEEENSB_17counting_iteratorIlNSB_11use_defaultESY_SY_EEEEEEEjSF_S9_NS7_10__identityEEEvT0_PT3_T1_NS0_13GridEvenShareIS16_EET2_T4_,"",@"SHT_CUDA_INFO"
	.sectionflags	@""
	.align	4


	//----- nvinfo : EIATTR_CUDA_API_VERSION
	.align		4
        /*0000*/ 	.byte	0x04, 0x37
        /*0002*/ 	.short	(.L_452 - .L_451)
.L_451:
        /*0004*/ 	.word	0x00000082


	//----- nvinfo : EIATTR_KPARAM_INFO
	.align		4
.L_452:
        /*0008*/ 	.byte	0x04, 0x17
        /*000a*/ 	.short	(.L_454 - .L_453)
.L_453:
        /*000c*/ 	.word	0x00000000
        /*0010*/ 	.short	0x0005
        /*0012*/ 	.short	0x0055
        /*0014*/ 	.byte	0x00, 0xf0, 0x05, 0x00


	//----- nvinfo : EIATTR_KPARAM_INFO
	.align		4
.L_454:
        /*0018*/ 	.byte	0x04, 0x17
        /*001a*/ 	.short	(.L_456 - .L_455)
.L_455:
        /*001c*/ 	.word	0x00000000
        /*0020*/ 	.short	0x0004
        /*0022*/ 	.short	0x0054
        /*0024*/ 	.byte	0x00, 0xf0, 0x05, 0x00


	//----- nvinfo : EIATTR_KPARAM_INFO
	.align		4
.L_456:
        /*0028*/ 	.byte	0x04, 0x17
        /*002a*/ 	.short	(.L_458 - .L_457)
.L_457:
        /*002c*/ 	.word	0x00000000
        /*0030*/ 	.short	0x0003
        /*0032*/ 	.short	0x002c
        /*0034*/ 	.byte	0x00, 0xf0, 0xa1, 0x00


	//----- nvinfo : EIATTR_KPARAM_INFO
	.align		4
.L_458:
        /*0038*/ 	.byte	0x04, 0x17
        /*003a*/ 	.short	(.L_460 - .L_459)
.L_459:
        /*003c*/ 	.word	0x00000000
        /*0040*/ 	.short	0x0002
        /*0042*/ 	.short	0x0028
        /*0044*/ 	.byte	0x00, 0xf0, 0x11, 0x00


	//----- nvinfo : EIATTR_KPARAM_INFO
	.align		4
.L_460:
        /*0048*/ 	.byte	0x04, 0x17
        /*004a*/ 	.short	(.L_462 - .L_461)
.L_461:
        /*004c*/ 	.word	0x00000000
        /*0050*/ 	.short	0x0001
        /*0052*/ 	.short	0x0020
        /*0054*/ 	.byte	0x00, 0xf5, 0x21, 0x00


	//----- nvinfo : EIATTR_KPARAM_INFO
	.align		4
.L_462:
        /*0058*/ 	.byte	0x04, 0x17
        /*005a*/ 	.short	(.L_464 - .L_463)
.L_463:
        /*005c*/ 	.word	0x00000000
        /*0060*/ 	.short	0x0000
        /*0062*/ 	.short	0x0000
        /*0064*/ 	.byte	0x00, 0xf0, 0x81, 0x00


	//----- nvinfo : EIATTR_SPARSE_MMA_MASK
	.align		4
.L_464:
        /*0068*/ 	.byte	0x03, 0x50
        /*006a*/ 	.short	0x0000


	//----- nvinfo : EIATTR_MAXREG_COUNT
	.align		4
        /*006c*/ 	.byte	0x03, 0x1b
        /*006e*/ 	.short	0x00ff


	//----- nvinfo : EIATTR_NUM_BARRIERS
	.align		4
        /*0070*/ 	.byte	0x02, 0x4c
        /*0072*/ 	.byte	0x01
	.zero		1


	//----- nvinfo : EIATTR_MERCURY_ISA_VERSION
	.align		4
        /*0074*/ 	.byte	0x03, 0x5f
        /*0076*/ 	.short	0x0101


	//----- nvinfo : EIATTR_COOP_GROUP_MASK_REGIDS
	.align		4
        /*0078*/ 	.byte	0x04, 0x29
        /*007a*/ 	.short	(.L_466 - .L_465)


	//   ....[0]....
.L_465:
        /*007c*/ 	.word	0xffffffff


	//   ....[1]....
        /*0080*/ 	.word	0xffffffff


	//   ....[2]....
        /*0084*/ 	.word	0xffffffff


	//   ....[3]....
        /*0088*/ 	.word	0xffffffff


	//   ....[4]....
        /*008c*/ 	.word	0xffffffff


	//   ....[5]....
        /*0090*/ 	.word	0xffffffff


	//   ....[6]....
        /*0094*/ 	.word	0xffffffff


	//   ....[7]....
        /*0098*/ 	.word	0xffffffff


	//   ....[8]....
        /*009c*/ 	.word	0xffffffff


	//   ....[9]....
        /*00a0*/ 	.word	0xffffffff


	//   ....[10]....
        /*00a4*/ 	.word	0xffffffff


	//   ....[11]....
        /*00a8*/ 	.word	0xffffffff


	//   ....[12]....
        /*00ac*/ 	.word	0xffffffff


	//   ....[13]....
        /*00b0*/ 	.word	0xffffffff


	//   ....[14]....
        /*00b4*/ 	.word	0xffffffff


	//   ....[15]....
        /*00b8*/ 	.word	0xffffffff


	//   ....[16]....
        /*00bc*/ 	.word	0xffffffff


	//   ....[17]....
        /*00c0*/ 	.word	0xffffffff


	//   ....[18]....
        /*00c4*/ 	.word	0xffffffff


	//   ....[19]....
        /*00c8*/ 	.word	0xffffffff


	//   ....[20]....
        /*00cc*/ 	.word	0xffffffff


	//   ....[21]....
        /*00d0*/ 	.word	0xffffffff


	//   ....[22]....
        /*00d4*/ 	.word	0xffffffff


	//   ....[23]....
        /*00d8*/ 	.word	0xffffffff


	//   ....[24]....
        /*00dc*/ 	.word	0xffffffff


	//   ....[25]....
        /*00e0*/ 	.word	0xffffffff


	//   ....[26]....
        /*00e4*/ 	.word	0xffffffff


	//   ....[27]....
        /*00e8*/ 	.word	0xffffffff


	//   ....[28]....
        /*00ec*/ 	.word	0xffffffff


	//   ....[29]....
        /*00f0*/ 	.word	0xffffffff


	//   ....[30]....
        /*00f4*/ 	.word	0xffffffff


	//   ....[31]....
        /*00f8*/ 	.word	0xffffffff


	//   ....[32]....
        /*00fc*/ 	.word	0xffffffff


	//   ....[33]....
        /*0100*/ 	.word	0xffffffff


	//   ....[34]....
        /*0104*/ 	.word	0xffffffff


	//   ....[35]....
        /*0108*/ 	.word	0xffffffff


	//   ....[36]....
        /*010c*/ 	.word	0xffffffff


	//   ....[37]....
        /*0110*/ 	.word	0xffffffff


	//   ....[38]....
        /*0114*/ 	.word	0xffffffff


	//   ....[39]....
        /*0118*/ 	.word	0xffffffff


	//   ....[40]....
        /*011c*/ 	.word	0xffffffff


	//   ....[41]....
        /*0120*/ 	.word	0xffffffff


	//   ....[42]....
        /*0124*/ 	.word	0xffffffff


	//   ....[43]....
        /*0128*/ 	.word	0xffffffff


	//   ....[44]....
        /*012c*/ 	.word	0xffffffff


	//----- nvinfo : EIATTR_COOP_GROUP_INSTR_OFFSETS
	.align		4
.L_466:
        /*0130*/ 	.byte	0x04, 0x28
        /*0132*/ 	.short	(.L_468 - .L_467)


	//   ....[0]....
.L_467:
        /*0134*/ 	.word	0x00001680


	//   ....[1]....
        /*0138*/ 	.word	0x00001690


	//   ....[2]....
        /*013c*/ 	.word	0x000016a0


	//   ....[3]....
        /*0140*/ 	.word	0x000017f0


	//   ....[4]....
        /*0144*/ 	.word	0x00001820


	//   ....[5]....
        /*0148*/ 	.word	0x00001850


	//   ....[6]....
        /*014c*/ 	.word	0x00001970


	//   ....[7]....
        /*0150*/ 	.word	0x00001990


	//   ....[8]....
        /*0154*/ 	.word	0x000019a0


	//   ....[9]....
        /*0158*/ 	.word	0x00001ac0


	//   ....[10]....
        /*015c*/ 	.word	0x00001ae0


	//   ....[11]....
        /*0160*/ 	.word	0x00001af0


	//   ....[12]....
        /*0164*/ 	.word	0x00001c10


	//   ....[13]....
        /*0168*/ 	.word	0x00001c30


	//   ....[14]....
        /*016c*/ 	.word	0x00001c40


	//   ....[15]....
        /*0170*/ 	.word	0x000023d0


	//   ....[16]....
        /*0174*/ 	.word	0x00002460


	//   ....[17]....
        /*0178*/ 	.word	0x00002490


	//   ....[18]....
        /*017c*/ 	.word	0x000025b0


	//   ....[19]....
        /*0180*/ 	.word	0x000025e0


	//   ....[20]....
        /*0184*/ 	.word	0x000025f0


	//   ....[21]....
        /*0188*/ 	.word	0x00002710


	//   ....[22]....
        /*018c*/ 	.word	0x00002730


	//   ....[23]....
        /*0190*/ 	.word	0x00002740


	//   ....[24]....
        /*0194*/ 	.word	0x00002860


	//   ....[25]....
        /*0198*/ 	.word	0x00002880


	//   ....[26]....
        /*019c*/ 	.word	0x00002890


	//   ....[27]....
        /*01a0*/ 	.word	0x000029b0


	//   ....[28]....
        /*01a4*/ 	.word	0x000029d0


	//   ....[29]....
        /*01a8*/ 	.word	0x000029e0


	//   ....[30]....
        /*01ac*/ 	.word	0x00005120


	//   ....[31]....
        /*01b0*/ 	.word	0x00005130


	//   ....[32]....
        /*01b4*/ 	.word	0x00005140


	//   ....[33]....
        /*01b8*/ 	.word	0x00005290


	//   ....[34]....
        /*01bc*/ 	.word	0x000052c0


	//   ....[35]....
        /*01c0*/ 	.word	0x000052f0


	//   ....[36]....
        /*01c4*/ 	.word	0x00005410


	//   ....[37]....
        /*01c8*/ 	.word	0x00005430


	//   ....[38]....
        /*01cc*/ 	.word	0x00005440


	//   ....[39]....
        /*01d0*/ 	.word	0x00005560


	//   ....[40]....
        /*01d4*/ 	.word	0x00005580


	//   ....[41]....
        /*01d8*/ 	.word	0x00005590


	//   ....[42]....
        /*01dc*/ 	.word	0x000056b0


	//   ....[43]....
        /*01e0*/ 	.word	0x000056d0


	//   ....[44]....
        /*01e4*/ 	.word	0x000056e0


	//----- nvinfo : EIATTR_VRC_CTA_INIT_COUNT
	.align		4
.L_468:
        /*01e8*/ 	.byte	0x02, 0x4a
	.zero		1
	.zero		1


	//----- nvinfo : EIATTR_EXIT_INSTR_OFFSETS
	.align		4
        /*01ec*/ 	.byte	0x04, 0x1c
        /*01ee*/ 	.short	(.L_470 - .L_469)


	//   ....[0]....
.L_469:
        /*01f0*/ 	.word	0x00005df0


	//   ....[1]....
        /*01f4*/ 	.word	0x00005e50


	//----- nvinfo : EIATTR_MAX_THREADS
	.align		4
.L_470:
        /*01f8*/ 	.byte	0x04, 0x05
        /*01fa*/ 	.short	(.L_472 - .L_471)
.L_471:
        /*01fc*/ 	.word	0x00000100
        /*0200*/ 	.word	0x00000001
        /*0204*/ 	.word	0x00000001


	//----- nvinfo : EIATTR_CRS_STACK_SIZE
	.align		4
.L_472:
        /*0208*/ 	.byte	0x04, 0x1e
        /*020a*/ 	.short	(.L_474 - .L_473)
.L_473:
        /*020c*/ 	.word	0x00000000


	//----- nvinfo : EIATTR_CBANK_PARAM_SIZE
	.align		4
.L_474:
        /*0210*/ 	.byte	0x03, 0x19
        /*0212*/ 	.short	0x0056


	//----- nvinfo : EIATTR_PARAM_CBANK
	.align		4
        /*0214*/ 	.byte	0x04, 0x0a
        /*0216*/ 	.short	(.L_476 - .L_475)
	.align		4
.L_475:
        /*0218*/ 	.word	index@(.nv.constant0._ZN3cub18CUB_300001_SM_10006detail6reduce18DeviceReduceKernelINS2_10policy_hubIN4cuda3std3__45tupleIJblEEEjN6thrust24THRUST_300001_SM_1000_NS8cuda_cub9__find_if7functorIS9_EEE10Policy1000ENSB_12zip_iteratorINS8_IJNSD_26transform_input_iterator_tIbNSI_INS8_IJNSB_6detail15normal_iteratorINSB_10device_ptrIKjEEEESP_EEEEENSK_22tuple_binary_predicateINS7_4lessIjEEEEEENSB_17counting_iteratorIlNSB_11use_defaultESY_SY_EEEEEEEjSF_S9_NS7_10__identityEEEvT0_PT3_T1_NS0_13GridEvenShareIS16_EET2_T4_)
        /*021c*/ 	.short	0x0380
        /*021e*/ 	.short	0x0056


	//----- nvinfo : EIATTR_SW_WAR
	.align		4
.L_476:
        /*0220*/ 	.byte	0x04, 0x36
        /*0222*/ 	.short	(.L_478 - .L_477)
.L_477:
        /*0224*/ 	.word	0x00000008
.L_478:


//--------------------- .nv.info._ZN3cub18CUB_300001_SM_10006detail6reduce28DeviceReduceSingleTileKernelINS2_10policy_hubIN4cuda3std3__45tupleIJblEEEjN6thrust24THRUST_300001_SM_1000_NS8cuda_cub9__find_if7functorIS9_EEE10Policy1000ENSB_12zip_iteratorINS8_IJNSD_26transform_input_iterator_tIbNSI_INS8_IJNSB_6detail15normal_iteratorINSB_10device_ptrIKjEEEESP_EEEEENSK_22tuple_binary_predicateINS7_4lessIjEEEEEENSB_17counting_iteratorIlNSB_11use_defaultESY_SY_EEEEEEEPS9_jSF_S9_S9_NS7_10__identityEEEvT0_T1_T2_T3_T4_T6_ --------------------------
	.section	.nv.info._ZN3cub18CUB_300001_SM_10006detail6reduce28DeviceReduceSingleTileKernelINS2_10policy_hubIN4cuda3std3__45tupleIJblEEEjN6thrust24THRUST_300001_SM_1000_NS8cuda_cub9__find_if7functorIS9_EEE10Policy1000ENSB_12zip_iteratorINS8_IJNSD_26transform_input_iterator_tIbNSI_INS8_IJNSB_6detail15normal_iteratorINSB_10device_ptrIKjEEEESP_EEEEENSK_22tuple_binary_predicateINS7_4lessIjEEEEEENSB_17counting_iteratorIlNSB_11use_defaultESY_SY_EEEEEEEPS9_jSF_S9_S9_NS7_10__identityEEEvT0_T1_T2_T3_T4_T6_,"",@"SHT_CUDA_INFO"
	.sectionflags	@""
	.align	4


	//----- nvinfo : EIATTR_CUDA_API_VERSION
	.align		4
        /*0000*/ 	.byte	0x04, 0x37
        /*0002*/ 	.short	(.L_480 - .L_479)
.L_479:
        /*0004*/ 	.word	0x00000082


	//----- nvinfo : EIATTR_KPARAM_INFO
	.align		4
.L_480:
        /*0008*/ 	.byte	0x04, 0x17
        /*000a*/ 	.short	(.L_482 - .L_481)
.L_481:
        /*000c*/ 	.word	0x00000000
        /*0010*/ 	.short	0x0005
        /*0012*/ 	.short	0x0040
        /*0014*/ 	.byte	0x00, 0xf0, 0x05, 0x00


	//----- nvinfo : EIATTR_KPARAM_INFO
	.align		4
.L_482:
        /*0018*/ 	.byte	0x04, 0x17
        /*001a*/ 	.short	(.L_484 - .L_483)
.L_483:
        /*001c*/ 	.word	0x00000000
        /*0020*/ 	.short	0x0004
        /*0022*/ 	.short	0x0030
        /*0024*/ 	.byte	0x00, 0xf0, 0x41, 0x00


	//----- nvinfo : EIATTR_KPARAM_INFO
	.align		4
.L_484:
        /*0028*/ 	.byte	0x04, 0x17
        /*002a*/ 	.short	(.L_486 - .L_485)
.L_485:
        /*002c*/ 	.word	0x00000000
        /*0030*/ 	.short	0x0003
        /*0032*/ 	.short	0x002c
        /*0034*/ 	.byte	0x00, 0xf0, 0x05, 0x00


	//----- nvinfo : EIATTR_KPARAM_INFO
	.align		4
.L_486:
        /*0038*/ 	.byte	0x04, 0x17
        /*003a*/ 	.short	(.L_488 - .L_487)
.L_487:
        /*003c*/ 	.word	0x00000000
        /*0040*/ 	.short	0x0002
        /*0042*/ 	.short	0x0028
        /*0044*/ 	.byte	0x00, 0xf0, 0x11, 0x00


	//----- nvinfo : EIATTR_KPARAM_INFO
	.align		4
.L_488:
        /*0048*/ 	.byte	0x04, 0x17
        /*004a*/ 	.short	(.L_490 - .L_489)
.L_489:
        /*004c*/ 	.word	0x00000000
        /*0050*/ 	.short	0x0001
        /*0052*/ 	.short	0x0020
        /*0054*/ 	.byte	0x00, 0xf5, 0x21, 0x00


	//----- nvinfo : EIATTR_KPARAM_INFO
	.align		4
.L_490:
        /*0058*/ 	.byte	0x04, 0x17
        /*005a*/ 	.short	(.L_492 - .L_491)
.L_491:
        /*005c*/ 	.word	0x00000000
        /*0060*/ 	.short	0x0000
        /*0062*/ 	.short	0x0000
        /*0064*/ 	.byte	0x00, 0xf0, 0x81, 0x00


	//----- nvinfo : EIATTR_SPARSE_MMA_MASK
	.align		4
.L_492:
        /*0068*/ 	.byte	0x03, 0x50
        /*006a*/ 	.short	0x0000


	//----- nvinfo : EIATTR_MAXREG_COUNT
	.align		4
        /*006c*/ 	.byte	0x03, 0x1b
        /*006e*/ 	.short	0x00ff


	//----- nvinfo : EIATTR_NUM_BARRIERS
	.align		4
        /*0070*/ 	.byte	0x02, 0x4c
        /*0072*/ 	.byte	0x01
	.zero		1


	//----- nvinfo : EIATTR_MERCURY_ISA_VERSION
	.align		4
        /*0074*/ 	.byte	0x03, 0x5f
        /*0076*/ 	.short	0x0101


	//----- nvinfo : EIATTR_COOP_GROUP_MASK_REGIDS
	.align		4
        /*0078*/ 	.byte	0x04, 0x29
        /*007a*/ 	.short	(.L_494 - .L_493)


	//   ....[0]....
.L_493:
        /*007c*/ 	.word	0xffffffff


	//   ....[1]....
        /*0080*/ 	.word	0xffffffff


	//   ....[2]....
        /*0084*/ 	.word	0xffffffff


	//   ....[3]....
        /*0088*/ 	.word	0xffffffff


	//   ....[4]....
        /*008c*/ 	.word	0xffffffff


	//   ....[5]....
        /*0090*/ 	.word	0xffffffff


	//   ....[6]....
        /*0094*/ 	.word	0xffffffff


	//   ....[7]....
        /*0098*/ 	.word	0xffffffff


	//   ....[8]....
        /*009c*/ 	.word	0xffffffff


	//   ....[9]....
        /*00a0*/ 	.word	0xffffffff


	//   ....[10]....
        /*00a4*/ 	.word	0xffffffff


	//   ....[11]....
        /*00a8*/ 	.word	0xffffffff


	//   ....[12]....
        /*00ac*/ 	.word	0xffffffff


	//   ....[13]....
        /*00b0*/ 	.word	0xffffffff


	//   ....[14]....
        /*00b4*/ 	.word	0xffffffff


	//   ....[15]....
        /*00b8*/ 	.word	0xffffffff


	//   ....[16]....
        /*00bc*/ 	.word	0xffffffff


	//   ....[17]....
        /*00c0*/ 	.word	0xffffffff


	//   ....[18]....
        /*00c4*/ 	.word	0xffffffff


	//   ....[19]....
        /*00c8*/ 	.word	0xffffffff


	//   ....[20]....
        /*00cc*/ 	.word	0xffffffff


	//   ....[21]....
        /*00d0*/ 	.word	0xffffffff


	//   ....[22]....
        /*00d4*/ 	.word	0xffffffff


	//   ....[23]....
        /*00d8*/ 	.word	0xffffffff


	//   ....[24]....
        /*00dc*/ 	.word	0xffffffff


	//   ....[25]....
        /*00e0*/ 	.word	0xffffffff


	//   ....[26]....
        /*00e4*/ 	.word	0xffffffff


	//   ....[27]....
        /*00e8*/ 	.word	0xffffffff


	//   ....[28]....
        /*00ec*/ 	.word	0xffffffff


	//   ....[29]....
        /*00f0*/ 	.word	0xffffffff


	//   ....[30]....
        /*00f4*/ 	.word	0xffffffff


	//   ....[31]....
        /*00f8*/ 	.word	0xffffffff


	//   ....[32]....
        /*00fc*/ 	.word	0xffffffff


	//   ....[33]....
        /*0100*/ 	.word	0xffffffff


	//   ....[34]....
        /*0104*/ 	.word	0xffffffff


	//   ....[35]....
        /*0108*/ 	.word	0xffffffff


	//   ....[36]....
        /*010c*/ 	.word	0xffffffff


	//   ....[37]....
        /*0110*/ 	.word	0xffffffff


	//   ....[38]....
        /*0114*/ 	.word	0xffffffff


	//   ....[39]....
        /*0118*/ 	.word	0xffffffff


	//   ....[40]....
        /*011c*/ 	.word	0xffffffff


	//   ....[41]....
        /*0120*/ 	.word	0xffffffff


	//   ....[42]....
        /*0124*/ 	.word	0xffffffff


	//   ....[43]....
        /*0128*/ 	.word	0xffffffff


	//   ....[44]....
        /*012c*/ 	.word	0xffffffff


	//----- nvinfo : EIATTR_COOP_GROUP_INSTR_OFFSETS
	.align		4
.L_494:
        /*0130*/ 	.byte	0x04, 0x28
        /*0132*/ 	.short	(.L_496 - .L_495)


	//   ....[0]....
.L_495:
        /*0134*/ 	.word	0x00001460


	//   ....[1]....
        /*0138*/ 	.word	0x00001470


	//   ....[2]....
        /*013c*/ 	.word	0x00001480


	//   ....[3]....
        /*0140*/ 	.word	0x000015d0


	//   ....[4]....
        /*0144*/ 	.word	0x00001600


	//   ....[5]....
        /*0148*/ 	.word	0x00001630


	//   ....[6]....
        /*014c*/ 	.word	0x00001750


	//   ....[7]....
        /*0150*/ 	.word	0x00001770


	//   ....[8]....
        /*0154*/ 	.word	0x00001780


	//   ....[9]....
        /*0158*/ 	.word	0x000018a0


	//   ....[10]....
        /*015c*/ 	.word	0x000018c0


	//   ....[11]....
        /*0160*/ 	.word	0x000018d0


	//   ....[12]....
        /*0164*/ 	.word	0x000019f0


	//   ....[13]....
        /*0168*/ 	.word	0x00001a10


	//   ....[14]....
        /*016c*/ 	.word	0x00001a20


	//   ....[15]....
        /*0170*/ 	.word	0x000021b0


	//   ....[16]....
        /*0174*/ 	.word	0x00002240


	//   ....[17]....
        /*0178*/ 	.word	0x00002270


	//   ....[18]....
        /*017c*/ 	.word	0x00002390


	//   ....[19]....
        /*0180*/ 	.word	0x000023c0


	//   ....[20]....
        /*0184*/ 	.word	0x000023d0


	//   ....[21]....
        /*0188*/ 	.word	0x000024f0


	//   ....[22]....
        /*018c*/ 	.word	0x00002510


	//   ....[23]....
        /*0190*/ 	.word	0x00002520


	//   ....[24]....
        /*0194*/ 	.word	0x00002640


	//   ....[25]....
        /*0198*/ 	.word	0x00002660


	//   ....[26]....
        /*019c*/ 	.word	0x00002670


	//   ....[27]....
        /*01a0*/ 	.word	0x00002790


	//   ....[28]....
        /*01a4*/ 	.word	0x000027b0


	//   ....[29]....
        /*01a8*/ 	.word	0x000027c0


	//   ....[30]....
        /*01ac*/ 	.word	0x00004cc0


	//   ....[31]....
        /*01b0*/ 	.word	0x00004cd0


	//   ....[32]....
        /*01b4*/ 	.word	0x00004ce0


	//   ....[33]....
        /*01b8*/ 	.word	0x00004e30


	//   ....[34]....
        /*01bc*/ 	.word	0x00004e60


	//   ....[35]....
        /*01c0*/ 	.word	0x00004e90


	//   ....[36]....
        /*01c4*/ 	.word	0x00004fb0


	//   ....[37]....
        /*01c8*/ 	.word	0x00004fd0


	//   ....[38]....
        /*01cc*/ 	.word	0x00004fe0


	//   ....[39]....
        /*01d0*/ 	.word	0x00005100


	//   ....[40]....
        /*01d4*/ 	.word	0x00005120


	//   ....[41]....
        /*01d8*/ 	.word	0x00005130


	//   ....[42]....
        /*01dc*/ 	.word	0x00005250


	//   ....[43]....
        /*01e0*/ 	.word	0x00005270


	//   ....[44]....
        /*01e4*/ 	.word	0x00005280


	//----- nvinfo : EIATTR_VRC_CTA_INIT_COUNT
	.align		4
.L_496:
        /*01e8*/ 	.byte	0x02, 0x4a
	.zero		1
	.zero		1


	//----- nvinfo : EIATTR_EXIT_INSTR_OFFSETS
	.align		4
        /*01ec*/ 	.byte	0x04, 0x1c
        /*01ee*/ 	.short	(.L_498 - .L_497)


	//   ....[0]....
.L_497:
        /*01f0*/ 	.word	0x00000080


	//   ....[1]....
        /*01f4*/ 	.word	0x000000d0


	//   ....[2]....
        /*01f8*/ 	.word	0x00005990


	//   ....[3]....
        /*01fc*/ 	.word	0x00005a80


	//----- nvinfo : EIATTR_MAX_THREADS
	.align		4
.L_498:
        /*0200*/ 	.byte	0x04, 0x05
        /*0202*/ 	.short	(.L_500 - .L_499)
.L_499:
        /*0204*/ 	.word	0x00000100
        /*0208*/ 	.word	0x00000001
        /*020c*/ 	.word	0x00000001


	//----- nvinfo : EIATTR_CRS_STACK_SIZE
	.align		4
.L_500:
        /*0210*/ 	.byte	0x04, 0x1e
        /*0212*/ 	.short	(.L_502 - .L_501)
.L_501:
        /*0214*/ 	.word	0x00000000


	//----- nvinfo : EIATTR_CBANK_PARAM_SIZE
	.align		4
.L_502:
        /*0218*/ 	.byte	0x03, 0x19
        /*021a*/ 	.short	0x0041


	//----- nvinfo : EIATTR_PARAM_CBANK
	.align		4
        /*021c*/ 	.byte	0x04, 0x0a
        /*021e*/ 	.short	(.L_504 - .L_503)
	.align		4
.L_503:
        /*0220*/ 	.word	index@(.nv.constant0._ZN3cub18CUB_300001_SM_10006detail6reduce28DeviceReduceSingleTileKernelINS2_10policy_hubIN4cuda3std3__45tupleIJblEEEjN6thrust24THRUST_300001_SM_1000_NS8cuda_cub9__find_if7functorIS9_EEE10Policy1000ENSB_12zip_iteratorINS8_IJNSD_26transform_input_iterator_tIbNSI_INS8_IJNSB_6detail15normal_iteratorINSB_10device_ptrIKjEEEESP_EEEEENSK_22tuple_binary_predicateINS7_4lessIjEEEEEENSB_17counting_iteratorIlNSB_11use_defaultESY_SY_EEEEEEEPS9_jSF_S9_S9_NS7_10__identityEEEvT0_T1_T2_T3_T4_T6_)
        /*0224*/ 	.short	0x0380
        /*0226*/ 	.short	0x0041


	//----- nvinfo : EIATTR_SW_WAR
	.align		4
.L_504:
        /*0228*/ 	.byte	0x04, 0x36
        /*022a*/ 	.short	(.L_506 - .L_505)
.L_505:
        /*022c*/ 	.word	0x00000008
.L_506:


//--------------------- .nv.info._ZN3cub18CUB_300001_SM_10006detail8for_each13static_kernelINS2_12policy_hub_t12policy_500_tEmN6thrust24THRUST_300001_SM_1000_NS8cuda_cub20__uninitialized_fill7functorINS7_10device_ptrIiEEiEEEEvT0_T1_ --------------------------
	.section	.nv.info._ZN3cub18CUB_300001_SM_10006detail8for_each13static_kernelINS2_12policy_hub_t12policy_500_tEmN6thrust24THRUST_300001_SM_1000_NS8cuda_cub20__uninitialized_fill7functorINS7_10device_ptrIiEEiEEEEvT0_T1_,"",@"SHT_CUDA_INFO"
	.sectionflags	@""
	.align	4


	//----- nvinfo : EIATTR_CUDA_API_VERSION
	.align		4
        /*0000*/ 	.byte	0x04, 0x37
        /*0002*/ 	.short	(.L_508 - .L_507)
.L_507:
        /*0004*/ 	.word	0x00000082


	//----- nvinfo : EIATTR_KPARAM_INFO
	.align		4
.L_508:
        /*0008*/ 	.byte	0x04, 0x17
        /*000a*/ 	.short	(.L_510 - .L_509)
.L_509:
        /*000c*/ 	.word	0x00000000
        /*0010*/ 	.short	0x0001
        /*0012*/ 	.short	0x0008
        /*0014*/ 	.byte	0x00, 0xf0, 0x41, 0x00


	//----- nvinfo : EIATTR_KPARAM_INFO
	.align		4
.L_510:
        /*0018*/ 	.byte	0x04, 0x17
        /*001a*/ 	.short	(.L_512 - .L_511)
.L_511:
        /*001c*/ 	.word	0x00000000
        /*0020*/ 	.short	0x0000
        /*0022*/ 	.short	0x0000
        /*0024*/ 	.byte	0x00, 0xf0, 0x21, 0x00


	//----- nvinfo : EIATTR_SPARSE_MMA_MASK
	.align		4
.L_512:
        /*0028*/ 	.byte	0x03, 0x50
        /*002a*/ 	.short	0x0000


	//----- nvinfo : EIATTR_MAXREG_COUNT
	.align		4
        /*002c*/ 	.byte	0x03, 0x1b
        /*002e*/ 	.short	0x00ff


	//----- nvinfo : EIATTR_MERCURY_ISA_VERSION
	.align		4
        /*0030*/ 	.byte	0x03, 0x5f
        /*0032*/ 	.short	0x0101


	//----- nvinfo : EIATTR_VRC_CTA_INIT_COUNT
	.align		4
        /*0034*/ 	.byte	0x02, 0x4a
	.zero		1
	.zero		1


	//----- nvinfo : EIATTR_EXIT_INSTR_OFFSETS
	.align		4
        /*0038*/ 	.byte	0x04, 0x1c
        /*003a*/ 	.short	(.L_514 - .L_513)


	//   ....[0]....
.L_513:
        /*003c*/ 	.word	0x00000130


	//   ....[1]....
        /*0040*/ 	.word	0x00000230


	//   ....[2]....
        /*0044*/ 	.word	0x00000260


	//----- nvinfo : EIATTR_MAX_THREADS
	.align		4
.L_514:
        /*0048*/ 	.byte	0x04, 0x05
        /*004a*/ 	.short	(.L_516 - .L_515)
.L_515:
        /*004c*/ 	.word	0x00000100
        /*0050*/ 	.word	0x00000001
        /*0054*/ 	.word	0x00000001


	//----- nvinfo : EIATTR_CBANK_PARAM_SIZE
	.align		4
.L_516:
        /*0058*/ 	.byte	0x03, 0x19
        /*005a*/ 	.short	0x0018


	//----- nvinfo : EIATTR_PARAM_CBANK
	.align		4
        /*005c*/ 	.byte	0x04, 0x0a
        /*005e*/ 	.short	(.L_518 - .L_517)
	.align		4
.L_517:
        /*0060*/ 	.word	index@(.nv.constant0._ZN3cub18CUB_300001_SM_10006detail8for_each13static_kernelINS2_12policy_hub_t12policy_500_tEmN6thrust24THRUST_300001_SM_1000_NS8cuda_cub20__uninitialized_fill7functorINS7_10device_ptrIiEEiEEEEvT0_T1_)
        /*0064*/ 	.short	0x0380
        /*0066*/ 	.short	0x0018


	//----- nvinfo : EIATTR_SW_WAR
	.align		4
.L_518:
        /*0068*/ 	.byte	0x04, 0x36
        /*006a*/ 	.short	(.L_520 - .L_519)
.L_519:
        /*006c*/ 	.word	0x00000008
.L_520:


//--------------------- .nv.info._ZN3cub18CUB_300001_SM_10006detail8for_each13static_kernelINS2_12policy_hub_t12policy_500_tEmN6thrust24THRUST_300001_SM_1000_NS8cuda_cub20__uninitialized_fill7functorINS7_10device_ptrIjEEjEEEEvT0_T1_ --------------------------
	.section	.nv.info._ZN3cub18CUB_300001_SM_10006detail8for_each13static_kernelINS2_12policy_hub_t12policy_500_tEmN6thrust24THRUST_300001_SM_1000_NS8cuda_cub20__uninitialized_fill7functorINS7_10device_ptrIjEEjEEEEvT0_T1_,"",@"SHT_CUDA_INFO"
	.sectionflags	@""
	.align	4


	//----- nvinfo : EIATTR_CUDA_API_VERSION
	.align		4
        /*0000*/ 	.byte	0x04, 0x37
        /*0002*/ 	.short	(.L_522 - .L_521)
.L_521:
        /*0004*/ 	.word	0x00000082


	//----- nvinfo : EIATTR_KPARAM_INFO
	.align		4
.L_522:
        /*0008*/ 	.byte	0x04, 0x17
        /*000a*/ 	.short	(.L_524 - .L_523)
.L_523:
        /*000c*/ 	.word	0x00000000
        /*0010*/ 	.short	0x0001
        /*0012*/ 	.short	0x0008
        /*0014*/ 	.byte	0x00, 0xf0, 0x41, 0x00


	//----- nvinfo : EIATTR_KPARAM_INFO
	.align		4
.L_524:
        /*0018*/ 	.byte	0x04, 0x17
        /*001a*/ 	.short	(.L_526 - .L_525)
.L_525:
        /*001c*/ 	.word	0x00000000
        /*0020*/ 	.short	0x0000
        /*0022*/ 	.short	0x0000
        /*0024*/ 	.byte	0x00, 0xf0, 0x21, 0x00


	//----- nvinfo : EIATTR_SPARSE_MMA_MASK
	.align		4
.L_526:
        /*0028*/ 	.byte	0x03, 0x50
        /*002a*/ 	.short	0x0000


	//----- nvinfo : EIATTR_MAXREG_COUNT
	.align		4
        /*002c*/ 	.byte	0x03, 0x1b
        /*002e*/ 	.short	0x00ff


	//----- nvinfo : EIATTR_MERCURY_ISA_VERSION
	.align		4
        /*0030*/ 	.byte	0x03, 0x5f
        /*0032*/ 	.short	0x0101


	//----- nvinfo : EIATTR_VRC_CTA_INIT_COUNT
	.align		4
        /*0034*/ 	.byte	0x02, 0x4a
	.zero		1
	.zero		1


	//----- nvinfo : EIATTR_EXIT_INSTR_OFFSETS
	.align		4
        /*0038*/ 	.byte	0x04, 0x1c
        /*003a*/ 	.short	(.L_528 - .L_527)


	//   ....[0]....
.L_527:
        /*003c*/ 	.word	0x00000130


	//   ....[1]....
        /*0040*/ 	.word	0x00000230


	//   ....[2]....
        /*0044*/ 	.word	0x00000260


	//----- nvinfo : EIATTR_MAX_THREADS
	.align		4
.L_528:
        /*0048*/ 	.byte	0x04, 0x05
        /*004a*/ 	.short	(.L_530 - .L_529)
.L_529:
        /*004c*/ 	.word	0x00000100
        /*0050*/ 	.word	0x00000001
        /*0054*/ 	.word	0x00000001


	//----- nvinfo : EIATTR_CBANK_PARAM_SIZE
	.align		4
.L_530:
        /*0058*/ 	.byte	0x03, 0x19
        /*005a*/ 	.short	0x0018


	//----- nvinfo : EIATTR_PARAM_CBANK
	.align		4
        /*005c*/ 	.byte	0x04, 0x0a
        /*005e*/ 	.short	(.L_532 - .L_531)
	.align		4
.L_531:
        /*0060*/ 	.word	index@(.nv.constant0._ZN3cub18CUB_300001_SM_10006detail8for_each13static_kernelINS2_12policy_hub_t12policy_500_tEmN6thrust24THRUST_300001_SM_1000_NS8cuda_cub20__uninitialized_fill7functorINS7_10device_ptrIjEEjEEEEvT0_T1_)
        /*0064*/ 	.short	0x0380
        /*0066*/ 	.short	0x0018


	//----- nvinfo : EIATTR_SW_WAR
	.align		4
.L_532:
        /*0068*/ 	.byte	0x04, 0x36
        /*006a*/ 	.short	(.L_534 - .L_533)
.L_533:
        /*006c*/ 	.word	0x00000008
.L_534:


//--------------------- .nv.info._ZN3cub18CUB_300001_SM_10006detail11EmptyKernelIvEEvv --------------------------
	.section	.nv.info._ZN3cub18CUB_300001_SM_10006detail11EmptyKernelIvEEvv,"",@"SHT_CUDA_INFO"
	.sectionflags	@""
	.align	4


	//----- nvinfo : EIATTR_CUDA_API_VERSION
	.align		4
        /*0000*/ 	.byte	0x04, 0x37
        /*0002*/ 	.short	(.L_536 - .L_535)
.L_535:
        /*0004*/ 	.word	0x00000082


	//----- nvinfo : EIATTR_SPARSE_MMA_MASK
	.align		4
.L_536:
        /*0008*/ 	.byte	0x03, 0x50
        /*000a*/ 	.short	0x0000


	//----- nvinfo : EIATTR_MAXREG_COUNT
	.align		4
        /*000c*/ 	.byte	0x03, 0x1b
        /*000e*/ 	.short	0x00ff


	//----- nvinfo : EIATTR_MERCURY_ISA_VERSION
	.align		4
        /*0010*/ 	.byte	0x03, 0x5f
        /*0012*/ 	.short	0x0101


	//----- nvinfo : EIATTR_VRC_CTA_INIT_COUNT
	.align		4
        /*0014*/ 	.byte	0x02, 0x4a
	.zero		1
	.zero		1


	//----- nvinfo : EIATTR_EXIT_INSTR_OFFSETS
	.align		4
        /*0018*/ 	.byte	0x04, 0x1c
        /*001a*/ 	.short	(.L_538 - .L_537)


	//   ....[0]....
.L_537:
        /*001c*/ 	.word	0x00000010


	//----- nvinfo : EIATTR_SW_WAR
	.align		4
.L_538:
        /*0020*/ 	.byte	0x04, 0x36
        /*0022*/ 	.short	(.L_540 - .L_539)
.L_539:
        /*0024*/ 	.word	0x00000008
.L_540:


//--------------------- .nv.info._Z7scatterPKjPjiiPKiS3_i --------------------------
	.section	.nv.info._Z7scatterPKjPjiiPKiS3_i,"",@"SHT_CUDA_INFO"
	.sectionflags	@""
	.align	4


	//----- nvinfo : EIATTR_CUDA_API_VERSION
	.align		4
        /*0000*/ 	.byte	0x04, 0x37
        /*0002*/ 	.short	(.L_542 - .L_541)
.L_541:
        /*0004*/ 	.word	0x00000082


	//----- nvinfo : EIATTR_KPARAM_INFO
	.align		4
.L_542:
        /*0008*/ 	.byte	0x04, 0x17
        /*000a*/ 	.short	(.L_544 - .L_543)
.L_543:
        /*000c*/ 	.word	0x00000000
        /*0010*/ 	.short	0x0006
        /*0012*/ 	.short	0x0028
        /*0014*/ 	.byte	0x00, 0xf0, 0x11, 0x00


	//----- nvinfo : EIATTR_KPARAM_INFO
	.align		4
.L_544:
        /*0018*/ 	.byte	0x04, 0x17
        /*001a*/ 	.short	(.L_546 - .L_545)
.L_545:
        /*001c*/ 	.word	0x00000000
        /*0020*/ 	.short	0x0005
        /*0022*/ 	.short	0x0020
        /*0024*/ 	.byte	0x00, 0xf5, 0x21, 0x00


	//----- nvinfo : EIATTR_KPARAM_INFO
	.align		4
.L_546:
        /*0028*/ 	.byte	0x04, 0x17
        /*002a*/ 	.short	(.L_548 - .L_547)
.L_547:
        /*002c*/ 	.word	0x00000000
        /*0030*/ 	.short	0x0004
        /*0032*/ 	.short	0x0018
        /*0034*/ 	.byte	0x00, 0xf5, 0x21, 0x00


	//----- nvinfo : EIATTR_KPARAM_INFO
	.align		4
.L_548:
        /*0038*/ 	.byte	0x04, 0x17
        /*003a*/ 	.short	(.L_550 - .L_549)
.L_549:
        /*003c*/ 	.word	0x00000000
        /*0040*/ 	.short	0x0003
        /*0042*/ 	.short	0x0014
        /*0044*/ 	.byte	0x00, 0xf0, 0x11, 0x00


	//----- nvinfo : EIATTR_KPARAM_INFO
	.align		4
.L_550:
        /*0048*/ 	.byte	0x04, 0x17
        /*004a*/ 	.short	(.L_552 - .L_551)
.L_551:
        /*004c*/ 	.word	0x00000000
        /*0050*/ 	.short	0x0002
        /*0052*/ 	.short	0x0010
        /*0054*/ 	.byte	0x00, 0xf0, 0x11, 0x00


	//----- nvinfo : EIATTR_KPARAM_INFO
	.align		4
.L_552:
        /*0058*/ 	.byte	0x04, 0x17
        /*005a*/ 	.short	(.L_554 - .L_553)
.L_553:
        /*005c*/ 	.word	0x00000000
        /*0060*/ 	.short	0x0001
        /*0062*/ 	.short	0x0008
        /*0064*/ 	.byte	0x00, 0xf5, 0x21, 0x00


	//----- nvinfo : EIATTR_KPARAM_INFO
	.align		4
.L_554:
        /*0068*/ 	.byte	0x04, 0x17
        /*006a*/ 	.short	(.L_556 - .L_555)
.L_555:
        /*006c*/ 	.word	0x00000000
        /*0070*/ 	.short	0x0000
        /*0072*/ 	.short	0x0000
        /*0074*/ 	.byte	0x00, 0xf5, 0x21, 0x00


	//----- nvinfo : EIATTR_SPARSE_MMA_MASK
	.align		4
.L_556:
        /*0078*/ 	.byte	0x03, 0x50
        /*007a*/ 	.short	0x0000


	//----- nvinfo : EIATTR_MAXREG_COUNT
	.align		4
        /*007c*/ 	.byte	0x03, 0x1b
        /*007e*/ 	.short	0x00ff


	//----- nvinfo : EIATTR_MERCURY_ISA_VERSION
	.align		4
        /*0080*/ 	.byte	0x03, 0x5f
        /*0082*/ 	.short	0x0101


	//----- nvinfo : EIATTR_VRC_CTA_INIT_COUNT
	.align		4
        /*0084*/ 	.byte	0x02, 0x4a
	.zero		1
	.zero		1


	//----- nvinfo : EIATTR_EXIT_INSTR_OFFSETS
	.align		4
        /*0088*/ 	.byte	0x04, 0x1c
        /*008a*/ 	.short	(.L_558 - .L_557)


	//   ....[0]....
.L_557:
        /*008c*/ 	.word	0x00000070


	//   ....[1]....
        /*0090*/ 	.word	0x00000190


	//----- nvinfo : EIATTR_CBANK_PARAM_SIZE
	.align		4
.L_558:
        /*0094*/ 	.byte	0x03, 0x19
        /*0096*/ 	.short	0x002c


	//----- nvinfo : EIATTR_PARAM_CBANK
	.align		4
        /*0098*/ 	.byte	0x04, 0x0a
        /*009a*/ 	.short	(.L_560 - .L_559)
	.align		4
.L_559:
        /*009c*/ 	.word	index@(.nv.constant0._Z7scatterPKjPjiiPKiS3_i)
        /*00a0*/ 	.short	0x0380
        /*00a2*/ 	.short	0x002c


	//----- nvinfo : EIATTR_SW_WAR
	.align		4
.L_560:
        /*00a4*/ 	.byte	0x04, 0x36
        /*00a6*/ 	.short	(.L_562 - .L_561)
.L_561:
        /*00a8*/ 	.word	0x00000008
.L_562:


//--------------------- .nv.info._Z18compute_predicatesPKjiiPiS1_ --------------------------
	.section	.nv.info._Z18compute_predicatesPKjiiPiS1_,"",@"SHT_CUDA_INFO"
	.sectionflags	@""
	.align	4


	//----- nvinfo : EIATTR_CUDA_API_VERSION
	.align		4
        /*0000*/ 	.byte	0x04, 0x37
        /*0002*/ 	.short	(.L_564 - .L_563)
.L_563:
        /*0004*/ 	.word	0x00000082


	//----- nvinfo : EIATTR_KPARAM_INFO
	.align		4
.L_564:
        /*0008*/ 	.byte	0x04, 0x17
        /*000a*/ 	.short	(.L_566 - .L_565)
.L_565:
        /*000c*/ 	.word	0x00000000
        /*0010*/ 	.short	0x0004
        /*0012*/ 	.short	0x0018
        /*0014*/ 	.byte	0x00, 0xf5, 0x21, 0x00


	//----- nvinfo : EIATTR_KPARAM_INFO
	.align		4
.L_566:
        /*0018*/ 	.byte	0x04, 0x17
        /*001a*/ 	.short	(.L_568 - .L_567)
.L_567:
        /*001c*/ 	.word	0x00000000
        /*0020*/ 	.short	0x0003
        /*0022*/ 	.short	0x0010
        /*0024*/ 	.byte	0x00, 0xf5, 0x21, 0x00


	//----- nvinfo : EIATTR_KPARAM_INFO
	.align		4
.L_568:
        /*0028*/ 	.byte	0x04, 0x17
        /*002a*/ 	.short	(.L_570 - .L_569)
.L_569:
        /*002c*/ 	.word	0x00000000
        /*0030*/ 	.short	0x0002
        /*0032*/ 	.short	0x000c
        /*0034*/ 	.byte	0x00, 0xf0, 0x11, 0x00


	//----- nvinfo : EIATTR_KPARAM_INFO
	.align		4
.L_570:
        /*0038*/ 	.byte	0x04, 0x17
        /*003a*/ 	.short	(.L_572 - .L_571)
.L_571:
        /*003c*/ 	.word	0x00000000
        /*0040*/ 	.short	0x0001
        /*0042*/ 	.short	0x0008
        /*0044*/ 	.byte	0x00, 0xf0, 0x11, 0x00


	//----- nvinfo : EIATTR_KPARAM_INFO
	.align		4
.L_572:
        /*0048*/ 	.byte	0x04, 0x17
        /*004a*/ 	.short	(.L_574 - .L_573)
.L_573:
        /*004c*/ 	.word	0x00000000
        /*0050*/ 	.short	0x0000
        /*0052*/ 	.short	0x0000
        /*0054*/ 	.byte	0x00, 0xf5, 0x21, 0x00


	//----- nvinfo : EIATTR_SPARSE_MMA_MASK
	.align		4
.L_574:
        /*0058*/ 	.byte	0x03, 0x50
        /*005a*/ 	.short	0x0000


	//----- nvinfo : EIATTR_MAXREG_COUNT
	.align		4
        /*005c*/ 	.byte	0x03, 0x1b
        /*005e*/ 	.short	0x00ff


	//----- nvinfo : EIATTR_MERCURY_ISA_VERSION
	.align		4
        /*0060*/ 	.byte	0x03, 0x5f
        /*0062*/ 	.short	0x0101


	//----- nvinfo : EIATTR_VRC_CTA_INIT_COUNT
	.align		4
        /*0064*/ 	.byte	0x02, 0x4a
	.zero		1
	.zero		1


	//----- nvinfo : EIATTR_EXIT_INSTR_OFFSETS
	.align		4
        /*0068*/ 	.byte	0x04, 0x1c
        /*006a*/ 	.short	(.L_576 - .L_575)


	//   ....[0]....
.L_575:
        /*006c*/ 	.word	0x00000070


	//   ....[1]....
        /*0070*/ 	.word	0x00000160


	//----- nvinfo : EIATTR_CBANK_PARAM_SIZE
	.align		4
.L_576:
        /*0074*/ 	.byte	0x03, 0x19
        /*0076*/ 	.short	0x0020


	//----- nvinfo : EIATTR_PARAM_CBANK
	.align		4
        /*0078*/ 	.byte	0x04, 0x0a
        /*007a*/ 	.short	(.L_578 - .L_577)
	.align		4
.L_577:
        /*007c*/ 	.word	index@(.nv.constant0._Z18compute_predicatesPKjiiPiS1_)
        /*0080*/ 	.short	0x0380
        /*0082*/ 	.short	0x0020


	//----- nvinfo : EIATTR_SW_WAR
	.align		4
.L_578:
        /*0084*/ 	.byte	0x04, 0x36
        /*0086*/ 	.short	(.L_580 - .L_579)
.L_579:
        /*0088*/ 	.word	0x00000008
.L_580:


//--------------------- .nv.callgraph             --------------------------
	.section	.nv.callgraph,"",@"SHT_CUDA_CALLGRAPH"
	.align	4
	.sectionentsize	8
	.align		4
        /*0000*/ 	.word	0x00000000
	.align		4
        /*0004*/ 	.word	0xffffffff
	.align		4
        /*0008*/ 	.word	0x00000000
	.align		4
        /*000c*/ 	.word	0xfffffffe
	.align		4
        /*0010*/ 	.word	0x00000000
	.align		4
        /*0014*/ 	.word	0xfffffffd
	.align		4
        /*0018*/ 	.word	0x00000000
	.align		4
        /*001c*/ 	.word	0xfffffffc


//--------------------- .nv.constant4             --------------------------
	.section	.nv.constant4,"a",@progbits
	.align	8
	.align		8
.nv.constant4:
        /*0000*/ 	.dword	_ZN34_INTERNAL_66259067_4_k_cu_e5e267bd4cuda3std3__45__cpo5beginE
	.align		8
        /*0008*/ 	.dword	_ZN34_INTERNAL_66259067_4_k_cu_e5e267bd4cuda3std3__45__cpo3endE
	.align		8
        /*0010*/ 	.dword	_ZN34_INTERNAL_66259067_4_k_cu_e5e267bd4cuda3std3__45__cpo6cbeginE
	.align		8
        /*0018*/ 	.dword	_ZN34_INTERNAL_66259067_4_k_cu_e5e267bd4cuda3std3__45__cpo4cendE
	.align		8
        /*0020*/ 	.dword	_ZN34_INTERNAL_66259067_4_k_cu_e5e267bd4cuda3std3__45__cpo6rbeginE
	.align		8
        /*0028*/ 	.dword	_ZN34_INTERNAL_66259067_4_k_cu_e5e267bd4cuda3std3__45__cpo4rendE
	.align		8
        /*0030*/ 	.dword	_ZN34_INTERNAL_66259067_4_k_cu_e5e267bd4cuda3std3__45__cpo7crbeginE
	.align		8
        /*0038*/ 	.dword	_ZN34_INTERNAL_66259067_4_k_cu_e5e267bd4cuda3std3__45__cpo5crendE
	.align		8
        /*0040*/ 	.dword	_ZN34_INTERNAL_66259067_4_k_cu_e5e267bd4cuda3std3__436_GLOBAL__N__66259067_4_k_cu_e5e267bd6ignoreE
	.align		8
        /*0048*/ 	.dword	_ZN34_INTERNAL_66259067_4_k_cu_e5e267bd4cuda3std3__419piecewise_constructE
	.align		8
        /*0050*/ 	.dword	_ZN34_INTERNAL_66259067_4_k_cu_e5e267bd4cuda3std3__48in_placeE
	.align		8
        /*0058*/ 	.dword	_ZN34_INTERNAL_66259067_4_k_cu_e5e267bd4cuda3std3__420unreachable_sentinelE
	.align		8
        /*0060*/ 	.dword	_ZN34_INTERNAL_66259067_4_k_cu_e5e267bd4cuda3std3__47nulloptE
	.align		8
        /*0068*/ 	.dword	_ZN34_INTERNAL_66259067_4_k_cu_e5e267bd4cuda3std3__48unexpectE
	.align		8
        /*0070*/ 	.dword	_ZN34_INTERNAL_66259067_4_k_cu_e5e267bd4cuda3std6ranges3__45__cpo4swapE
	.align		8
        /*0078*/ 	.dword	_ZN34_INTERNAL_66259067_4_k_cu_e5e267bd4cuda3std6ranges3__45__cpo9iter_moveE
	.align		8
        /*0080*/ 	.dword	_ZN34_INTERNAL_66259067_4_k_cu_e5e267bd4cuda3std6ranges3__45__cpo5beginE
	.align		8
        /*0088*/ 	.dword	_ZN34_INTERNAL_66259067_4_k_cu_e5e267bd4cuda3std6ranges3__45__cpo3endE
	.align		8
        /*0090*/ 	.dword	_ZN34_INTERNAL_66259067_4_k_cu_e5e267bd4cuda3std6ranges3__45__cpo6cbeginE
	.align		8
        /*0098*/ 	.dword	_ZN34_INTERNAL_66259067_4_k_cu_e5e267bd4cuda3std6ranges3__45__cpo4cendE
	.align		8
        /*00a0*/ 	.dword	_ZN34_INTERNAL_66259067_4_k_cu_e5e267bd4cuda3std6ranges3__45__cpo7advanceE
	.align		8
        /*00a8*/ 	.dword	_ZN34_INTERNAL_66259067_4_k_cu_e5e267bd4cuda3std6ranges3__45__cpo9iter_swapE
	.align		8
        /*00b0*/ 	.dword	_ZN34_INTERNAL_66259067_4_k_cu_e5e267bd4cuda3std6ranges3__45__cpo4nextE
	.align		8
        /*00b8*/ 	.dword	_ZN34_INTERNAL_66259067_4_k_cu_e5e267bd4cuda3std6ranges3__45__cpo4prevE
	.align		8
        /*00c0*/ 	.dword	_ZN34_INTERNAL_66259067_4_k_cu_e5e267bd4cuda3std6ranges3__45__cpo4dataE
	.align		8
        /*00c8*/ 	.dword	_ZN34_INTERNAL_66259067_4_k_cu_e5e267bd4cuda3std6ranges3__45__cpo5cdataE
	.align		8
        /*00d0*/ 	.dword	_ZN34_INTERNAL_66259067_4_k_cu_e5e267bd4cuda3std6ranges3__45__cpo4sizeE
	.align		8
        /*00d8*/ 	.dword	_ZN34_INTERNAL_66259067_4_k_cu_e5e267bd4cuda3std6ranges3__45__cpo5ssizeE
	.align		8
        /*00e0*/ 	.dword	_ZN34_INTERNAL_66259067_4_k_cu_e5e267bd4cuda3std6ranges3__45__cpo8distanceE
	.align		8
        /*00e8*/ 	.dword	_ZN34_INTERNAL_66259067_4_k_cu_e5e267bd6thrust24THRUST_300001_SM_1000_NS8cuda_cub3parE
	.align		8
        /*00f0*/ 	.dword	_ZN34_INTERNAL_66259067_4_k_cu_e5e267bd6thrust24THRUST_300001_SM_1000_NS8cuda_cub10par_nosyncE
	.align		8
        /*00f8*/ 	.dword	_ZN34_INTERNAL_66259067_4_k_cu_e5e267bd6thrust24THRUST_300001_SM_1000_NS6system6detail10sequential3seqE
	.align		8
        /*0100*/ 	.dword	_ZN34_INTERNAL_66259067_4_k_cu_e5e267bd6thrust24THRUST_300001_SM_1000_NS6system3cpp3parE
	.align		8
        /*0108*/ 	.dword	_ZN34_INTERNAL_66259067_4_k_cu_e5e267bd6thrust24THRUST_300001_SM_1000_NS12placeholders2_1E
	.align		8
        /*0110*/ 	.dword	_ZN34_INTERNAL_66259067_4_k_cu_e5e267bd6thrust24THRUST_300001_SM_1000_NS12placeholders2_2E
	.align		8
        /*0118*/ 	.dword	_ZN34_INTERNAL_66259067_4_k_cu_e5e267bd6thrust24THRUST_300001_SM_1000_NS12placeholders2_3E
	.align		8
        /*0120*/ 	.dword	_ZN34_INTERNAL_66259067_4_k_cu_e5e267bd6thrust24THRUST_300001_SM_1000_NS12placeholders2_4E
	.align		8
        /*0128*/ 	.dword	_ZN34_INTERNAL_66259067_4_k_cu_e5e267bd6thrust24THRUST_300001_SM_1000_NS12placeholders2_5E
	.align		8
        /*0130*/ 	.dword	_ZN34_INTERNAL_66259067_4_k_cu_e5e267bd6thrust24THRUST_300001_SM_1000_NS12placeholders2_6E
	.align		8
        /*0138*/ 	.dword	_ZN34_INTERNAL_66259067_4_k_cu_e5e267bd6thrust24THRUST_300001_SM_1000_NS12placeholders2_7E
	.align		8
        /*0140*/ 	.dword	_ZN34_INTERNAL_66259067_4_k_cu_e5e267bd6thrust24THRUST_300001_SM_1000_NS12placeholders2_8E
	.align		8
        /*0148*/ 	.dword	_ZN34_INTERNAL_66259067_4_k_cu_e5e267bd6thrust24THRUST_300001_SM_1000_NS12placeholders2_9E
	.align		8
        /*0150*/ 	.dword	_ZN34_INTERNAL_66259067_4_k_cu_e5e267bd6thrust24THRUST_300001_SM_1000_NS12placeholders3_10E
	.align		8
        /*0158*/ 	.dword	_ZN34_INTERNAL_66259067_4_k_cu_e5e267bd6thrust24THRUST_300001_SM_1000_NS3seqE
	.align		8
        /*0160*/ 	.dword	_ZN34_INTERNAL_66259067_4_k_cu_e5e267bd6thrust24THRUST_300001_SM_1000_NS6deviceE


//--------------------- .text._ZN3cub18CUB_300001_SM_10006detail10radix_sort29DeviceRadixSortOnesweepKernelINS1_5radix10policy_hubIjNS0_8NullTypeEyE10Policy1000ELNS0_9SortOrderE0EjS6_yiiNS1_21identity_decomposer_tEEEvPT5_SC_PT3_PKSD_PT1_PKSH_PT2_PKSL_T4_iiT6_ --------------------------
	.section	.text._ZN3cub18CUB_300001_SM_10006detail10radix_sort29DeviceRadixSortOnesweepKernelINS1_5radix10policy_hubIjNS0_8NullTypeEyE10Policy1000ELNS0_9SortOrderE0EjS6_yiiNS1_21identity_decomposer_tEEEvPT5_SC_PT3_PKSD_PT1_PKSH_PT2_PKSL_T4_iiT6_,"ax",@progbits
	.align	128
        .global         _ZN3cub18CUB_300001_SM_10006detail10radix_sort29DeviceRadixSortOnesweepKernelINS1_5radix10policy_hubIjNS0_8NullTypeEyE10Policy1000ELNS0_9SortOrderE0EjS6_yiiNS1_21identity_decomposer_tEEEvPT5_SC_PT3_PKSD_PT1_PKSH_PT2_PKSL_T4_iiT6_
        .type           _ZN3cub18CUB_300001_SM_10006detail10radix_sort29DeviceRadixSortOnesweepKernelINS1_5radix10policy_hubIjNS0_8NullTypeEyE10Policy1000ELNS0_9SortOrderE0EjS6_yiiNS1_21identity_decomposer_tEEEvPT5_SC_PT3_PKSD_PT1_PKSH_PT2_PKSL_T4_iiT6_,@function
        .size           _ZN3cub18CUB_300001_SM_10006detail10radix_sort29DeviceRadixSortOnesweepKernelINS1_5radix10policy_hubIjNS0_8NullTypeEyE10Policy1000ELNS0_9SortOrderE0EjS6_yiiNS1_21identity_decomposer_tEEEvPT5_SC_PT3_PKSD_PT1_PKSH_PT2_PKSL_T4_iiT6_,(.L_x_818 - _ZN3cub18CUB_300001_SM_10006detail10radix_sort29DeviceRadixSortOnesweepKernelINS1_5radix10policy_hubIjNS0_8NullTypeEyE10Policy1000ELNS0_9SortOrderE0EjS6_yiiNS1_21identity_decomposer_tEEEvPT5_SC_PT3_PKSD_PT1_PKSH_PT2_PKSL_T4_iiT6_)
        .other          _ZN3cub18CUB_300001_SM_10006detail10radix_sort29DeviceRadixSortOnesweepKernelINS1_5radix10policy_hubIjNS0_8NullTypeEyE10Policy1000ELNS0_9SortOrderE0EjS6_yiiNS1_21identity_decomposer_tEEEvPT5_SC_PT3_PKSD_PT1_PKSH_PT2_PKSL_T4_iiT6_,@"STO_CUDA_ENTRY STV_DEFAULT"
_ZN3cub18CUB_300001_SM_10006detail10radix_sort29DeviceRadixSortOnesweepKernelINS1_5radix10policy_hubIjNS0_8NullTypeEyE10Policy1000ELNS0_9SortOrderE0EjS6_yiiNS1_21identity_decomposer_tEEEvPT5_SC_PT3_PKSD_PT1_PKSH_PT2_PKSL_T4_iiT6_:
.text._ZN3cub18CUB_300001_SM_10006detail10radix_sort29DeviceRadixSortOnesweepKernelINS1_5radix10policy_hubIjNS0_8NullTypeEyE10Policy1000ELNS0_9SortOrderE0EjS6_yiiNS1_21identity_decomposer_tEEEvPT5_SC_PT3_PKSD_PT1_PKSH_PT2_PKSL_T4_iiT6_:
[----:B------:R-:W0:Y:S01]  /*0000*/  LDC R1, c[0x0][0x37c] ;  /* 0x0000df00ff017b82 */ /* 0x000e220000000800 */
[----:B------:R-:W1:Y:S01]  /*0010*/  S2R R39, SR_TID.X ;  /* 0x0000000000277919 */ /* 0x000e620000002100 */
[----:B------:R-:W-:Y:S01]  /*0020*/  MOV R73, 0x400 ;  /* 0x0000040000497802 */ /* 0x000fe20000000f00 */
[----:B------:R-:W2:Y:S01]  /*0030*/  LDCU.64 UR6, c[0x0][0x358] ;  /* 0x00006b00ff0677ac */ /* 0x000ea20008000a00 */
[----:B------:R-:W-:Y:S01]  /*0040*/  BSSY.RECONVERGENT B0, `(.L_x_0) ;  /* 0x000000d000007945 */ /* 0x000fe20003800200 */
[----:B------:R-:W3:Y:S01]  /*0050*/  S2R R0, SR_CgaCtaId ;  /* 0x0000000000007919 */ /* 0x000ee20000008800 */
[----:B0-----:R-:W-:Y:S01]  /*0060*/  VIADD R1, R1, 0xfffffff0 ;  /* 0xfffffff001017836 */ /* 0x001fe20000000000 */
[----:B-1----:R-:W-:Y:S02]  /*0070*/  ISETP.NE.AND P0, PT, R39, RZ, PT ;  /* 0x000000ff2700720c */ /* 0x002fe40003f05270 */
[----:B---3--:R-:W-:-:S11]  /*0080*/  LEA R73, R0, R73, 0x18 ;  /* 0x0000004900497211 */ /* 0x008fd600078ec0ff */
[----:B--2---:R-:W-:Y:S05]  /*0090*/  @P0 BRA `(.L_x_1) ;  /* 0x00000000001c0947 */ /* 0x004fea0003800000 */
[----:B------:R-:W0:Y:S01]  /*00a0*/  LDC.64 R2, c[0x0][0x388] ;  /* 0x0000e200ff027b82 */ /* 0x000e220000000a00 */
[----:B------:R-:W-:-:S05]  /*00b0*/  IMAD.MOV.U32 R5, RZ, RZ, 0x1 ;  /* 0x00000001ff057424 */ /* 0x000fca00078e00ff */
[----:B0-----:R-:W2:Y:S02]  /*00c0*/  ATOMG.E.ADD.STRONG.GPU PT, R2, desc[UR6][R2.64], R5 ;  /* 0x80000005020279a8 */ /* 0x001ea400081ef106 */
[----:B------:R-:W0:Y:S01]  /*00d0*/  S2UR UR5, SR_CgaCtaId ;  /* 0x00000000000579c3 */ /* 0x000e220000008800 */
[----:B------:R-:W-:Y:S02]  /*00e0*/  UMOV UR4, 0x400 ;  /* 0x0000040000047882 */ /* 0x000fe40000000000 */
[----:B0-----:R-:W-:-:S09]  /*00f0*/  ULEA UR4, UR5, UR4, 0x18 ;  /* 0x0000000405047291 */ /* 0x001fd2000f8ec0ff */
[----:B--2---:R0:W-:Y:S03]  /*0100*/  STS [UR4+0x7200], R2 ;  /* 0x00720002ff007988 */ /* 0x0041e60008000804 */
.L_x_1:
[----:B------:R-:W-:Y:S05]  /*0110*/  BSYNC.RECONVERGENT B0 ;  /* 0x0000000000007941 */ /* 0x000fea0003800200 */
.L_x_0:
[----:B------:R-:W-:Y:S06]  /*0120*/  BAR.SYNC.DEFER_BLOCKING 0x0 ;  /* 0x0000000000007b1d */ /* 0x000fec0000010000 */
[----:B------:R-:W1:Y:S01]  /*0130*/  LDCU UR4, c[0x0][0x3c0] ;  /* 0x00007800ff0477ac */ /* 0x000e620008000800 */
[----:B------:R-:W2:Y:S01]  /*0140*/  S2R R9, SR_LANEID ;  /* 0x0000000000097919 */ /* 0x000ea20000000000 */
[----:B------:R-:W0:Y:S02]  /*0150*/  LDS R72, [R73+0x7200] ;  /* 0x0072000049487984 */ /* 0x000e240000000800 */
[----:B0-----:R-:W-:-:S04]  /*0160*/  IMAD R2, R72, 0x1c80, RZ ;  /* 0x00001c8048027824 */ /* 0x001fc800078e02ff */
[----:B------:R-:W-:Y:S01]  /*0170*/  VIADD R0, R2, 0x1c80 ;  /* 0x00001c8002007836 */ /* 0x000fe20000000000 */
[----:B------:R-:W-:-:S04]  /*0180*/  SHF.R.S32.HI R6, RZ, 0x1f, R2 ;  /* 0x0000001fff067819 */ /* 0x000fc80000011402 */
[----:B-1----:R-:W-:Y:S02]  /*0190*/  ISETP.GT.AND P0, PT, R0, UR4, PT ;  /* 0x0000000400007c0c */ /* 0x002fe4000bf04270 */
[----:B------:R-:W-:-:S11]  /*01a0*/  SHF.R.U32.HI R0, RZ, 0x5, R39 ;  /* 0x00000005ff007819 */ /* 0x000fd60000011627 */
[----:B--2---:R-:W-:Y:S05]  /*01b0*/  @P0 BRA `(.L_x_2) ;  /* 0x0000000000700947 */ /* 0x004fea0003800000 */
[----:B------:R-:W0:Y:S01]  /*01c0*/  LDCU.64 UR4, c[0x0][0x3a8] ;  /* 0x00007500ff0477ac */ /* 0x000e220008000a00 */
[C---:B------:R-:W-:Y:S02]  /*01d0*/  LOP3.LUT R3, R39.reuse, 0x1f, RZ, 0xc0, !PT ;  /* 0x0000001f27037812 */ /* 0x040fe400078ec0ff */
[----:B------:R-:W-:-:S05]  /*01e0*/  LOP3.LUT R4, R39, 0x3e0, RZ, 0xc0, !PT ;  /* 0x000003e027047812 */ /* 0x000fca00078ec0ff */
[----:B------:R-:W-:-:S05]  /*01f0*/  IMAD R3, R4, 0x13, R3 ;  /* 0x0000001304037824 */ /* 0x000fca00078e0203 */
[----:B------:R-:W-:-:S05]  /*0200*/  IADD3 R3, P0, PT, R2, R3, RZ ;  /* 0x0000000302037210 */ /* 0x000fca0007f1e0ff */
[----:B------:R-:W-:Y:S01]  /*0210*/  IMAD.X R6, RZ, RZ, R6, P0 ;  /* 0x000000ffff067224 */ /* 0x000fe200000e0606 */
[----:B0-----:R-:W-:-:S04]  /*0220*/  LEA R2, P0, R3, UR4, 0x2 ;  /* 0x0000000403027c11 */ /* 0x001fc8000f8010ff */
[----:B------:R-:W-:-:S05]  /*0230*/  LEA.HI.X R3, R3, UR5, R6, 0x2, P0 ;  /* 0x0000000503037c11 */ /* 0x000fca00080f1406 */
[----:B------:R0:W5:Y:S04]  /*0240*/  LDG.E R71, desc[UR6][R2.64] ;  /* 0x0000000602477981 */ /* 0x000168000c1e1900 */
        /* <DEDUP_REMOVED lines=17> */
[----:B------:R0:W5:Y:S01]  /*0360*/  LDG.E R53, desc[UR6][R2.64+0x900] ;  /* 0x0009000602357981 */ /* 0x000162000c1e1900 */
[----:B------:R-:W-:Y:S05]  /*0370*/  BRA `(.L_x_3) ;  /* 0x0000000400507947 */ /* 0x000fea0003800000 */
.L_x_2:
[----:B------:R-:W0:Y:S01]  /*0380*/  LDCU.64 UR8, c[0x0][0x3a8] ;  /* 0x00007500ff0877ac */ /* 0x000e220008000a00 */
[C---:B------:R-:W-:Y:S01]  /*0390*/  LOP3.LUT R3, R39.reuse, 0x1f, RZ, 0xc0, !PT ;  /* 0x0000001f27037812 */ /* 0x040fe200078ec0ff */
[----:B------:R-:W-:Y:S01]  /*03a0*/  IMAD.MOV.U32 R71, RZ, RZ, -0x1 ;  /* 0xffffffffff477424 */ /* 0x000fe200078e00ff */
[----:B------:R-:W-:Y:S01]  /*03b0*/  LOP3.LUT R4, R39, 0x3e0, RZ, 0xc0, !PT ;  /* 0x000003e027047812 */ /* 0x000fe200078ec0ff */
[----:B------:R-:W-:Y:S02]  /*03c0*/  IMAD.MOV.U32 R69, RZ, RZ, -0x1 ;  /* 0xffffffffff457424 */ /* 0x000fe400078e00ff */
[----:B------:R-:W-:Y:S02]  /*03d0*/  IMAD.MOV.U32 R70, RZ, RZ, -0x1 ;  /* 0xffffffffff467424 */ /* 0x000fe400078e00ff */
[----:B------:R-:W-:Y:S01]  /*03e0*/  IMAD R11, R4, 0x13, R3 ;  /* 0x00000013040b7824 */ /* 0x000fe200078e0203 */
[----:B------:R-:W-:-:S03]  /*03f0*/  IADD3 R4, PT, PT, -R2, UR4, RZ ;  /* 0x0000000402047c10 */ /* 0x000fc6000fffe1ff */
[C---:B------:R-:W-:Y:S01]  /*0400*/  VIADD R3, R11.reuse, 0x20 ;  /* 0x000000200b037836 */ /* 0x040fe20000000000 */
[----:B------:R-:W-:Y:S01]  /*0410*/  IADD3 R8, P0, PT, R2, R11, RZ ;  /* 0x0000000b02087210 */ /* 0x000fe20007f1e0ff */
[C---:B------:R-:W-:Y:S01]  /*0420*/  VIADD R5, R11.reuse, 0x40 ;  /* 0x000000400b057836 */ /* 0x040fe20000000000 */
[CC--:B------:R-:W-:Y:S01]  /*0430*/  ISETP.GE.AND P1, PT, R11.reuse, R4.reuse, PT ;  /* 0x000000040b00720c */ /* 0x0c0fe20003f26270 */
[----:B------:R-:W-:Y:S01]  /*0440*/  VIADD R7, R11, 0x60 ;  /* 0x000000600b077836 */ /* 0x000fe20000000000 */
[-C--:B------:R-:W-:Y:S01]  /*0450*/  ISETP.GE.AND P2, PT, R3, R4.reuse, PT ;  /* 0x000000040300720c */ /* 0x080fe20003f46270 */
[----:B------:R-:W-:Y:S01]  /*0460*/  VIADD R3, R11, 0x80 ;  /* 0x000000800b037836 */ /* 0x000fe20000000000 */
[-C--:B------:R-:W-:Y:S01]  /*0470*/  ISETP.GE.AND P3, PT, R5, R4.reuse, PT ;  /* 0x000000040500720c */ /* 0x080fe20003f66270 */
[----:B------:R-:W-:Y:S01]  /*0480*/  VIADD R5, R11, 0xa0 ;  /* 0x000000a00b057836 */ /* 0x000fe20000000000 */
[-C--:B------:R-:W-:Y:S01]  /*0490*/  ISETP.GE.AND P4, PT, R7, R4.reuse, PT ;  /* 0x000000040700720c */ /* 0x080fe20003f86270 */
[----:B------:R-:W-:Y:S01]  /*04a0*/  IMAD.X R13, RZ, RZ, R6, P0 ;  /* 0x000000ffff0d7224 */ /* 0x000fe200000e0606 */
[----:B0-----:R-:W-:Y:S01]  /*04b0*/  LEA R2, P0, R8, UR8, 0x2 ;  /* 0x0000000808027c11 */ /* 0x001fe2000f8010ff */
[----:B------:R-:W-:Y:S01]  /*04c0*/  VIADD R7, R11, 0xc0 ;  /* 0x000000c00b077836 */ /* 0x000fe20000000000 */
[----:B------:R-:W-:-:S02]  /*04d0*/  ISETP.GE.AND P5, PT, R3, R4, PT ;  /* 0x000000040300720c */ /* 0x000fc40003fa6270 */
[-C--:B------:R-:W-:Y:S01]  /*04e0*/  ISETP.GE.AND P6, PT, R5, R4.reuse, PT ;  /* 0x000000040500720c */ /* 0x080fe20003fc6270 */
[----:B------:R-:W-:Y:S01]  /*04f0*/  VIADD R5, R11, 0xe0 ;  /* 0x000000e00b057836 */ /* 0x000fe20000000000 */
[----:B------:R-:W-:Y:S01]  /*0500*/  LEA.HI.X R3, R8, UR9, R13, 0x2, P0 ;  /* 0x0000000908037c11 */ /* 0x000fe200080f140d */
[----:B------:R-:W-:Y:S01]  /*0510*/  IMAD.MOV.U32 R68, RZ, RZ, -0x1 ;  /* 0xffffffffff447424 */ /* 0x000fe200078e00ff */
[-C--:B------:R-:W-:Y:S01]  /*0520*/  ISETP.GE.AND P0, PT, R7, R4.reuse, PT ;  /* 0x000000040700720c */ /* 0x080fe20003f06270 */
[----:B------:R-:W-:Y:S02]  /*0530*/  VIADD R7, R11, 0x100 ;  /* 0x000001000b077836 */ /* 0x000fe40000000000 */
[----:B------:R1:W5:Y:S01]  /*0540*/  @!P1 LDG.E R71, desc[UR6][R2.64] ;  /* 0x0000000602479981 */ /* 0x000362000c1e1900 */
[-C--:B------:R-:W-:Y:S01]  /*0550*/  ISETP.GE.AND P1, PT, R5, R4.reuse, PT ;  /* 0x000000040500720c */ /* 0x080fe20003f26270 */
[----:B------:R-:W-:Y:S02]  /*0560*/  VIADD R5, R11, 0x120 ;  /* 0x000001200b057836 */ /* 0x000fe40000000000 */
[----:B------:R1:W5:Y:S03]  /*0570*/  @!P3 LDG.E R69, desc[UR6][R2.64+0x100] ;  /* 0x000100060245b981 */ /* 0x000366000c1e1900 */
[----:B------:R-:W-:Y:S01]  /*0580*/  ISETP.GE.AND P3, PT, R5, R4, PT ;  /* 0x000000040500720c */ /* 0x000fe20003f66270 */
[----:B------:R-:W-:Y:S01]  /*0590*/  VIADD R5, R11, 0x140 ;  /* 0x000001400b057836 */ /* 0x000fe20000000000 */
[----:B------:R1:W5:Y:S01]  /*05a0*/  @!P4 LDG.E R68, desc[UR6][R2.64+0x180] ;  /* 0x000180060244c981 */ /* 0x000362000c1e1900 */
[----:B------:R-:W-:-:S03]  /*05b0*/  IMAD.MOV.U32 R66, RZ, RZ, -0x1 ;  /* 0xffffffffff427424 */ /* 0x000fc600078e00ff */
[-C--:B------:R-:W-:Y:S01]  /*05c0*/  ISETP.GE.AND P4, PT, R5, R4.reuse, PT ;  /* 0x000000040500720c */ /* 0x080fe20003f86270 */
[----:B------:R-:W-:Y:S01]  /*05d0*/  VIADD R5, R11, 0x180 ;  /* 0x000001800b057836 */ /* 0x000fe20000000000 */
[----:B------:R1:W5:Y:S01]  /*05e0*/  @!P2 LDG.E R70, desc[UR6][R2.64+0x80] ;  /* 0x000080060246a981 */ /* 0x000362000c1e1900 */
[-C--:B------:R-:W-:Y:S01]  /*05f0*/  ISETP.GE.AND P2, PT, R7, R4.reuse, PT ;  /* 0x000000040700720c */ /* 0x080fe20003f46270 */
[----:B------:R-:W-:Y:S02]  /*0600*/  IMAD.MOV.U32 R65, RZ, RZ, -0x1 ;  /* 0xffffffffff417424 */ /* 0x000fe400078e00ff */
[----:B------:R1:W5:Y:S01]  /*0610*/  @!P6 LDG.E R66, desc[UR6][R2.64+0x280] ;  /* 0x000280060242e981 */ /* 0x000362000c1e1900 */
[-C--:B------:R-:W-:Y:S01]  /*0620*/  ISETP.GE.AND P6, PT, R5, R4.reuse, PT ;  /* 0x000000040500720c */ /* 0x080fe20003fc6270 */
[C---:B------:R-:W-:Y:S02]  /*0630*/  VIADD R5, R11.reuse, 0x1a0 ;  /* 0x000001a00b057836 */ /* 0x040fe40000000000 */
[----:B------:R-:W-:Y:S01]  /*0640*/  IMAD.MOV.U32 R67, RZ, RZ, -0x1 ;  /* 0xffffffffff437424 */ /* 0x000fe200078e00ff */
[----:B------:R1:W5:Y:S01]  /*0650*/  @!P0 LDG.E R65, desc[UR6][R2.64+0x300] ;  /* 0x0003000602418981 */ /* 0x000362000c1e1900 */
[----:B------:R-:W-:Y:S01]  /*0660*/  VIADD R7, R11, 0x160 ;  /* 0x000001600b077836 */ /* 0x000fe20000000000 */
[----:B------:R-:W-:Y:S01]  /*0670*/  ISETP.GE.AND P0, PT, R5, R4, PT ;  /* 0x000000040500720c */ /* 0x000fe20003f06270 */
[----:B------:R-:W-:-:S02]  /*0680*/  IMAD.MOV.U32 R63, RZ, RZ, -0x1 ;  /* 0xffffffffff3f7424 */ /* 0x000fc400078e00ff */
[----:B------:R-:W-:Y:S01]  /*0690*/  VIADD R5, R11, 0x1e0 ;  /* 0x000001e00b057836 */ /* 0x000fe20000000000 */
[----:B------:R1:W5:Y:S01]  /*06a0*/  @!P5 LDG.E R67, desc[UR6][R2.64+0x200] ;  /* 0x000200060243d981 */ /* 0x000362000c1e1900 */
[-C--:B------:R-:W-:Y:S01]  /*06b0*/  ISETP.GE.AND P5, PT, R7, R4.reuse, PT ;  /* 0x000000040700720c */ /* 0x080fe20003fa6270 */
[----:B------:R-:W-:Y:S02]  /*06c0*/  IMAD.MOV.U32 R64, RZ, RZ, -0x1 ;  /* 0xffffffffff407424 */ /* 0x000fe400078e00ff */
[----:B------:R1:W5:Y:S01]  /*06d0*/  @!P2 LDG.E R63, desc[UR6][R2.64+0x400] ;  /* 0x00040006023fa981 */ /* 0x000362000c1e1900 */
[----:B------:R-:W-:Y:S01]  /*06e0*/  IMAD.MOV.U32 R62, RZ, RZ, -0x1 ;  /* 0xffffffffff3e7424 */ /* 0x000fe200078e00ff */
[----:B------:R-:W-:Y:S01]  /*06f0*/  ISETP.GE.AND P2, PT, R5, R4, PT ;  /* 0x000000040500720c */ /* 0x000fe20003f46270 */
[C---:B------:R-:W-:Y:S01]  /*0700*/  VIADD R7, R11.reuse, 0x1c0 ;  /* 0x000001c00b077836 */ /* 0x040fe20000000000 */
[----:B------:R1:W5:Y:S01]  /*0710*/  @!P1 LDG.E R64, desc[UR6][R2.64+0x380] ;  /* 0x0003800602409981 */ /* 0x000362000c1e1900 */
[----:B------:R-:W-:-:S02]  /*0720*/  VIADD R5, R11, 0x200 ;  /* 0x000002000b057836 */ /* 0x000fc40000000000 */
[----:B------:R-:W-:Y:S01]  /*0730*/  IMAD.MOV.U32 R61, RZ, RZ, -0x1 ;  /* 0xffffffffff3d7424 */ /* 0x000fe200078e00ff */
[----:B------:R1:W5:Y:S01]  /*0740*/  @!P3 LDG.E R62, desc[UR6][R2.64+0x480] ;  /* 0x00048006023eb981 */ /* 0x000362000c1e1900 */
[----:B------:R-:W-:Y:S01]  /*0750*/  IMAD.MOV.U32 R60, RZ, RZ, -0x1 ;  /* 0xffffffffff3c7424 */ /* 0x000fe200078e00ff */
[-C--:B------:R-:W-:Y:S01]  /*0760*/  ISETP.GE.AND P1, PT, R7, R4.reuse, PT ;  /* 0x000000040700720c */ /* 0x080fe20003f26270 */
[----:B------:R-:W-:Y:S01]  /*0770*/  VIADD R7, R11, 0x220 ;  /* 0x000002200b077836 */ /* 0x000fe20000000000 */
[-C--:B------:R-:W-:Y:S01]  /*0780*/  ISETP.GE.AND P3, PT, R5, R4.reuse, PT ;  /* 0x000000040500720c */ /* 0x080fe20003f66270 */
[----:B------:R-:W-:Y:S01]  /*0790*/  VIADD R5, R11, 0x240 ;  /* 0x000002400b057836 */ /* 0x000fe20000000000 */
[----:B------:R1:W5:Y:S02]  /*07a0*/  @!P4 LDG.E R61, desc[UR6][R2.64+0x500] ;  /* 0x00050006023dc981 */ /* 0x000364000c1e1900 */
[-C--:B------:R-:W-:Y:S02]  /*07b0*/  ISETP.GE.AND P4, PT, R7, R4.reuse, PT ;  /* 0x000000040700720c */ /* 0x080fe40003f86270 */
[----:B------:R1:W5:Y:S01]  /*07c0*/  @!P5 LDG.E R60, desc[UR6][R2.64+0x580] ;  /* 0x00058006023cd981 */ /* 0x000362000c1e1900 */
[----:B------:R-:W-:Y:S01]  /*07d0*/  ISETP.GE.AND P5, PT, R5, R4, PT ;  /* 0x000000040500720c */ /* 0x000fe20003fa6270 */
[----:B------:R-:W-:-:S02]  /*07e0*/  IMAD.MOV.U32 R59, RZ, RZ, -0x1 ;  /* 0xffffffffff3b7424 */ /* 0x000fc400078e00ff */
[----:B------:R-:W-:Y:S02]  /*07f0*/  IMAD.MOV.U32 R58, RZ, RZ, -0x1 ;  /* 0xffffffffff3a7424 */ /* 0x000fe400078e00ff */
[----:B------:R-:W-:Y:S02]  /*0800*/  IMAD.MOV.U32 R57, RZ, RZ, -0x1 ;  /* 0xffffffffff397424 */ /* 0x000fe400078e00ff */
[----:B------:R-:W-:Y:S01]  /*0810*/  IMAD.MOV.U32 R56, RZ, RZ, -0x1 ;  /* 0xffffffffff387424 */ /* 0x000fe200078e00ff */
[----:B------:R1:W5:Y:S01]  /*0820*/  @!P6 LDG.E R59, desc[UR6][R2.64+0x600] ;  /* 0x00060006023be981 */ /* 0x000362000c1e1900 */
[----:B------:R-:W-:Y:S02]  /*0830*/  IMAD.MOV.U32 R55, RZ, RZ, -0x1 ;  /* 0xffffffffff377424 */ /* 0x000fe400078e00ff */
[----:B------:R-:W-:Y:S01]  /*0840*/  IMAD.MOV.U32 R54, RZ, RZ, -0x1 ;  /* 0xffffffffff367424 */ /* 0x000fe200078e00ff */
[----:B------:R1:W5:Y:S01]  /*0850*/  @!P0 LDG.E R58, desc[UR6][R2.64+0x680] ;  /* 0x00068006023a8981 */ /* 0x000362000c1e1900 */
[----:B------:R-:W-:-:S03]  /*0860*/  IMAD.MOV.U32 R53, RZ, RZ, -0x1 ;  /* 0xffffffffff357424 */ /* 0x000fc600078e00ff */
[----:B------:R1:W5:Y:S04]  /*0870*/  @!P1 LDG.E R57, desc[UR6][R2.64+0x700] ;  /* 0x0007000602399981 */ /* 0x000368000c1e1900 */
[----:B------:R1:W5:Y:S04]  /*0880*/  @!P2 LDG.E R56, desc[UR6][R2.64+0x780] ;  /* 0x000780060238a981 */ /* 0x000368000c1e1900 */
[----:B------:R1:W5:Y:S04]  /*0890*/  @!P3 LDG.E R55, desc[UR6][R2.64+0x800] ;  /* 0x000800060237b981 */ /* 0x000368000c1e1900 */
[----:B------:R1:W5:Y:S04]  /*08a0*/  @!P4 LDG.E R54, desc[UR6][R2.64+0x880] ;  /* 0x000880060236c981 */ /* 0x000368000c1e1900 */
[----:B------:R1:W5:Y:S02]  /*08b0*/  @!P5 LDG.E R53, desc[UR6][R2.64+0x900] ;  /* 0x000900060235d981 */ /* 0x000364000c1e1900 */
.L_x_3:
[----:B01----:R-:W-:Y:S01]  /*08c0*/  VIMNMX R2, PT, PT, R9, 0xe0, !PT ;  /* 0x000000e009027848 */ /* 0x003fe20007fe0100 */
[----:B------:R-:W0:Y:S01]  /*08d0*/  LDCU UR4, c[0x0][0x3c8] ;  /* 0x00007900ff0477ac */ /* 0x000e220008000800 */
[----:B------:R-:W-:Y:S01]  /*08e0*/  BSSY.RECONVERGENT B0, `(.L_x_4) ;  /* 0x0000025000007945 */ /* 0x000fe20003800200 */
[----:B------:R-:W-:Y:S01]  /*08f0*/  IMAD.SHL.U32 R0, R0, 0x400, RZ ;  /* 0x0000040000007824 */ /* 0x000fe200078e00ff */
[--C-:B------:R-:W-:Y:S01]  /*0900*/  IADD3 R2, PT, PT, R2, 0x1f, -R9.reuse ;  /* 0x0000001f02027810 */ /* 0x100fe20007ffe809 */
[----:B------:R-:W-:Y:S01]  /*0910*/  UMOV UR5, 0xffffffff ;  /* 0xffffffff00057882 */ /* 0x000fe20000000000 */
[----:B------:R-:W-:Y:S02]  /*0920*/  IMAD.MOV.U32 R5, RZ, RZ, R9 ;  /* 0x000000ffff057224 */ /* 0x000fe400078e0009 */
[C---:B------:R-:W-:Y:S02]  /*0930*/  ISETP.GE.U32.AND P0, PT, R2.reuse, 0x1e0, PT ;  /* 0x000001e00200780c */ /* 0x040fe40003f06070 */
[----:B------:R-:W-:-:S04]  /*0940*/  LEA.HI R3, R2, 0x1, RZ, 0x1b ;  /* 0x0000000102037811 */ /* 0x000fc800078fd8ff */
[----:B------:R-:W-:-:S04]  /*0950*/  LOP3.LUT R6, R3, 0xf, RZ, 0xc0, !PT ;  /* 0x0000000f03067812 */ /* 0x000fc800078ec0ff */
[----:B------:R-:W-:Y:S01]  /*0960*/  ISETP.NE.AND P1, PT, R6, RZ, PT ;  /* 0x000000ff0600720c */ /* 0x000fe20003f25270 */
[----:B0-----:R-:W-:Y:S02]  /*0970*/  USHF.L.U32 UR4, UR5, UR4, URZ ;  /* 0x0000000405047299 */ /* 0x001fe400080006ff */
[----:B------:R-:W-:Y:S10]  /*0980*/  @!P0 BRA `(.L_x_5) ;  /* 0x0000000000688947 */ /* 0x000ff40003800000 */
[----:B------:R-:W-:Y:S01]  /*0990*/  IMAD R4, R9, 0x4, R0 ;  /* 0x0000000409047824 */ /* 0x000fe200078e0200 */
[----:B------:R-:W-:Y:S01]  /*09a0*/  LOP3.LUT R2, R3, 0xffffff0, RZ, 0xc0, !PT ;  /* 0x0ffffff003027812 */ /* 0x000fe200078ec0ff */
[----:B------:R-:W-:-:S03]  /*09b0*/  IMAD.MOV.U32 R5, RZ, RZ, R9 ;  /* 0x000000ffff057224 */ /* 0x000fc600078e0009 */
[----:B------:R-:W-:Y:S01]  /*09c0*/  IADD3 R4, PT, PT, R4, 0x400, R73 ;  /* 0x0000040004047810 */ /* 0x000fe20007ffe049 */
[----:B------:R-:W-:-:S07]  /*09d0*/  IMAD.MOV R2, RZ, RZ, -R2 ;  /* 0x000000ffff027224 */ /* 0x000fce00078e0a02 */
.L_x_6:
[----:B------:R-:W-:Y:S01]  /*09e0*/  VIADD R2, R2, 0x10 ;  /* 0x0000001002027836 */ /* 0x000fe20000000000 */
[----:B------:R-:W-:Y:S01]  /*09f0*/  STS [R4+-0x400], RZ ;  /* 0xfffc00ff04007388 */ /* 0x000fe20000000800 */
[----:B------:R-:W-:-:S03]  /*0a00*/  VIADD R5, R5, 0x200 ;  /* 0x0000020005057836 */ /* 0x000fc60000000000 */
[----:B------:R-:W-:Y:S01]  /*0a10*/  ISETP.NE.AND P0, PT, R2, RZ, PT ;  /* 0x000000ff0200720c */ /* 0x000fe20003f05270 */
[----:B------:R-:W-:Y:S04]  /*0a20*/  STS [R4+-0x380], RZ ;  /* 0xfffc80ff04007388 */ /* 0x000fe80000000800 */
[----:B------:R-:W-:Y:S04]  /*0a30*/  STS [R4+-0x300], RZ ;  /* 0xfffd00ff04007388 */ /* 0x000fe80000000800 */
[----:B------:R-:W-:Y:S04]  /*0a40*/  STS [R4+-0x280], RZ ;  /* 0xfffd80ff04007388 */ /* 0x000fe80000000800 */
[----:B------:R-:W-:Y:S04]  /*0a50*/  STS [R4+-0x200], RZ ;  /* 0xfffe00ff04007388 */ /* 0x000fe80000000800 */
[----:B------:R-:W-:Y:S04]  /*0a60*/  STS [R4+-0x180], RZ ;  /* 0xfffe80ff04007388 */ /* 0x000fe80000000800 */
[----:B------:R-:W-:Y:S04]  /*0a70*/  STS [R4+-0x100], RZ ;  /* 0xffff00ff04007388 */ /* 0x000fe80000000800 */
[----:B------:R-:W-:Y:S04]  /*0a80*/  STS [R4+-0x80], RZ ;  /* 0xffff80ff04007388 */ /* 0x000fe80000000800 */
[----:B------:R-:W-:Y:S04]  /*0a90*/  STS [R4], RZ ;  /* 0x000000ff04007388 */ /* 0x000fe80000000800 */
[----:B------:R-:W-:Y:S04]  /*0aa0*/  STS [R4+0x80], RZ ;  /* 0x000080ff04007388 */ /* 0x000fe80000000800 */
[----:B------:R-:W-:Y:S04]  /*0ab0*/  STS [R4+0x100], RZ ;  /* 0x000100ff04007388 */ /* 0x000fe80000000800 */
[----:B------:R-:W-:Y:S04]  /*0ac0*/  STS [R4+0x180], RZ ;  /* 0x000180ff04007388 */ /* 0x000fe80000000800 */
[----:B------:R-:W-:Y:S04]  /*0ad0*/  STS [R4+0x200], RZ ;  /* 0x000200ff04007388 */ /* 0x000fe80000000800 */
[----:B------:R-:W-:Y:S04]  /*0ae0*/  STS [R4+0x280], RZ ;  /* 0x000280ff04007388 */ /* 0x000fe80000000800 */
[----:B------:R-:W-:Y:S04]  /*0af0*/  STS [R4+0x300], RZ ;  /* 0x000300ff04007388 */ /* 0x000fe80000000800 */
[----:B------:R0:W-:Y:S02]  /*0b00*/  STS [R4+0x380], RZ ;  /* 0x000380ff04007388 */ /* 0x0001e40000000800 */
[----:B0-----:R-:W-:Y:S01]  /*0b10*/  VIADD R4, R4, 0x800 ;  /* 0x0000080004047836 */ /* 0x001fe20000000000 */
[----:B------:R-:W-:Y:S06]  /*0b20*/  @P0 BRA `(.L_x_6) ;  /* 0xfffffffc00ac0947 */ /* 0x000fec000383ffff */
.L_x_5:
[----:B------:R-:W-:Y:S05]  /*0b30*/  BSYNC.RECONVERGENT B0 ;  /* 0x0000000000007941 */ /* 0x000fea0003800200 */
.L_x_4:
[----:B------:R-:W-:Y:S01]  /*0b40*/  BSSY.RECONVERGENT B0, `(.L_x_7) ;  /* 0x0000026000007945 */ /* 0x000fe20003800200 */
[----:B------:R-:W-:-:S03]  /*0b50*/  IMAD.IADD R2, R73, 0x1, R0 ;  /* 0x0000000149027824 */ /* 0x000fc600078e0200 */
[----:B------:R-:W-:Y:S05]  /*0b60*/  @!P1 BRA `(.L_x_8) ;  /* 0x00000000008c9947 */ /* 0x000fea0003800000 */
[----:B------:R-:W-:Y:S01]  /*0b70*/  ISETP.GE.U32.AND P0, PT, R6, 0x8, PT ;  /* 0x000000080600780c */ /* 0x000fe20003f06070 */
[----:B------:R-:W-:Y:S01]  /*0b80*/  BSSY.RECONVERGENT B1, `(.L_x_9) ;  /* 0x000000e000017945 */ /* 0x000fe20003800200 */
[----:B------:R-:W-:-:S04]  /*0b90*/  LOP3.LUT R7, R3, 0x7, RZ, 0xc0, !PT ;  /* 0x0000000703077812 */ /* 0x000fc800078ec0ff */
[----:B------:R-:W-:-:S07]  /*0ba0*/  ISETP.NE.AND P1, PT, R7, RZ, PT ;  /* 0x000000ff0700720c */ /* 0x000fce0003f25270 */
[----:B------:R-:W-:Y:S06]  /*0bb0*/  @!P0 BRA `(.L_x_10) ;  /* 0x0000000000288947 */ /* 0x000fec0003800000 */
[C---:B------:R-:W-:Y:S02]  /*0bc0*/  IMAD R4, R5.reuse, 0x4, R2 ;  /* 0x0000000405047824 */ /* 0x040fe400078e0202 */
[----:B------:R-:W-:-:S03]  /*0bd0*/  VIADD R5, R5, 0x100 ;  /* 0x0000010005057836 */ /* 0x000fc60000000000 */
[----:B------:R0:W-:Y:S04]  /*0be0*/  STS [R4], RZ ;  /* 0x000000ff04007388 */ /* 0x0001e80000000800 */
[----:B------:R0:W-:Y:S04]  /*0bf0*/  STS [R4+0x80], RZ ;  /* 0x000080ff04007388 */ /* 0x0001e80000000800 */
[----:B------:R0:W-:Y:S04]  /*0c00*/  STS [R4+0x100], RZ ;  /* 0x000100ff04007388 */ /* 0x0001e80000000800 */
[----:B------:R0:W-:Y:S04]  /*0c10*/  STS [R4+0x180], RZ ;  /* 0x000180ff04007388 */ /* 0x0001e80000000800 */
[----:B------:R0:W-:Y:S04]  /*0c20*/  STS [R4+0x200], RZ ;  /* 0x000200ff04007388 */ /* 0x0001e80000000800 */
[----:B------:R0:W-:Y:S04]  /*0c30*/  STS [R4+0x280], RZ ;  /* 0x000280ff04007388 */ /* 0x0001e80000000800 */
[----:B------:R0:W-:Y:S04]  /*0c40*/  STS [R4+0x300], RZ ;  /* 0x000300ff04007388 */ /* 0x0001e80000000800 */
[----:B------:R0:W-:Y:S02]  /*0c50*/  STS [R4+0x380], RZ ;  /* 0x000380ff04007388 */ /* 0x0001e40000000800 */
.L_x_10:
[----:B------:R-:W-:Y:S05]  /*0c60*/  BSYNC.RECONVERGENT B1 ;  /* 0x0000000000017941 */ /* 0x000fea0003800200 */
.L_x_9:
[----:B------:R-:W-:Y:S05]  /*0c70*/  @!P1 BRA `(.L_x_8) ;  /* 0x0000000000489947 */ /* 0x000fea0003800000 */
[----:B------:R-:W-:Y:S02]  /*0c80*/  ISETP.GE.U32.AND P0, PT, R7, 0x4, PT ;  /* 0x000000040700780c */ /* 0x000fe40003f06070 */
[----:B------:R-:W-:-:S04]  /*0c90*/  LOP3.LUT R3, R3, 0x3, RZ, 0xc0, !PT ;  /* 0x0000000303037812 */ /* 0x000fc800078ec0ff */
[----:B------:R-:W-:-:S07]  /*0ca0*/  ISETP.NE.AND P1, PT, R3, RZ, PT ;  /* 0x000000ff0300720c */ /* 0x000fce0003f25270 */
[C---:B------:R-:W-:Y:S02]  /*0cb0*/  @P0 IMAD R2, R5.reuse, 0x4, R2 ;  /* 0x0000000405020824 */ /* 0x040fe400078e0202 */
[----:B------:R-:W-:-:S03]  /*0cc0*/  @P0 VIADD R5, R5, 0x80 ;  /* 0x0000008005050836 */ /* 0x000fc60000000000 */
[----:B------:R1:W-:Y:S04]  /*0cd0*/  @P0 STS [R2], RZ ;  /* 0x000000ff02000388 */ /* 0x0003e80000000800 */
[----:B------:R1:W-:Y:S04]  /*0ce0*/  @P0 STS [R2+0x80], RZ ;  /* 0x000080ff02000388 */ /* 0x0003e80000000800 */
[----:B------:R1:W-:Y:S04]  /*0cf0*/  @P0 STS [R2+0x100], RZ ;  /* 0x000100ff02000388 */ /* 0x0003e80000000800 */
[----:B------:R1:W-:Y:S01]  /*0d00*/  @P0 STS [R2+0x180], RZ ;  /* 0x000180ff02000388 */ /* 0x0003e20000000800 */
[----:B------:R-:W-:Y:S05]  /*0d10*/  @!P1 BRA `(.L_x_8) ;  /* 0x0000000000209947 */ /* 0x000fea0003800000 */
[----:B------:R-:W-:Y:S02]  /*0d20*/  IMAD R0, R5, 0x4, R0 ;  /* 0x0000000405007824 */ /* 0x000fe400078e0200 */
[----:B------:R-:W-:Y:S02]  /*0d30*/  IMAD.MOV R3, RZ, RZ, -R3 ;  /* 0x000000ffff037224 */ /* 0x000fe400078e0a03 */
[----:B------:R-:W-:-:S07]  /*0d40*/  IMAD.IADD R0, R73, 0x1, R0 ;  /* 0x0000000149007824 */ /* 0x000fce00078e0200 */
.L_x_11:
[----:B------:R-:W-:Y:S01]  /*0d50*/  VIADD R3, R3, 0x1 ;  /* 0x0000000103037836 */ /* 0x000fe20000000000 */
[----:B------:R2:W-:Y:S04]  /*0d60*/  STS [R0], RZ ;  /* 0x000000ff00007388 */ /* 0x0005e80000000800 */
[----:B------:R-:W-:Y:S01]  /*0d70*/  ISETP.NE.AND P0, PT, R3, RZ, PT ;  /* 0x000000ff0300720c */ /* 0x000fe20003f05270 */
[----:B--2---:R-:W-:-:S12]  /*0d80*/  VIADD R0, R0, 0x80 ;  /* 0x0000008000007836 */ /* 0x004fd80000000000 */
[----:B------:R-:W-:Y:S05]  /*0d90*/  @P0 BRA `(.L_x_11) ;  /* 0xfffffffc00ec0947 */ /* 0x000fea000383ffff */
.L_x_8:
[----:B------:R-:W-:Y:S05]  /*0da0*/  BSYNC.RECONVERGENT B0 ;  /* 0x0000000000007941 */ /* 0x000fea0003800200 */
.L_x_7:
[----:B------:R-:W2:Y:S01]  /*0db0*/  LDCU UR5, c[0x0][0x3c4] ;  /* 0x00007880ff0577ac */ /* 0x000ea20008000800 */
[C---:B-1----:R-:W-:Y:S01]  /*0dc0*/  IMAD.SHL.U32 R2, R39.reuse, 0x20, RZ ;  /* 0x0000002027027824 */ /* 0x042fe200078e00ff */
[C---:B------:R-:W-:Y:S01]  /*0dd0*/  ISETP.GT.U32.AND P1, PT, R39.reuse, 0xff, PT ;  /* 0x000000ff2700780c */ /* 0x040fe20003f24070 */
[----:B------:R-:W-:Y:S01]  /*0de0*/  BSSY.RECONVERGENT B0, `(.L_x_12) ;  /* 0x000007c000007945 */ /* 0x000fe20003800200 */
[----:B------:R-:W-:Y:S02]  /*0df0*/  IMAD R0, R39, 0x4, R73 ;  /* 0x0000000427007824 */ /* 0x000fe400078e0249 */
[----:B0-----:R-:W-:Y:S01]  /*0e00*/  LOP3.LUT R4, R2, 0x7c00, RZ, 0xc0, !PT ;  /* 0x00007c0002047812 */ /* 0x001fe200078ec0ff */
[----:B------:R-:W-:Y:S01]  /*0e10*/  IMAD.MOV.U32 R52, RZ, RZ, RZ ;  /* 0x000000ffff347224 */ /* 0x000fe200078e00ff */
[----:B------:R-:W-:-:S03]  /*0e20*/  P2R R2, PR, RZ, 0x2 ;  /* 0x00000002ff027803 */ /* 0x000fc60000000000 */
[----:B------:R-:W-:Y:S02]  /*0e30*/  IMAD.IADD R15, R73, 0x1, R4 ;  /* 0x00000001490f7824 */ /* 0x000fe400078e0204 */
[----:B------:R0:W-:Y:S01]  /*0e40*/  STL [R1+0x8], R2 ;  /* 0x0000080201007387 */ /* 0x0001e20000100800 */
[----:B--2--5:R-:W-:Y:S02]  /*0e50*/  SHF.R.U32.HI R51, RZ, UR5, R71 ;  /* 0x00000005ff337c19 */ /* 0x024fe40008011647 */
[----:B------:R-:W-:Y:S02]  /*0e60*/  SHF.R.U32.HI R5, RZ, UR5, R70 ;  /* 0x00000005ff057c19 */ /* 0x000fe40008011646 */
[----:B------:R-:W-:Y:S01]  /*0e70*/  SHF.R.U32.HI R45, RZ, UR5, R64 ;  /* 0x00000005ff2d7c19 */ /* 0x000fe20008011640 */
[----:B0-----:R-:W0:Y:S01]  /*0e80*/  @!P1 LDC.64 R2, c[0x0][0x380] ;  /* 0x0000e000ff029b82 */ /* 0x001e220000000a00 */
[----:B------:R-:W-:Y:S02]  /*0e90*/  SHF.R.U32.HI R50, RZ, UR5, R69 ;  /* 0x00000005ff327c19 */ /* 0x000fe40008011645 */
[----:B------:R-:W-:-:S02]  /*0ea0*/  SHF.R.U32.HI R44, RZ, UR5, R63 ;  /* 0x00000005ff2c7c19 */ /* 0x000fc4000801163f */
[----:B------:R-:W-:Y:S02]  /*0eb0*/  SHF.R.U32.HI R49, RZ, UR5, R68 ;  /* 0x00000005ff317c19 */ /* 0x000fe40008011644 */
[----:B------:R-:W-:Y:S02]  /*0ec0*/  SHF.R.U32.HI R48, RZ, UR5, R67 ;  /* 0x00000005ff307c19 */ /* 0x000fe40008011643 */
[----:B------:R-:W-:Y:S02]  /*0ed0*/  LOP3.LUT R51, R51, UR4, RZ, 0x30, !PT ;  /* 0x0000000433337c12 */ /* 0x000fe4000f8e30ff */
[----:B------:R-:W-:Y:S02]  /*0ee0*/  SHF.R.U32.HI R47, RZ, UR5, R66 ;  /* 0x00000005ff2f7c19 */ /* 0x000fe40008011642 */
[----:B------:R-:W-:Y:S01]  /*0ef0*/  LOP3.LUT R4, R5, UR4, RZ, 0x30, !PT ;  /* 0x0000000405047c12 */ /* 0x000fe2000f8e30ff */
[----:B------:R-:W-:Y:S01]  /*0f00*/  IMAD R30, R51, 0x4, R15 ;  /* 0x00000004331e7824 */ /* 0x000fe200078e020f */
[----:B------:R-:W-:Y:S01]  /*0f10*/  LOP3.LUT R45, R45, UR4, RZ, 0x30, !PT ;  /* 0x000000042d2d7c12 */ /* 0x000fe2000f8e30ff */
[----:B------:R-:W-:Y:S01]  /*0f20*/  NOP ;  /* 0x0000000000007918 */ /* 0x000fe20000000000 */
[----:B------:R-:W-:Y:S01]  /*0f30*/  SHF.R.U32.HI R46, RZ, UR5, R65 ;  /* 0x00000005ff2e7c19 */ /* 0x000fe20008011641 */
[--C-:B------:R-:W-:Y:S01]  /*0f40*/  IMAD R31, R4, 0x4, R15.reuse ;  /* 0x00000004041f7824 */ /* 0x100fe200078e020f */
[----:B------:R-:W-:Y:S01]  /*0f50*/  LOP3.LUT R50, R50, UR4, RZ, 0x30, !PT ;  /* 0x0000000432327c12 */ /* 0x000fe2000f8e30ff */
[--C-:B------:R-:W-:Y:S01]  /*0f60*/  IMAD R7, R45, 0x4, R15.reuse ;  /* 0x000000042d077824 */ /* 0x100fe200078e020f */
[----:B------:R-:W-:Y:S01]  /*0f70*/  LOP3.LUT R44, R44, UR4, RZ, 0x30, !PT ;  /* 0x000000042c2c7c12 */ /* 0x000fe2000f8e30ff */
[----:B------:R1:W-:Y:S01]  /*0f80*/  ATOMS.POPC.INC.32 RZ, [R30+URZ] ;  /* 0x000000001eff7f8c */ /* 0x0003e2000d8000ff */
[----:B------:R-:W-:Y:S01]  /*0f90*/  LOP3.LUT R49, R49, UR4, RZ, 0x30, !PT ;  /* 0x0000000431317c12 */ /* 0x000fe2000f8e30ff */
[--C-:B------:R-:W-:Y:S01]  /*0fa0*/  IMAD R29, R50, 0x4, R15.reuse ;  /* 0x00000004321d7824 */ /* 0x100fe200078e020f */
[----:B------:R-:W-:Y:S01]  /*0fb0*/  LOP3.LUT R48, R48, UR4, RZ, 0x30, !PT ;  /* 0x0000000430307c12 */ /* 0x000fe2000f8e30ff */
[--C-:B------:R-:W-:Y:S01]  /*0fc0*/  IMAD R6, R44, 0x4, R15.reuse ;  /* 0x000000042c067824 */ /* 0x100fe200078e020f */
[----:B------:R-:W-:Y:S01]  /*0fd0*/  SHF.R.U32.HI R43, RZ, UR5, R62 ;  /* 0x00000005ff2b7c19 */ /* 0x000fe2000801163e */
[--C-:B------:R-:W-:Y:S01]  /*0fe0*/  IMAD R28, R49, 0x4, R15.reuse ;  /* 0x00000004311c7824 */ /* 0x100fe200078e020f */
[----:B------:R-:W-:Y:S01]  /*0ff0*/  LOP3.LUT R47, R47, UR4, RZ, 0x30, !PT ;  /* 0x000000042f2f7c12 */ /* 0x000fe2000f8e30ff */
[----:B------:R-:W-:Y:S01]  /*1000*/  IMAD R27, R48, 0x4, R15 ;  /* 0x00000004301b7824 */ /* 0x000fe200078e020f */
[----:B------:R-:W-:Y:S01]  /*1010*/  SHF.R.U32.HI R42, RZ, UR5, R61 ;  /* 0x00000005ff2a7c19 */ /* 0x000fe2000801163d */
[----:B------:R1:W-:Y:S01]  /*1020*/  STL [R1+0x4], R7 ;  /* 0x0000040701007387 */ /* 0x0003e20000100800 */
[----:B------:R-:W-:Y:S01]  /*1030*/  LOP3.LUT R46, R46, UR4, RZ, 0x30, !PT ;  /* 0x000000042e2e7c12 */ /* 0x000fe2000f8e30ff */
[----:B------:R-:W-:Y:S01]  /*1040*/  IMAD R26, R47, 0x4, R15 ;  /* 0x000000042f1a7824 */ /* 0x000fe200078e020f */
[----:B------:R-:W-:Y:S01]  /*1050*/  SHF.R.U32.HI R41, RZ, UR5, R60 ;  /* 0x00000005ff297c19 */ /* 0x000fe2000801163c */
[----:B------:R1:W-:Y:S01]  /*1060*/  ATOMS.POPC.INC.32 RZ, [R31+URZ] ;  /* 0x000000001fff7f8c */ /* 0x0003e2000d8000ff */
[----:B------:R-:W-:Y:S01]  /*1070*/  SHF.R.U32.HI R40, RZ, UR5, R59 ;  /* 0x00000005ff287c19 */ /* 0x000fe2000801163b */
[----:B------:R-:W-:Y:S01]  /*1080*/  IMAD R25, R46, 0x4, R15 ;  /* 0x000000042e197824 */ /* 0x000fe200078e020f */
[----:B------:R-:W-:Y:S01]  /*1090*/  SHF.R.U32.HI R37, RZ, UR5, R58 ;  /* 0x00000005ff257c19 */ /* 0x000fe2000801163a */
[----:B------:R1:W-:Y:S01]  /*10a0*/  STL [R1], R6 ;  /* 0x0000000601007387 */ /* 0x0003e20000100800 */
[----:B------:R-:W-:-:S02]  /*10b0*/  LOP3.LUT R43, R43, UR4, RZ, 0x30, !PT ;  /* 0x000000042b2b7c12 */ /* 0x000fc4000f8e30ff */
[----:B------:R-:W-:Y:S01]  /*10c0*/  SHF.R.U32.HI R36, RZ, UR5, R57 ;  /* 0x00000005ff247c19 */ /* 0x000fe20008011639 */
[----:B------:R1:W-:Y:S01]  /*10d0*/  ATOMS.POPC.INC.32 RZ, [R29+URZ] ;  /* 0x000000001dff7f8c */ /* 0x0003e2000d8000ff */
[----:B------:R-:W-:Y:S01]  /*10e0*/  LOP3.LUT R42, R42, UR4, RZ, 0x30, !PT ;  /* 0x000000042a2a7c12 */ /* 0x000fe2000f8e30ff */
[--C-:B------:R-:W-:Y:S01]  /*10f0*/  IMAD R24, R43, 0x4, R15.reuse ;  /* 0x000000042b187824 */ /* 0x100fe200078e020f */
[----:B------:R-:W-:Y:S01]  /*1100*/  SHF.R.U32.HI R35, RZ, UR5, R56 ;  /* 0x00000005ff237c19 */ /* 0x000fe20008011638 */
[----:B------:R1:W-:Y:S01]  /*1110*/  ATOMS.POPC.INC.32 RZ, [R28+URZ] ;  /* 0x000000001cff7f8c */ /* 0x0003e2000d8000ff */
[----:B------:R-:W-:Y:S01]  /*1120*/  LOP3.LUT R41, R41, UR4, RZ, 0x30, !PT ;  /* 0x0000000429297c12 */ /* 0x000fe2000f8e30ff */
[----:B------:R-:W-:Y:S01]  /*1130*/  IMAD R23, R42, 0x4, R15 ;  /* 0x000000042a177824 */ /* 0x000fe200078e020f */
        /* <DEDUP_REMOVED lines=12> */
[----:B------:R-:W-:Y:S01]  /*1200*/  LOP3.LUT R35, R35, UR4, RZ, 0x30, !PT ;  /* 0x0000000423237c12 */ /* 0x000fe2000f8e30ff */
[----:B------:R1:W-:Y:S01]  /*1210*/  ATOMS.POPC.INC.32 RZ, [R7+URZ] ;  /* 0x0000000007ff7f8c */ /* 0x0003e2000d8000ff */
[----:B------:R-:W-:Y:S01]  /*1220*/  LOP3.LUT R34, R34, UR4, RZ, 0x30, !PT ;  /* 0x0000000422227c12 */ /* 0x000fe2000f8e30ff */
[--C-:B------:R-:W-:Y:S01]  /*1230*/  IMAD R19, R36, 0x4, R15.reuse ;  /* 0x0000000424137824 */ /* 0x100fe200078e020f */
[----:B------:R-:W-:Y:S01]  /*1240*/  LOP3.LUT R33, R33, UR4, RZ, 0x30, !PT ;  /* 0x0000000421217c12 */ /* 0x000fe2000f8e30ff */
[----:B------:R1:W-:Y:S01]  /*1250*/  ATOMS.POPC.INC.32 RZ, [R6+URZ] ;  /* 0x0000000006ff7f8c */ /* 0x0003e2000d8000ff */
[----:B------:R-:W-:Y:S01]  /*1260*/  LOP3.LUT R32, R32, UR4, RZ, 0x30, !PT ;  /* 0x0000000420207c12 */ /* 0x000fe2000f8e30ff */
[----:B------:R-:W-:-:S02]  /*1270*/  IMAD R18, R35, 0x4, R15 ;  /* 0x0000000423127824 */ /* 0x000fc400078e020f */
[----:B------:R1:W-:Y:S01]  /*1280*/  ATOMS.POPC.INC.32 RZ, [R24+URZ] ;  /* 0x0000000018ff7f8c */ /* 0x0003e2000d8000ff */
[--C-:B------:R-:W-:Y:S02]  /*1290*/  IMAD R17, R34, 0x4, R15.reuse ;  /* 0x0000000422117824 */ /* 0x100fe400078e020f */
[--C-:B------:R-:W-:Y:S01]  /*12a0*/  IMAD R16, R33, 0x4, R15.reuse ;  /* 0x0000000421107824 */ /* 0x100fe200078e020f */
[----:B------:R1:W-:Y:S01]  /*12b0*/  ATOMS.POPC.INC.32 RZ, [R23+URZ] ;  /* 0x0000000017ff7f8c */ /* 0x0003e2000d8000ff */
[----:B------:R-:W-:-:S03]  /*12c0*/  IMAD R15, R32, 0x4, R15 ;  /* 0x00000004200f7824 */ /* 0x000fc600078e020f */
[----:B------:R1:W-:Y:S04]  /*12d0*/  ATOMS.POPC.INC.32 RZ, [R22+URZ] ;  /* 0x0000000016ff7f8c */ /* 0x0003e8000d8000ff */
[----:B------:R1:W-:Y:S04]  /*12e0*/  ATOMS.POPC.INC.32 RZ, [R21+URZ] ;  /* 0x0000000015ff7f8c */ /* 0x0003e8000d8000ff */
[----:B------:R1:W-:Y:S04]  /*12f0*/  ATOMS.POPC.INC.32 RZ, [R20+URZ] ;  /* 0x0000000014ff7f8c */ /* 0x0003e8000d8000ff */
[----:B------:R1:W-:Y:S04]  /*1300*/  ATOMS.POPC.INC.32 RZ, [R19+URZ] ;  /* 0x0000000013ff7f8c */ /* 0x0003e8000d8000ff */
[----:B------:R1:W-:Y:S04]  /*1310*/  ATOMS.POPC.INC.32 RZ, [R18+URZ] ;  /* 0x0000000012ff7f8c */ /* 0x0003e8000d8000ff */
[----:B------:R1:W-:Y:S04]  /*1320*/  ATOMS.POPC.INC.32 RZ, [R17+URZ] ;  /* 0x0000000011ff7f8c */ /* 0x0003e8000d8000ff */
[----:B------:R1:W-:Y:S04]  /*1330*/  ATOMS.POPC.INC.32 RZ, [R16+URZ] ;  /* 0x0000000010ff7f8c */ /* 0x0003e8000d8000ff */
[----:B------:R1:W-:Y:S01]  /*1340*/  ATOMS.POPC.INC.32 RZ, [R15+URZ] ;  /* 0x000000000fff7f8c */ /* 0x0003e2000d8000ff */
[----:B------:R-:W-:Y:S06]  /*1350*/  BAR.SYNC.DEFER_BLOCKING 0x0 ;  /* 0x0000000000007b1d */ /* 0x000fec0000010000 */
[----:B0-----:R-:W-:Y:S05]  /*1360*/  @P1 BRA `(.L_x_13) ;  /* 0x00000000008c1947 */ /* 0x001fea0003800000 */
[----:B------:R-:W-:Y:S04]  /*1370*/  LDS R13, [R0] ;  /* 0x00000000000d7984 */ /* 0x000fe80000000800 */
[----:B------:R-:W0:Y:S04]  /*1380*/  LDS R14, [R0+0x400] ;  /* 0x00040000000e7984 */ /* 0x000e280000000800 */
[----:B------:R-:W2:Y:S04]  /*1390*/  LDS R52, [R0+0x800] ;  /* 0x0008000000347984 */ /* 0x000ea80000000800 */
[----:B------:R-:W3:Y:S04]  /*13a0*/  LDS R74, [R0+0xc00] ;  /* 0x000c0000004a7984 */ /* 0x000ee80000000800 */
[----:B------:R-:W4:Y:S04]  /*13b0*/  LDS R12, [R0+0x1000] ;  /* 0x00100000000c7984 */ /* 0x000f280000000800 */
[----:B------:R-:W5:Y:S04]  /*13c0*/  LDS R11, [R0+0x1400] ;  /* 0x00140000000b7984 */ /* 0x000f680000000800 */
[----:B------:R-:W5:Y:S04]  /*13d0*/  LDS R4, [R0+0x1800] ;  /* 0x0018000000047984 */ /* 0x000f680000000800 */
[----:B------:R-:W5:Y:S04]  /*13e0*/  LDS R10, [R0+0x1c00] ;  /* 0x001c0000000a7984 */ /* 0x000f680000000800 */
[----:B------:R-:W5:Y:S04]  /*13f0*/  LDS R9, [R0+0x2000] ;  /* 0x0020000000097984 */ /* 0x000f680000000800 */
[----:B------:R-:W5:Y:S04]  /*1400*/  LDS R8, [R0+0x2400] ;  /* 0x0024000000087984 */ /* 0x000f680000000800 */
[----:B-1----:R-:W1:Y:S01]  /*1410*/  LDS R6, [R0+0x2800] ;  /* 0x0028000000067984 */ /* 0x002e620000000800 */
[----:B0-----:R-:W-:-:S03]  /*1420*/  IMAD.IADD R75, R13, 0x1, R14 ;  /* 0x000000010d4b7824 */ /* 0x001fc600078e020e */
[----:B------:R0:W-:Y:S01]  /*1430*/  STS [R0+0x400], R13 ;  /* 0x0004000d00007388 */ /* 0x0001e20000000800 */
[----:B--2---:R-:W-:-:S03]  /*1440*/  IMAD.IADD R7, R75, 0x1, R52 ;  /* 0x000000014b077824 */ /* 0x004fc600078e0234 */
[----:B------:R1:W-:Y:S01]  /*1450*/  STS [R0+0x800], R75 ;  /* 0x0008004b00007388 */ /* 0x0003e20000000800 */
[----:B---3--:R-:W-:-:S03]  /*1460*/  IMAD.IADD R5, R7, 0x1, R74 ;  /* 0x0000000107057824 */ /* 0x008fc600078e024a */
[----:B------:R-:W2:Y:S01]  /*1470*/  LDS R52, [R0+0x2c00] ;  /* 0x002c000000347984 */ /* 0x000ea20000000800 */
[----:B----4-:R-:W-:-:S03]  /*1480*/  IMAD.IADD R12, R5, 0x1, R12 ;  /* 0x00000001050c7824 */ /* 0x010fc600078e020c */
[----:B------:R3:W-:Y:S01]  /*1490*/  STS [R0+0xc00], R7 ;  /* 0x000c000700007388 */ /* 0x0007e20000000800 */
[----:B-----5:R-:W-:-:S03]  /*14a0*/  IMAD.IADD R11, R12, 0x1, R11 ;  /* 0x000000010c0b7824 */ /* 0x020fc600078e020b */
[----:B------:R3:W-:Y:S01]  /*14b0*/  STS [R0+0x1000], R5 ;  /* 0x0010000500007388 */ /* 0x0007e20000000800 */
[----:B------:R-:W-:-:S03]  /*14c0*/  IMAD.IADD R77, R11, 0x1, R4 ;  /* 0x000000010b4d7824 */ /* 0x000fc600078e0204 */
[----:B------:R3:W-:Y:S01]  /*14d0*/  STS [R0+0x1400], R12 ;  /* 0x0014000c00007388 */ /* 0x0007e20000000800 */
[----:B------:R-:W-:-:S03]  /*14e0*/  IMAD.IADD R10, R77, 0x1, R10 ;  /* 0x000000014d0a7824 */ /* 0x000fc600078e020a */
[----:B------:R3:W-:Y:S01]  /*14f0*/  STS [R0+0x1800], R11 ;  /* 0x0018000b00007388 */ /* 0x0007e20000000800 */
[----:B------:R-:W-:-:S03]  /*1500*/  IMAD.IADD R9, R10, 0x1, R9 ;  /* 0x000000010a097824 */ /* 0x000fc600078e0209 */
[----:B------:R3:W-:Y:S01]  /*1510*/  STS [R0+0x1c00], R77 ;  /* 0x001c004d00007388 */ /* 0x0007e20000000800 */
[----:B0-----:R-:W-:-:S03]  /*1520*/  IMAD.IADD R13, R9, 0x1, R8 ;  /* 0x00000001090d7824 */ /* 0x001fc600078e0208 */
[----:B------:R3:W-:Y:S01]  /*1530*/  STS [R0+0x2000], R10 ;  /* 0x0020000a00007388 */ /* 0x0007e20000000800 */
[----:B-1----:R-:W-:-:S03]  /*1540*/  IMAD.IADD R75, R13, 0x1, R6 ;  /* 0x000000010d4b7824 */ /* 0x002fc600078e0206 */
[----:B------:R3:W-:Y:S04]  /*1550*/  STS [R0+0x2400], R9 ;  /* 0x0024000900007388 */ /* 0x0007e80000000800 */
[----:B------:R3:W-:Y:S04]  /*1560*/  STS [R0+0x2800], R13 ;  /* 0x0028000d00007388 */ /* 0x0007e80000000800 */
[----:B------:R3:W-:Y:S04]  /*1570*/  STS [R0], RZ ;  /* 0x000000ff00007388 */ /* 0x0007e80000000800 */
[----:B------:R3:W-:Y:S01]  /*1580*/  STS [R0+0x2c00], R75 ;  /* 0x002c004b00007388 */ /* 0x0007e20000000800 */
[----:B--2---:R-:W-:-:S07]  /*1590*/  IMAD.IADD R52, R75, 0x1, R52 ;  /* 0x000000014b347824 */ /* 0x004fce00078e0234 */
.L_x_13:
[----:B------:R-:W-:Y:S05]  /*15a0*/  BSYNC.RECONVERGENT B0 ;  /* 0x0000000000007941 */ /* 0x000fea0003800200 */
.L_x_12:
[----:B------:R-:W-:Y:S01]  /*15b0*/  ISETP.NE.AND P0, PT, R52, 0x1c80, PT ;  /* 0x00001c803400780c */ /* 0x000fe20003f05270 */
[----:B---3--:R-:W-:-:S03]  /*15c0*/  @!P1 IMAD R5, R72, 0x100, R39 ;  /* 0x0000010048059824 */ /* 0x008fc600078e0227 */
[----:B------:R-:W-:Y:S01]  /*15d0*/  ISETP.LT.U32.AND P0, PT, R39, 0x100, !P0 ;  /* 0x000001002700780c */ /* 0x000fe20004701070 */
[----:B------:R-:W-:Y:S01]  /*15e0*/  @!P1 IMAD.WIDE R2, R5, 0x4, R2 ;  /* 0x0000000405029825 */ /* 0x000fe200078e0202 */
[----:B------:R-:W-:-:S05]  /*15f0*/  @!P1 LOP3.LUT R5, R52, 0x40000000, RZ, 0xfc, !PT ;  /* 0x4000000034059812 */ /* 0x000fca00078efcff */
[----:B------:R0:W-:Y:S06]  /*1600*/  @!P1 STG.E.STRONG.SYS desc[UR6][R2.64], R5 ;  /* 0x0000000502009986 */ /* 0x0001ec000c115906 */
[----:B------:R-:W-:Y:S06]  /*1610*/  BAR.RED.OR.DEFER_BLOCKING 0x0, P0 ;  /* 0x0000000000007b1d */ /* 0x000fec0000014800 */
[----:B------:R-:W2:Y:S02]  /*1620*/  B2R.RESULT RZ, P0 ;  /* 0x0000000000ff731c */ /* 0x000ea40000004000 */
[----:B0-2---:R-:W-:Y:S05]  /*1630*/  @!P0 BRA `(.L_x_14) ;  /* 0x0000000800ac8947 */ /* 0x005fea0003800000 */
[----:B------:R-:W-:Y:S01]  /*1640*/  BSSY B1, `(.L_x_15) ;  /* 0x0000033000017945 */ /* 0x000fe20003800000 */
[----:B-1----:R-:W-:-:S03]  /*1650*/  IMAD R7, R39, 0x8, R73 ;  /* 0x0000000827077824 */ /* 0x002fc600078e0249 */
[----:B------:R-:W-:Y:S05]  /*1660*/  @P1 BRA `(.L_x_16) ;  /* 0x0000000000c01947 */ /* 0x000fea0003800000 */
[----:B------:R-:W0:Y:S02]  /*1670*/  LDCU.64 UR8, c[0x0][0x398] ;  /* 0x00007300ff0877ac */ /* 0x000e240008000a00 */
[----:B0-----:R-:W-:-:S04]  /*1680*/  LEA R4, P0, R39, UR8, 0x3 ;  /* 0x0000000827047c11 */ /* 0x001fc8000f8018ff */
[----:B------:R-:W-:-:S05]  /*1690*/  LEA.HI.X R5, R39, UR9, RZ, 0x3, P0 ;  /* 0x0000000927057c11 */ /* 0x000fca00080f1cff */
[----:B------:R-:W2:Y:S01]  /*16a0*/  LDG.E.64 R2, desc[UR6][R4.64] ;  /* 0x0000000604027981 */ /* 0x000ea2000c1e1b00 */
[----:B------:R-:W-:-:S04]  /*16b0*/  ISETP.GT.U32.AND P0, PT, R39, R51, PT ;  /* 0x000000332700720c */ /* 0x000fc80003f04070 */
[----:B------:R-:W-:-:S04]  /*16c0*/  SEL R9, RZ, 0x1c80, !P0 ;  /* 0x00001c80ff097807 */ /* 0x000fc80004000000 */
[----:B--2---:R-:W-:Y:S01]  /*16d0*/  IADD3 R2, P0, PT, R2, -R9, RZ ;  /* 0x8000000902027210 */ /* 0x004fe20007f1e0ff */
[----:B------:R-:W-:-:S03]  /*16e0*/  IMAD.MOV.U32 R9, RZ, RZ, R52 ;  /* 0x000000ffff097224 */ /* 0x000fc600078e0034 */
[----:B------:R-:W-:Y:S02]  /*16f0*/  IADD3.X R3, PT, PT, R3, -0x1, RZ, P0, !PT ;  /* 0xffffffff03037810 */ /* 0x000fe400007fe4ff */
[----:B------:R-:W-:-:S03]  /*1700*/  ISETP.GE.AND P0, PT, R72, 0x1, PT ;  /* 0x000000014800780c */ /* 0x000fc60003f06270 */
[----:B------:R0:W-:Y:S10]  /*1710*/  STS.64 [R7+0x7200], R2 ;  /* 0x0072000207007388 */ /* 0x0001f40000000a00 */
[----:B------:R-:W-:Y:S05]  /*1720*/  @!P0 BRA `(.L_x_17) ;  /* 0x00000000006c8947 */ /* 0x000fea0003800000 */
[----:B------:R-:W-:Y:S01]  /*1730*/  BSSY B0, `(.L_x_18) ;  /* 0x0000019000007945 */ /* 0x000fe20003800000 */
[----:B------:R-:W-:Y:S02]  /*1740*/  IMAD.MOV.U32 R0, RZ, RZ, -0x1 ;  /* 0xffffffffff007424 */ /* 0x000fe400078e00ff */
[----:B------:R-:W-:Y:S02]  /*1750*/  IMAD.MOV.U32 R4, RZ, RZ, R72 ;  /* 0x000000ffff047224 */ /* 0x000fe400078e0048 */
[----:B------:R-:W-:-:S07]  /*1760*/  IMAD.MOV.U32 R9, RZ, RZ, R52 ;  /* 0x000000ffff097224 */ /* 0x000fce00078e0034 */
.L_x_22:
[----:B0-----:R-:W0:Y:S01]  /*1770*/  LDC.64 R2, c[0x0][0x380] ;  /* 0x0000e000ff027b82 */ /* 0x001e220000000a00 */
[----:B------:R-:W-:Y:S01]  /*1780*/  VIADD R11, R4, 0xffffffff ;  /* 0xffffffff040b7836 */ /* 0x000fe20000000000 */
[----:B------:R-:W-:Y:S03]  /*1790*/  BSSY B2, `(.L_x_19) ;  /* 0x0000008000027945 */ /* 0x000fe60003800000 */
[----:B------:R-:W-:-:S04]  /*17a0*/  IMAD R5, R11, 0x100, R39 ;  /* 0x000001000b057824 */ /* 0x000fc800078e0227 */
[----:B0-----:R-:W-:-:S07]  /*17b0*/  IMAD.WIDE R2, R5, 0x4, R2 ;  /* 0x0000000405027825 */ /* 0x001fce00078e0202 */
.L_x_20:
[----:B------:R-:W-:Y:S05]  /*17c0*/  YIELD ;  /* 0x0000000000007946 */ /* 0x000fea0003800000 */
[----:B------:R0:W-:Y:S06]  /*17d0*/  MEMBAR.SC.CTA ;  /* 0x0000000000007992 */ /* 0x0001ec0000000000 */
[----:B0-----:R-:W2:Y:S02]  /*17e0*/  LDG.E.STRONG.SYS R5, desc[UR6][R2.64] ;  /* 0x0000000602057981 */ /* 0x001ea4000c1f5900 */
[----:B--2---:R-:W-:-:S13]  /*17f0*/  ISETP.NE.AND P0, PT, R5, RZ, PT ;  /* 0x000000ff0500720c */ /* 0x004fda0003f05270 */
[----:B------:R-:W-:Y:S05]  /*1800*/  @!P0 BRA `(.L_x_20) ;  /* 0xfffffffc00ec8947 */ /* 0x000fea000383ffff */
[----:B------:R-:W-:Y:S05]  /*1810*/  BSYNC B2 ;  /* 0x0000000000027941 */ /* 0x000fea0003800000 */
.L_x_19:
[----:B------:R-:W-:Y:S01]  /*1820*/  BSSY.RECONVERGENT B2, `(.L_x_21) ;  /* 0x0000006000027945 */ /* 0x000fe20003800200 */
[C---:B------:R-:W-:Y:S02]  /*1830*/  ISETP.GT.AND P0, PT, R5.reuse, -0x1, PT ;  /* 0xffffffff0500780c */ /* 0x040fe40003f04270 */
[----:B------:R-:W-:Y:S01]  /*1840*/  LOP3.LUT R2, R5, 0x3fffffff, RZ, 0xc0, !PT ;  /* 0x3fffffff05027812 */ /* 0x000fe200078ec0ff */
[----:B------:R-:W-:Y:S05]  /*1850*/  WARPSYNC.EXCLUSIVE R0 ;  /* 0x0000000000007348 */ /* 0x000fea0003a00000 */
[----:B------:R-:W-:-:S05]  /*1860*/  IMAD.IADD R9, R2, 0x1, R9 ;  /* 0x0000000102097824 */ /* 0x000fca00078e0209 */
[----:B------:R-:W-:-:S07]  /*1870*/  VOTE.ANY R0, PT, P0 ;  /* 0x0000000000007806 */ /* 0x000fce00000e0100 */
[----:B------:R-:W-:Y:S05]  /*1880*/  BSYNC.RECONVERGENT B2 ;  /* 0x0000000000027941 */ /* 0x000fea0003800200 */
.L_x_21:
[----:B------:R-:W-:Y:S01]  /*1890*/  ISETP.GT.U32.AND P1, PT, R4, 0x1, PT ;  /* 0x000000010400780c */ /* 0x000fe20003f24070 */
[----:B------:R-:W-:-:S12]  /*18a0*/  IMAD.MOV.U32 R4, RZ, RZ, R11 ;  /* 0x000000ffff047224 */ /* 0x000fd800078e000b */
[----:B------:R-:W-:Y:S05]  /*18b0*/  @P0 BRA P1, `(.L_x_22) ;  /* 0xfffffffc00ac0947 */ /* 0x000fea000083ffff */
[----:B------:R-:W-:Y:S05]  /*18c0*/  BSYNC B0 ;  /* 0x0000000000007941 */ /* 0x000fea0003800000 */
.L_x_18:
[----:B------:R1:W2:Y:S02]  /*18d0*/  LDS.64 R2, [R7+0x7200] ;  /* 0x0072000007027984 */ /* 0x0002a40000000a00 */
.L_x_17:
[----:B------:R-:W3:Y:S01]  /*18e0*/  LDC.64 R4, c[0x0][0x380] ;  /* 0x0000e000ff047b82 */ /* 0x000ee20000000a00 */
[C---:B------:R-:W-:Y:S01]  /*18f0*/  IMAD.IADD R11, R9.reuse, 0x1, -R52 ;  /* 0x00000001090b7824 */ /* 0x040fe200078e0a34 */
[----:B------:R-:W-:Y:S01]  /*1900*/  LOP3.LUT R9, R9, 0x80000000, RZ, 0xfc, !PT ;  /* 0x8000000009097812 */ /* 0x000fe200078efcff */
[----:B------:R-:W-:-:S03]  /*1910*/  IMAD R13, R72, 0x100, R39 ;  /* 0x00000100480d7824 */ /* 0x000fc600078e0227 */
[----:B0-2---:R-:W-:-:S04]  /*1920*/  IADD3 R2, P0, PT, R11, R2, RZ ;  /* 0x000000020b027210 */ /* 0x005fc80007f1e0ff */
[----:B------:R-:W-:-:S05]  /*1930*/  LEA.HI.X.SX32 R3, R11, R3, 0x1, P0 ;  /* 0x000000030b037211 */ /* 0x000fca00000f0eff */
[----:B------:R0:W-:Y:S01]  /*1940*/  STS.64 [R7+0x7200], R2 ;  /* 0x0072000207007388 */ /* 0x0001e20000000a00 */
[----:B---3--:R-:W-:-:S05]  /*1950*/  IMAD.WIDE R4, R13, 0x4, R4 ;  /* 0x000000040d047825 */ /* 0x008fca00078e0204 */
[----:B------:R0:W-:Y:S02]  /*1960*/  STG.E.STRONG.SYS desc[UR6][R4.64], R9 ;  /* 0x0000000904007986 */ /* 0x0001e4000c115906 */
.L_x_16:
[----:B------:R-:W-:Y:S05]  /*1970*/  BSYNC B1 ;  /* 0x0000000000017941 */ /* 0x000fea0003800000 */
.L_x_15:
[----:B0-----:R-:W0:Y:S01]  /*1980*/  LDC.64 R4, c[0x0][0x390] ;  /* 0x0000e400ff047b82 */ /* 0x001e220000000a00 */
[----:B------:R-:W-:Y:S02]  /*1990*/  IMAD.MOV.U32 R3, RZ, RZ, 0x1c80 ;  /* 0x00001c80ff037424 */ /* 0x000fe400078e00ff */
[----:B------:R-:W-:Y:S02]  /*19a0*/  IMAD R73, R51, 0x8, R73 ;  /* 0x0000000833497824 */ /* 0x000fe400078e0249 */
[----:B------:R-:W-:-:S03]  /*19b0*/  IMAD R0, R72, R3, 0x1c80 ;  /* 0x00001c8048007424 */ /* 0x000fc600078e0203 */
[----:B------:R-:W2:Y:S01]  /*19c0*/  LDC R11, c[0x0][0x3c0] ;  /* 0x0000f000ff0b7b82 */ /* 0x000ea20000000800 */
[----:B0-----:R-:W-:Y:S02]  /*19d0*/  ISETP.EQ.U32.AND P1, PT, R4, RZ, PT ;  /* 0x000000ff0400720c */ /* 0x001fe40003f22070 */
[----:B--2---:R-:W-:-:S04]  /*19e0*/  ISETP.GE.AND P0, PT, R0, R11, PT ;  /* 0x0000000b0000720c */ /* 0x004fc80003f06270 */
[----:B------:R-:W-:-:S04]  /*19f0*/  ISETP.EQ.OR.EX P0, PT, R5, RZ, !P0, P1 ;  /* 0x000000ff0500720c */ /* 0x000fc80004702710 */
[----:B------:R-:W-:-:S13]  /*1a00*/  ISETP.GT.U32.OR P0, PT, R39, 0xff, P0 ;  /* 0x000000ff2700780c */ /* 0x000fda0000704470 */
[----:B------:R-:W-:Y:S05]  /*1a10*/  @P0 BRA `(.L_x_23) ;  /* 0x0000000000240947 */ /* 0x000fea0003800000 */
[----:B------:R-:W0:Y:S01]  /*1a20*/  LDS.64 R2, [R7+0x7200] ;  /* 0x0072000007027984 */ /* 0x000e220000000a00 */
[C---:B------:R-:W-:Y:S02]  /*1a30*/  ISETP.GT.U32.AND P0, PT, R39.reuse, R51, PT ;  /* 0x000000332700720c */ /* 0x040fe40003f04070 */
[C---:B------:R-:W-:Y:S02]  /*1a40*/  LEA R4, P2, R39.reuse, R4, 0x3 ;  /* 0x0000000427047211 */ /* 0x040fe400078418ff */
[----:B------:R-:W-:Y:S02]  /*1a50*/  SEL R13, RZ, 0x1c80, !P0 ;  /* 0x00001c80ff0d7807 */ /* 0x000fe40004000000 */
[--C-:B------:R-:W-:Y:S02]  /*1a60*/  SHF.R.S32.HI R9, RZ, 0x1f, R52.reuse ;  /* 0x0000001fff097819 */ /* 0x100fe40000011434 */
[----:B------:R-:W-:Y:S02]  /*1a70*/  LEA.HI.X R5, R39, R5, RZ, 0x3, P2 ;  /* 0x0000000527057211 */ /* 0x000fe400010f1cff */
[----:B0-----:R-:W-:-:S04]  /*1a80*/  IADD3 R2, P0, P1, R2, R13, R52 ;  /* 0x0000000d02027210 */ /* 0x001fc8000791e034 */
[----:B------:R-:W-:-:S05]  /*1a90*/  IADD3.X R3, PT, PT, R3, RZ, R9, P0, P1 ;  /* 0x000000ff03037210 */ /* 0x000fca00007e2409 */
[----:B------:R0:W-:Y:S04]  /*1aa0*/  STG.E.64 desc[UR6][R4.64], R2 ;  /* 0x0000000204007986 */ /* 0x0001e8000c101b06 */
.L_x_23:
[----:B------:R-:W-:Y:S05]  /*1ab0*/  WARPSYNC.ALL ;  /* 0x0000000000007948 */ /* 0x000fea0003800000 */
[----:B------:R-:W-:Y:S01]  /*1ac0*/  BAR.SYNC.DEFER_BLOCKING 0x0 ;  /* 0x0000000000007b1d */ /* 0x000fe20000010000 */
[----:B------:R-:W-:-:S05]  /*1ad0*/  ISETP.GT.AND P0, PT, R0, R11, PT ;  /* 0x0000000b0000720c */ /* 0x000fca0003f04270 */
[----:B0-----:R0:W2:Y:S08]  /*1ae0*/  LDS.64 R2, [R73+0x7200] ;  /* 0x0072000049027984 */ /* 0x0010b00000000a00 */
[----:B0-----:R-:W-:Y:S05]  /*1af0*/  @P0 BRA `(.L_x_24) ;  /* 0x0000000000700947 */ /* 0x001fea0003800000 */
[----:B------:R-:W0:Y:S01]  /*1b00*/  LDCU.64 UR8, c[0x0][0x3a0] ;  /* 0x00007400ff0877ac */ /* 0x000e220008000a00 */
[C---:B------:R-:W-:Y:S02]  /*1b10*/  LOP3.LUT R5, R39.reuse, 0x3e0, RZ, 0xc0, !PT ;  /* 0x000003e027057812 */ /* 0x040fe400078ec0ff */
[----:B------:R-:W-:-:S05]  /*1b20*/  LOP3.LUT R38, R39, 0x1f, RZ, 0xc0, !PT ;  /* 0x0000001f27267812 */ /* 0x000fca00078ec0ff */
[----:B------:R-:W-:-:S05]  /*1b30*/  IMAD R5, R5, 0x13, R38 ;  /* 0x0000001305057824 */ /* 0x000fca00078e0226 */
[----:B--2---:R-:W-:-:S05]  /*1b40*/  IADD3 R0, P0, PT, R5, R2, RZ ;  /* 0x0000000205007210 */ /* 0x004fca0007f1e0ff */
[----:B------:R-:W-:Y:S01]  /*1b50*/  IMAD.X R3, RZ, RZ, R3, P0 ;  /* 0x000000ffff037224 */ /* 0x000fe200000e0603 */
[----:B0-----:R-:W-:-:S04]  /*1b60*/  LEA R2, P0, R0, UR8, 0x2 ;  /* 0x0000000800027c11 */ /* 0x001fc8000f8010ff */
[----:B------:R-:W-:-:S05]  /*1b70*/  LEA.HI.X R3, R0, UR9, R3, 0x2, P0 ;  /* 0x0000000900037c11 */ /* 0x000fca00080f1403 */
[----:B------:R-:W-:Y:S04]  /*1b80*/  STG.E desc[UR6][R2.64], R71 ;  /* 0x0000004702007986 */ /* 0x000fe8000c101906 */
        /* <DEDUP_REMOVED lines=17> */
[----:B------:R-:W-:Y:S01]  /*1ca0*/  STG.E desc[UR6][R2.64+0x900], R53 ;  /* 0x0009003502007986 */ /* 0x000fe2000c101906 */
[----:B------:R-:W-:Y:S05]  /*1cb0*/  EXIT ;  /* 0x000000000000794d */ /* 0x000fea0003800000 */
.L_x_24:
[----:B------:R-:W0:Y:S01]  /*1cc0*/  LDCU.64 UR8, c[0x0][0x3a0] ;  /* 0x00007400ff0877ac */ /* 0x000e220008000a00 */
[C---:B------:R-:W-:Y:S01]  /*1cd0*/  LOP3.LUT R5, R39.reuse, 0x3e0, RZ, 0xc0, !PT ;  /* 0x000003e027057812 */ /* 0x040fe200078ec0ff */
[----:B------:R-:W-:Y:S01]  /*1ce0*/  IMAD R72, R72, -0x1c80, R11 ;  /* 0xffffe38048487824 */ /* 0x000fe200078e020b */
[----:B------:R-:W-:-:S05]  /*1cf0*/  LOP3.LUT R38, R39, 0x1f, RZ, 0xc0, !PT ;  /* 0x0000001f27267812 */ /* 0x000fca00078ec0ff */
[----:B------:R-:W-:-:S04]  /*1d00*/  IMAD R5, R5, 0x13, R38 ;  /* 0x0000001305057824 */ /* 0x000fc800078e0226 */
[C---:B-1----:R-:W-:Y:S01]  /*1d10*/  VIADD R7, R5.reuse, 0x20 ;  /* 0x0000002005077836 */ /* 0x042fe20000000000 */
[C---:B--2---:R-:W-:Y:S01]  /*1d20*/  IADD3 R0, P0, PT, R5.reuse, R2, RZ ;  /* 0x0000000205007210 */ /* 0x044fe20007f1e0ff */
[C---:B------:R-:W-:Y:S01]  /*1d30*/  VIADD R9, R5.reuse, 0x40 ;  /* 0x0000004005097836 */ /* 0x040fe20000000000 */
[CC--:B------:R-:W-:Y:S01]  /*1d40*/  ISETP.GE.AND P1, PT, R5.reuse, R72.reuse, PT ;  /* 0x000000480500720c */ /* 0x0c0fe20003f26270 */
[----:B------:R-:W-:Y:S01]  /*1d50*/  VIADD R11, R5, 0x60 ;  /* 0x00000060050b7836 */ /* 0x000fe20000000000 */
[-C--:B------:R-:W-:Y:S01]  /*1d60*/  ISETP.GE.AND P2, PT, R7, R72.reuse, PT ;  /* 0x000000480700720c */ /* 0x080fe20003f46270 */
[----:B------:R-:W-:Y:S01]  /*1d70*/  IMAD.X R3, RZ, RZ, R3, P0 ;  /* 0x000000ffff037224 */ /* 0x000fe200000e0603 */
[C---:B0-----:R-:W-:Y:S01]  /*1d80*/  LEA R2, P0, R0.reuse, UR8, 0x2 ;  /* 0x0000000800027c11 */ /* 0x041fe2000f8010ff */
[----:B------:R-:W-:Y:S01]  /*1d90*/  VIADD R7, R5, 0x80 ;  /* 0x0000008005077836 */ /* 0x000fe20000000000 */
[----:B------:R-:W-:Y:S01]  /*1da0*/  ISETP.GE.AND P3, PT, R9, R72, PT ;  /* 0x000000480900720c */ /* 0x000fe20003f66270 */
[----:B------:R-:W-:Y:S01]  /*1db0*/  VIADD R9, R5, 0xa0 ;  /* 0x000000a005097836 */ /* 0x000fe20000000000 */
[----:B------:R-:W-:-:S02]  /*1dc0*/  LEA.HI.X R3, R0, UR9, R3, 0x2, P0 ;  /* 0x0000000900037c11 */ /* 0x000fc400080f1403 */
[-C--:B------:R-:W-:Y:S01]  /*1dd0*/  ISETP.GE.AND P5, PT, R7, R72.reuse, PT ;  /* 0x000000480700720c */ /* 0x080fe20003fa6270 */
[----:B------:R-:W-:Y:S01]  /*1de0*/  VIADD R7, R5, 0xe0 ;  /* 0x000000e005077836 */ /* 0x000fe20000000000 */
[-C--:B------:R-:W-:Y:S01]  /*1df0*/  ISETP.GE.AND P4, PT, R11, R72.reuse, PT ;  /* 0x000000480b00720c */ /* 0x080fe20003f86270 */
[----:B------:R-:W-:Y:S01]  /*1e00*/  VIADD R11, R5, 0xc0 ;  /* 0x000000c0050b7836 */ /* 0x000fe20000000000 */
[----:B------:R0:W-:Y:S01]  /*1e10*/  @!P1 STG.E desc[UR6][R2.64], R71 ;  /* 0x0000004702009986 */ /* 0x0001e2000c101906 */
[-C--:B------:R-:W-:Y:S01]  /*1e20*/  ISETP.GE.AND P6, PT, R9, R72.reuse, PT ;  /* 0x000000480900720c */ /* 0x080fe20003fc6270 */
[----:B------:R-:W-:Y:S01]  /*1e30*/  VIADD R9, R5, 0x100 ;  /* 0x0000010005097836 */ /* 0x000fe20000000000 */
[-C--:B------:R-:W-:Y:S01]  /*1e40*/  ISETP.GE.AND P1, PT, R7, R72.reuse, PT ;  /* 0x000000480700720c */ /* 0x080fe20003f26270 */
[----:B------:R-:W-:Y:S01]  /*1e50*/  VIADD R7, R5, 0x120 ;  /* 0x0000012005077836 */ /* 0x000fe20000000000 */
[-C--:B------:R-:W-:Y:S01]  /*1e60*/  ISETP.GE.AND P0, PT, R11, R72.reuse, PT ;  /* 0x000000480b00720c */ /* 0x080fe20003f06270 */
[----:B------:R0:W-:Y:S01]  /*1e70*/  @!P2 STG.E desc[UR6][R2.64+0x80], R70 ;  /* 0x000080460200a986 */ /* 0x0001e2000c101906 */
[----:B------:R-:W-:Y:S01]  /*1e80*/  ISETP.GE.AND P2, PT, R9, R72, PT ;  /* 0x000000480900720c */ /* 0x000fe20003f46270 */
[----:B------:R-:W-:-:S02]  /*1e90*/  VIADD R9, R5, 0x140 ;  /* 0x0000014005097836 */ /* 0x000fc40000000000 */
[----:B------:R0:W-:Y:S01]  /*1ea0*/  @!P3 STG.E desc[UR6][R2.64+0x100], R69 ;  /* 0x000100450200b986 */ /* 0x0001e2000c101906 */
[-C--:B------:R-:W-:Y:S01]  /*1eb0*/  ISETP.GE.AND P3, PT, R7, R72.reuse, PT ;  /* 0x000000480700720c */ /* 0x080fe20003f66270 */
[----:B------:R-:W-:Y:S02]  /*1ec0*/  VIADD R7, R5, 0x160 ;  /* 0x0000016005077836 */ /* 0x000fe40000000000 */
[----:B------:R0:W-:Y:S01]  /*1ed0*/  @!P4 STG.E desc[UR6][R2.64+0x180], R68 ;  /* 0x000180440200c986 */ /* 0x0001e2000c101906 */
[-C--:B------:R-:W-:Y:S01]  /*1ee0*/  ISETP.GE.AND P4, PT, R9, R72.reuse, PT ;  /* 0x000000480900720c */ /* 0x080fe20003f86270 */
[----:B------:R-:W-:Y:S02]  /*1ef0*/  VIADD R9, R5, 0x180 ;  /* 0x0000018005097836 */ /* 0x000fe40000000000 */
        /* <DEDUP_REMOVED lines=14> */
[C---:B------:R-:W-:Y:S02]  /*1fe0*/  VIADD R7, R5.reuse, 0x220 ;  /* 0x0000022005077836 */ /* 0x040fe40000000000 */
[----:B------:R-:W-:Y:S01]  /*1ff0*/  VIADD R5, R5, 0x240 ;  /* 0x0000024005057836 */ /* 0x000fe20000000000 */
[----:B------:R0:W-:Y:S01]  /*2000*/  @!P3 STG.E desc[UR6][R2.64+0x480], R62 ;  /* 0x0004803e0200b986 */ /* 0x0001e2000c101906 */
[----:B------:R-:W-:-:S03]  /*2010*/  ISETP.GE.AND P3, PT, R9, R72, PT ;  /* 0x000000480900720c */ /* 0x000fc60003f66270 */
[----:B------:R0:W-:Y:S01]  /*2020*/  @!P4 STG.E desc[UR6][R2.64+0x500], R61 ;  /* 0x0005003d0200c986 */ /* 0x0001e2000c101906 */
[----:B------:R-:W-:-:S03]  /*2030*/  ISETP.GE.AND P4, PT, R7, R72, PT ;  /* 0x000000480700720c */ /* 0x000fc60003f86270 */
[----:B------:R0:W-:Y:S01]  /*2040*/  @!P5 STG.E desc[UR6][R2.64+0x580], R60 ;  /* 0x0005803c0200d986 */ /* 0x0001e2000c101906 */
[----:B------:R-:W-:-:S03]  /*2050*/  ISETP.GE.AND P5, PT, R5, R72, PT ;  /* 0x000000480500720c */ /* 0x000fc60003fa6270 */
[----:B------:R0:W-:Y:S04]  /*2060*/  @!P6 STG.E desc[UR6][R2.64+0x600], R59 ;  /* 0x0006003b0200e986 */ /* 0x0001e8000c101906 */
[----:B------:R0:W-:Y:S04]  /*2070*/  @!P0 STG.E desc[UR6][R2.64+0x680], R58 ;  /* 0x0006803a02008986 */ /* 0x0001e8000c101906 */
[----:B------:R0:W-:Y:S04]  /*2080*/  @!P1 STG.E desc[UR6][R2.64+0x700], R57 ;  /* 0x0007003902009986 */ /* 0x0001e8000c101906 */
[----:B------:R0:W-:Y:S04]  /*2090*/  @!P2 STG.E desc[UR6][R2.64+0x780], R56 ;  /* 0x000780380200a986 */ /* 0x0001e8000c101906 */
[----:B------:R0:W-:Y:S04]  /*20a0*/  @!P3 STG.E desc[UR6][R2.64+0x800], R55 ;  /* 0x000800370200b986 */ /* 0x0001e8000c101906 */
[----:B------:R0:W-:Y:S01]  /*20b0*/  @!P4 STG.E desc[UR6][R2.64+0x880], R54 ;  /* 0x000880360200c986 */ /* 0x0001e2000c101906 */
[----:B------:R-:W-:Y:S05]  /*20c0*/  @P5 EXIT ;  /* 0x000000000000594d */ /* 0x000fea0003800000 */
[----:B------:R-:W-:Y:S01]  /*20d0*/  STG.E desc[UR6][R2.64+0x900], R53 ;  /* 0x0009003502007986 */ /* 0x000fe2000c101906 */
[----:B------:R-:W-:Y:S05]  /*20e0*/  EXIT ;  /* 0x000000000000794d */ /* 0x000fea0003800000 */
.L_x_14:
[----:B------:R-:W-:Y:S01]  /*20f0*/  IMAD.MOV.U32 R38, RZ, RZ, RZ ;  /* 0x000000ffff267224 */ /* 0x000fe200078e00ff */
[C---:B------:R-:W-:Y:S01]  /*2100*/  ISETP.GT.U32.AND P0, PT, R39.reuse, 0x1f, PT ;  /* 0x0000001f2700780c */ /* 0x040fe20003f04070 */
[----:B------:R-:W-:Y:S05]  /*2110*/  WARPSYNC.ALL ;  /* 0x0000000000007948 */ /* 0x000fea0003800000 */
[----:B------:R-:W-:-:S04]  /*2120*/  IMAD.HI.U32 R0, R39, 0x15555556, R38 ;  /* 0x1555555627007827 */ /* 0x000fc800078e0026 */
[----:B------:R-:W-:-:S05]  /*2130*/  IMAD R3, R0, 0x4, R73 ;  /* 0x0000000400037824 */ /* 0x000fca00078e0249 */
[----:B------:R0:W-:Y:S01]  /*2140*/  STS [R3+0x3410], R52 ;  /* 0x0034103403007388 */ /* 0x0001e20000000800 */
[----:B------:R-:W-:Y:S06]  /*2150*/  BAR.SYNC.DEFER_BLOCKING 0x0 ;  /* 0x0000000000007b1d */ /* 0x000fec0000010000 */
[----:B------:R-:W-:Y:S05]  /*2160*/  @P0 BRA `(.L_x_25) ;  /* 0x0000000000e40947 */ /* 0x000fea0003800000 */
[C-C-:B------:R-:W-:Y:S01]  /*2170*/  IMAD R0, R39.reuse, 0x34, R73.reuse ;  /* 0x0000003427007824 */ /* 0x140fe200078e0249 */
[----:B------:R-:W-:Y:S01]  /*2180*/  UMOV UR5, 0xffffffff ;  /* 0xffffffff00057882 */ /* 0x000fe20000000000 */
[C-C-:B------:R-:W-:Y:S02]  /*2190*/  IMAD R4, R39.reuse, 0x34, R73.reuse ;  /* 0x0000003427047824 */ /* 0x140fe400078e0249 */
[----:B0-----:R-:W-:Y:S01]  /*21a0*/  IMAD R3, R39, 0x34, R73 ;  /* 0x0000003427037824 */ /* 0x001fe200078e0249 */
[----:B------:R-:W-:Y:S04]  /*21b0*/  LDS R14, [R0+0x3410] ;  /* 0x00341000000e7984 */ /* 0x000fe80000000800 */
[----:B------:R-:W-:Y:S04]  /*21c0*/  LDS R13, [R0+0x3414] ;  /* 0x00341400000d7984 */ /* 0x000fe80000000800 */
[----:B------:R-:W0:Y:S04]  /*21d0*/  LDS R12, [R0+0x3418] ;  /* 0x00341800000c7984 */ /* 0x000e280000000800 */
[----:B------:R-:W-:Y:S04]  /*21e0*/  LDS R11, [R0+0x341c] ;  /* 0x00341c00000b7984 */ /* 0x000fe80000000800 */
[----:B------:R-:W2:Y:S04]  /*21f0*/  LDS R10, [R0+0x3420] ;  /* 0x00342000000a7984 */ /* 0x000ea80000000800 */
[----:B------:R-:W-:Y:S04]  /*2200*/  LDS R9, [R0+0x3424] ;  /* 0x0034240000097984 */ /* 0x000fe80000000800 */
[----:B------:R-:W3:Y:S04]  /*2210*/  LDS R8, [R0+0x3428] ;  /* 0x0034280000087984 */ /* 0x000ee80000000800 */
[----:B-1----:R-:W-:Y:S04]  /*2220*/  LDS R7, [R0+0x342c] ;  /* 0x00342c0000077984 */ /* 0x002fe80000000800 */
[----:B------:R-:W1:Y:S04]  /*2230*/  LDS R6, [R0+0x3430] ;  /* 0x0034300000067984 */ /* 0x000e680000000800 */
[----:B------:R-:W-:Y:S04]  /*2240*/  LDS R5, [R0+0x3434] ;  /* 0x0034340000057984 */ /* 0x000fe80000000800 */
[----:B------:R-:W4:Y:S04]  /*2250*/  LDS R4, [R4+0x3438] ;  /* 0x0034380004047984 */ /* 0x000f280000000800 */
[----:B------:R-:W5:Y:S01]  /*2260*/  LDS R2, [R3+0x343c] ;  /* 0x00343c0003027984 */ /* 0x000f620000000800 */
[----:B0-----:R-:W-:-:S04]  /*2270*/  IADD3 R74, PT, PT, R12, R13, R14 ;  /* 0x0000000d0c4a7210 */ /* 0x001fc80007ffe00e */
[----:B--2---:R-:W-:-:S04]  /*2280*/  IADD3 R74, PT, PT, R10, R74, R11 ;  /* 0x0000004a0a4a7210 */ /* 0x004fc80007ffe00b */
[----:B---3--:R-:W-:-:S04]  /*2290*/  IADD3 R74, PT, PT, R8, R74, R9 ;  /* 0x0000004a084a7210 */ /* 0x008fc80007ffe009 */
[----:B-1----:R-:W-:-:S04]  /*22a0*/  IADD3 R74, PT, PT, R6, R74, R7 ;  /* 0x0000004a064a7210 */ /* 0x002fc80007ffe007 */
[----:B----4-:R-:W-:-:S05]  /*22b0*/  IADD3 R75, PT, PT, R4, R74, R5 ;  /* 0x0000004a044b7210 */ /* 0x010fca0007ffe005 */
[----:B-----5:R-:W-:Y:S01]  /*22c0*/  IMAD.IADD R2, R2, 0x1, R75 ;  /* 0x0000000102027824 */ /* 0x020fe200078e024b */
[----:B------:R-:W-:Y:S06]  /*22d0*/  BRA.DIV UR5, `(.L_x_26) ;  /* 0x0000005a05807947 */ /* 0x000fec000b800000 */
[----:B------:R-:W0:Y:S02]  /*22e0*/  SHFL.UP P0, R77, R2, 0x1, RZ ;  /* 0x04200000024d7989 */ /* 0x000e2400000000ff */
[----:B0-----:R-:W-:-:S05]  /*22f0*/  @P0 IMAD.IADD R77, R2, 0x1, R77 ;  /* 0x00000001024d0824 */ /* 0x001fca00078e024d */
[----:B------:R-:W0:Y:S02]  /*2300*/  SHFL.UP P0, R74, R77, 0x2, RZ ;  /* 0x044000004d4a7989 */ /* 0x000e2400000000ff */
[----:B0-----:R-:W-:-:S05]  /*2310*/  @P0 IMAD.IADD R74, R77, 0x1, R74 ;  /* 0x000000014d4a0824 */ /* 0x001fca00078e024a */
[----:B------:R-:W0:Y:S02]  /*2320*/  SHFL.UP P0, R77, R74, 0x4, RZ ;  /* 0x048000004a4d7989 */ /* 0x000e2400000000ff */
[----:B0-----:R-:W-:-:S05]  /*2330*/  @P0 IMAD.IADD R77, R74, 0x1, R77 ;  /* 0x000000014a4d0824 */ /* 0x001fca00078e024d */
[----:B------:R-:W0:Y:S02]  /*2340*/  SHFL.UP P0, R74, R77, 0x8, RZ ;  /* 0x050000004d4a7989 */ /* 0x000e2400000000ff */
[----:B0-----:R-:W-:-:S05]  /*2350*/  @P0 IMAD.IADD R74, R77, 0x1, R74 ;  /* 0x000000014d4a0824 */ /* 0x001fca00078e024a */
[----:B------:R0:W1:Y:S02]  /*2360*/  SHFL.UP P0, R0, R74, 0x10, RZ ;  /* 0x060000004a007989 */ /* 0x00006400000000ff */
.L_x_118:
[----:B-1----:R-:W-:-:S04]  /*2370*/  @P0 IMAD.IADD R0, R74, 0x1, R0 ;  /* 0x000000014a000824 */ /* 0x002fc800078e0200 */
[----:B------:R-:W-:-:S04]  /*2380*/  IMAD.IADD R2, R0, 0x1, -R2 ;  /* 0x0000000100027824 */ /* 0x000fc800078e0a02 */
[----:B------:R-:W-:Y:S01]  /*2390*/  IMAD.IADD R14, R14, 0x1, R2 ;  /* 0x000000010e0e7824 */ /* 0x000fe200078e0202 */
[----:B------:R2:W-:Y:S03]  /*23a0*/  STS [R3+0x3410], R2 ;  /* 0x0034100203007388 */ /* 0x0005e60000000800 */
        /* <DEDUP_REMOVED lines=19> */
[----:B------:R2:W-:Y:S04]  /*24e0*/  STS [R3+0x3438], R5 ;  /* 0x0034380503007388 */ /* 0x0005e80000000800 */
[----:B------:R2:W-:Y:S02]  /*24f0*/  STS [R3+0x343c], R4 ;  /* 0x00343c0403007388 */ /* 0x0005e40000000800 */
.L_x_25:
[----:B------:R-:W3:Y:S01]  /*2500*/  LDL R0, [R1+0x8] ;  /* 0x0000080001007983 */ /* 0x000ee20000100800 */
[----:B------:R-:W-:Y:S05]  /*2510*/  WARPSYNC.ALL ;  /* 0x0000000000007948 */ /* 0x000fea0003800000 */
[----:B--2---:R-:W-:Y:S01]  /*2520*/  IMAD.MOV.U32 R2, RZ, RZ, RZ ;  /* 0x000000ffff027224 */ /* 0x004fe200078e00ff */
[----:B------:R-:W-:Y:S01]  /*2530*/  BSSY.RECONVERGENT B0, `(.L_x_27) ;  /* 0x000002d000007945 */ /* 0x000fe20003800200 */
[----:B0-----:R-:W-:Y:S02]  /*2540*/  IMAD.MOV.U32 R3, RZ, RZ, R39 ;  /* 0x000000ffff037224 */ /* 0x001fe400078e0027 */
[----:B------:R-:W-:-:S04]  /*2550*/  IMAD.HI.U32 R2, R39, 0x15555556, R2 ;  /* 0x1555555627027827 */ /* 0x000fc800078e0002 */
[--C-:B------:R-:W-:Y:S01]  /*2560*/  IMAD R2, R2, 0x4, R73.reuse ;  /* 0x0000000402027824 */ /* 0x100fe200078e0249 */
[----:B------:R-:W-:Y:S06]  /*2570*/  BAR.SYNC.DEFER_BLOCKING 0x0 ;  /* 0x0000000000007b1d */ /* 0x000fec0000010000 */
[----:B------:R0:W2:Y:S01]  /*2580*/  LDS R3, [R2+0x3410] ;  /* 0x0034100002037984 */ /* 0x0000a20000000800 */
[----:B---3--:R-:W-:Y:S01]  /*2590*/  ISETP.NE.AND P0, PT, R0, RZ, PT ;  /* 0x000000ff0000720c */ /* 0x008fe20003f05270 */
[----:B------:R-:W-:-:S12]  /*25a0*/  IMAD R0, R39, 0x4, R73 ;  /* 0x0000000427007824 */ /* 0x000fd800078e0249 */
[----:B0-2---:R-:W-:Y:S05]  /*25b0*/  @P0 BRA `(.L_x_28) ;  /* 0x0000000000900947 */ /* 0x005fea0003800000 */
[----:B------:R-:W0:Y:S04]  /*25c0*/  LDS R10, [R0] ;  /* 0x00000000000a7984 */ /* 0x000e280000000800 */
[----:B------:R-:W2:Y:S04]  /*25d0*/  LDS R9, [R0+0x400] ;  /* 0x0004000000097984 */ /* 0x000ea80000000800 */
[----:B------:R-:W3:Y:S04]  /*25e0*/  LDS R8, [R0+0x800] ;  /* 0x0008000000087984 */ /* 0x000ee80000000800 */
[----:B-1----:R-:W1:Y:S04]  /*25f0*/  LDS R6, [R0+0xc00] ;  /* 0x000c000000067984 */ /* 0x002e680000000800 */
[----:B------:R-:W4:Y:S04]  /*2600*/  LDS R4, [R0+0x1000] ;  /* 0x0010000000047984 */ /* 0x000f280000000800 */
[----:B------:R-:W5:Y:S04]  /*2610*/  LDS R2, [R0+0x1400] ;  /* 0x0014000000027984 */ /* 0x000f680000000800 */
[----:B------:R-:W5:Y:S04]  /*2620*/  LDS R5, [R0+0x1c00] ;  /* 0x001c000000057984 */ /* 0x000f680000000800 */
[----:B------:R-:W5:Y:S04]  /*2630*/  LDS R12, [R0+0x2000] ;  /* 0x00200000000c7984 */ /* 0x000f680000000800 */
[----:B------:R-:W5:Y:S04]  /*2640*/  LDS R76, [R0+0x2400] ;  /* 0x00240000004c7984 */ /* 0x000f680000000800 */
[----:B------:R-:W5:Y:S01]  /*2650*/  LDS R74, [R0+0x2800] ;  /* 0x00280000004a7984 */ /* 0x000f620000000800 */
[----:B0-----:R-:W-:-:S03]  /*2660*/  IMAD.IADD R7, R3, 0x1, R10 ;  /* 0x0000000103077824 */ /* 0x001fc600078e020a */
[----:B------:R-:W0:Y:S01]  /*2670*/  LDS R14, [R0+0x2c00] ;  /* 0x002c0000000e7984 */ /* 0x000e220000000800 */
[----:B--2---:R-:W-:-:S03]  /*2680*/  IMAD.IADD R9, R3, 0x1, R9 ;  /* 0x0000000103097824 */ /* 0x004fc600078e0209 */
[----:B------:R-:W2:Y:S01]  /*2690*/  LDS R10, [R0+0x1800] ;  /* 0x00180000000a7984 */ /* 0x000ea20000000800 */
[----:B---3--:R-:W-:-:S03]  /*26a0*/  IMAD.IADD R11, R3, 0x1, R8 ;  /* 0x00000001030b7824 */ /* 0x008fc600078e0208 */
[----:B------:R4:W-:Y:S01]  /*26b0*/  STS [R0], R7 ;  /* 0x0000000700007388 */ /* 0x0009e20000000800 */
[----:B-1----:R-:W-:-:S03]  /*26c0*/  IMAD.IADD R13, R3, 0x1, R6 ;  /* 0x00000001030d7824 */ /* 0x002fc600078e0206 */
[----:B------:R1:W-:Y:S04]  /*26d0*/  STS [R0+0x400], R9 ;  /* 0x0004000900007388 */ /* 0x0003e80000000800 */
[----:B------:R3:W-:Y:S01]  /*26e0*/  STS [R0+0x800], R11 ;  /* 0x0008000b00007388 */ /* 0x0007e20000000800 */
[----:B----4-:R-:W-:-:S03]  /*26f0*/  IMAD.IADD R7, R3, 0x1, R4 ;  /* 0x0000000103077824 */ /* 0x010fc600078e0204 */
[----:B------:R0:W-:Y:S01]  /*2700*/  STS [R0+0xc00], R13 ;  /* 0x000c000d00007388 */ /* 0x0001e20000000800 */
[C---:B-----5:R-:W-:Y:S02]  /*2710*/  IMAD.IADD R75, R3.reuse, 0x1, R2 ;  /* 0x00000001034b7824 */ /* 0x060fe400078e0202 */
[C---:B------:R-:W-:Y:S01]  /*2720*/  IMAD.IADD R5, R3.reuse, 0x1, R5 ;  /* 0x0000000103057824 */ /* 0x040fe200078e0205 */
[----:B------:R4:W-:Y:S01]  /*2730*/  STS [R0+0x1000], R7 ;  /* 0x0010000700007388 */ /* 0x0009e20000000800 */
[----:B------:R-:W-:-:S03]  /*2740*/  IMAD.IADD R12, R3, 0x1, R12 ;  /* 0x00000001030c7824 */ /* 0x000fc600078e020c */
[----:B------:R4:W-:Y:S01]  /*2750*/  STS [R0+0x1400], R75 ;  /* 0x0014004b00007388 */ /* 0x0009e20000000800 */
[----:B-1----:R-:W-:-:S03]  /*2760*/  IMAD.IADD R9, R3, 0x1, R76 ;  /* 0x0000000103097824 */ /* 0x002fc600078e024c */
[----:B------:R4:W-:Y:S01]  /*2770*/  STS [R0+0x1c00], R5 ;  /* 0x001c000500007388 */ /* 0x0009e20000000800 */
[----:B---3--:R-:W-:-:S03]  /*2780*/  IMAD.IADD R11, R3, 0x1, R74 ;  /* 0x00000001030b7824 */ /* 0x008fc600078e024a */
[----:B------:R4:W-:Y:S01]  /*2790*/  STS [R0+0x2000], R12 ;  /* 0x0020000c00007388 */ /* 0x0009e20000000800 */
[----:B0-----:R-:W-:-:S03]  /*27a0*/  IMAD.IADD R13, R3, 0x1, R14 ;  /* 0x00000001030d7824 */ /* 0x001fc600078e020e */
[----:B------:R4:W-:Y:S01]  /*27b0*/  STS [R0+0x2400], R9 ;  /* 0x0024000900007388 */ /* 0x0009e20000000800 */
[----:B--2---:R-:W-:-:S03]  /*27c0*/  IMAD.IADD R77, R3, 0x1, R10 ;  /* 0x00000001034d7824 */ /* 0x004fc600078e020a */
[----:B------:R4:W-:Y:S04]  /*27d0*/  STS [R0+0x2800], R11 ;  /* 0x0028000b00007388 */ /* 0x0009e80000000800 */
[----:B------:R4:W-:Y:S04]  /*27e0*/  STS [R0+0x1800], R77 ;  /* 0x0018004d00007388 */ /* 0x0009e80000000800 */
[----:B------:R4:W-:Y:S02]  /*27f0*/  STS [R0+0x2c00], R13 ;  /* 0x002c000d00007388 */ /* 0x0009e40000000800 */
.L_x_28:
[----:B------:R-:W-:Y:S05]  /*2800*/  BSYNC.RECONVERGENT B0 ;  /* 0x0000000000007941 */ /* 0x000fea0003800200 */
.L_x_27:
[----:B------:R-:W-:Y:S01]  /*2810*/  BAR.SYNC.DEFER_BLOCKING 0x0 ;  /* 0x0000000000007b1d */ /* 0x000fe20000010000 */
[----:B------:R-:W-:-:S05]  /*2820*/  R2P PR, R51, 0x7f ;  /* 0x0000007f33007804 */ /* 0x000fca0000000000 */
[----:B------:R-:W-:Y:S01]  /*2830*/  BSSY.RECONVERGENT B0, `(.L_x_29) ;  /* 0x0000022000007945 */ /* 0x000fe20003800200 */
[----:B------:R-:W0:Y:S07]  /*2840*/  S2R R4, SR_LANEID ;  /* 0x0000000000047919 */ /* 0x000e2e0000000000 */
[----:B------:R-:W-:Y:S02]  /*2850*/  VOTE.ANY R2, PT, P0 ;  /* 0x0000000000027806 */ /* 0x000fe400000e0100 */
[----:B----4-:R-:W-:-:S02]  /*2860*/  VOTE.ANY R5, PT, P1 ;  /* 0x0000000000057806 */ /* 0x010fc400008e0100 */
[----:B------:R-:W-:Y:S02]  /*2870*/  @!P0 LOP3.LUT R2, RZ, R2, RZ, 0x33, !PT ;  /* 0x00000002ff028212 */ /* 0x000fe400078e33ff */
[----:B-1----:R-:W-:Y:S02]  /*2880*/  VOTE.ANY R7, PT, P2 ;  /* 0x0000000000077806 */ /* 0x002fe400010e0100 */
[----:B------:R-:W-:Y:S02]  /*2890*/  @!P1 LOP3.LUT R5, RZ, R5, RZ, 0x33, !PT ;  /* 0x00000005ff059212 */ /* 0x000fe400078e33ff */
[----:B------:R-:W-:Y:S02]  /*28a0*/  VOTE.ANY R9, PT, P3 ;  /* 0x0000000000097806 */ /* 0x000fe400018e0100 */
[----:B------:R-:W-:Y:S02]  /*28b0*/  @!P2 LOP3.LUT R7, RZ, R7, RZ, 0x33, !PT ;  /* 0x00000007ff07a212 */ /* 0x000fe400078e33ff */
[----:B------:R-:W-:-:S02]  /*28c0*/  LOP3.LUT R2, R5, R2, RZ, 0xc0, !PT ;  /* 0x0000000205027212 */ /* 0x000fc400078ec0ff */
[----:B------:R-:W-:Y:S02]  /*28d0*/  @!P3 LOP3.LUT R9, RZ, R9, RZ, 0x33, !PT ;  /* 0x00000009ff09b212 */ /* 0x000fe400078e33ff */
[----:B------:R-:W-:Y:S02]  /*28e0*/  LOP3.LUT R2, R7, R2, RZ, 0xc0, !PT ;  /* 0x0000000207027212 */ /* 0x000fe400078ec0ff */
[----:B------:R-:W-:Y:S02]  /*28f0*/  VOTE.ANY R5, PT, P4 ;  /* 0x0000000000057806 */ /* 0x000fe400020e0100 */
[----:B------:R-:W-:Y:S02]  /*2900*/  LOP3.LUT R2, R9, R2, RZ, 0xc0, !PT ;  /* 0x0000000209027212 */ /* 0x000fe400078ec0ff */
[----:B------:R-:W-:Y:S02]  /*2910*/  @!P4 LOP3.LUT R5, RZ, R5, RZ, 0x33, !PT ;  /* 0x00000005ff05c212 */ /* 0x000fe400078e33ff */
[----:B------:R-:W-:-:S02]  /*2920*/  VOTE.ANY R7, PT, P5 ;  /* 0x0000000000077806 */ /* 0x000fc400028e0100 */
[----:B------:R-:W-:Y:S02]  /*2930*/  LOP3.LUT R2, R5, R2, RZ, 0xc0, !PT ;  /* 0x0000000205027212 */ /* 0x000fe400078ec0ff */
[----:B------:R-:W-:Y:S02]  /*2940*/  LOP3.LUT P0, RZ, R51, 0x80, RZ, 0xc0, !PT ;  /* 0x0000008033ff7812 */ /* 0x000fe4000780c0ff */
[----:B------:R-:W-:Y:S02]  /*2950*/  @!P5 LOP3.LUT R7, RZ, R7, RZ, 0x33, !PT ;  /* 0x00000007ff07d212 */ /* 0x000fe400078e33ff */
[----:B------:R-:W-:Y:S02]  /*2960*/  VOTE.ANY R6, PT, P6 ;  /* 0x0000000000067806 */ /* 0x000fe400030e0100 */
[----:B------:R-:W-:Y:S02]  /*2970*/  LOP3.LUT R7, R7, R2, RZ, 0xc0, !PT ;  /* 0x0000000207077212 */ /* 0x000fe400078ec0ff */
[----:B------:R-:W1:Y:S01]  /*2980*/  S2R R2, SR_LEMASK ;  /* 0x0000000000027919 */ /* 0x000e620000003a00 */
[----:B------:R-:W-:-:S04]  /*2990*/  @!P6 LOP3.LUT R6, RZ, R6, RZ, 0x33, !PT ;  /* 0x00000006ff06e212 */ /* 0x000fc800078e33ff */
[----:B------:R-:W-:Y:S02]  /*29a0*/  VOTE.ANY R8, PT, P0 ;  /* 0x0000000000087806 */ /* 0x000fe400000e0100 */
[----:B------:R-:W-:Y:S02]  /*29b0*/  LOP3.LUT R7, R6, R7, RZ, 0xc0, !PT ;  /* 0x0000000706077212 */ /* 0x000fe400078ec0ff */
[----:B------:R-:W-:-:S04]  /*29c0*/  @!P0 LOP3.LUT R8, RZ, R8, RZ, 0x33, !PT ;  /* 0x00000008ff088212 */ /* 0x000fc800078e33ff */
[----:B------:R-:W-:Y:S01]  /*29d0*/  LOP3.LUT R9, R8, R7, RZ, 0xc0, !PT ;  /* 0x0000000708097212 */ /* 0x000fe200078ec0ff */
[----:B------:R-:W-:-:S03]  /*29e0*/  IMAD.MOV.U32 R8, RZ, RZ, RZ ;  /* 0x000000ffff087224 */ /* 0x000fc600078e00ff */
[----:B------:R-:W0:Y:S01]  /*29f0*/  FLO.U32 R7, R9 ;  /* 0x0000000900077300 */ /* 0x000e2200000e0000 */
[----:B-1----:R-:W-:Y:S02]  /*2a00*/  LOP3.LUT R5, R2, R9, RZ, 0xc0, !PT ;  /* 0x0000000902057212 */ /* 0x002fe400078ec0ff */
[----:B0-----:R-:W-:-:S05]  /*2a10*/  ISETP.NE.AND P0, PT, R4, R7, PT ;  /* 0x000000070400720c */ /* 0x001fca0003f05270 */
[----:B------:R-:W0:Y:S08]  /*2a20*/  POPC R5, R5 ;  /* 0x0000000500057309 */ /* 0x000e300000000000 */
[----:B------:R-:W-:Y:S05]  /*2a30*/  @P0 BRA `(.L_x_30) ;  /* 0x0000000000040947 */ /* 0x000fea0003800000 */
[----:B0-----:R1:W2:Y:S02]  /*2a40*/  ATOMS.ADD R8, [R30], R5 ;  /* 0x000000051e08738c */ /* 0x0012a40000000000 */
.L_x_30:
[----:B------:R-:W-:Y:S05]  /*2a50*/  BSYNC.RECONVERGENT B0 ;  /* 0x0000000000007941 */ /* 0x000fea0003800200 */
.L_x_29:
[----:B------:R-:W3:Y:S01]  /*2a60*/  LDCU UR5, c[0x0][0x3c4] ;  /* 0x00007880ff0577ac */ /* 0x000ee20008000800 */
[----:B--2---:R2:W4:Y:S01]  /*2a70*/  SHFL.IDX PT, R8, R8, R7, 0x1f ;  /* 0x00001f0708087589 */ /* 0x00452200000e0000 */
[----:B------:R-:W-:Y:S01]  /*2a80*/  BSSY.RECONVERGENT B0, `(.L_x_31) ;  /* 0x0000023000007945 */ /* 0x000fe20003800200 */
[----:B------:R-:W-:Y:S01]  /*2a90*/  IMAD.MOV.U32 R12, RZ, RZ, RZ ;  /* 0x000000ffff0c7224 */ /* 0x000fe200078e00ff */
[----:B---3--:R-:W-:-:S04]  /*2aa0*/  SHF.R.U32.HI R6, RZ, UR5, R70 ;  /* 0x00000005ff067c19 */ /* 0x008fc80008011646 */
[----:B------:R-:W-:-:S04]  /*2ab0*/  LOP3.LUT R10, R6, UR4, RZ, 0x30, !PT ;  /* 0x00000004060a7c12 */ /* 0x000fc8000f8e30ff */
[----:B------:R-:W-:-:S13]  /*2ac0*/  R2P PR, R10, 0x7f ;  /* 0x0000007f0a007804 */ /* 0x000fda0000000000 */
[----:B------:R-:W-:Y:S02]  /*2ad0*/  VOTE.ANY R6, PT, P0 ;  /* 0x0000000000067806 */ /* 0x000fe400000e0100 */
[----:B------:R-:W-:Y:S02]  /*2ae0*/  VOTE.ANY R9, PT, P1 ;  /* 0x0000000000097806 */ /* 0x000fe400008e0100 */
[----:B------:R-:W-:Y:S02]  /*2af0*/  @!P0 LOP3.LUT R6, RZ, R6, RZ, 0x33, !PT ;  /* 0x00000006ff068212 */ /* 0x000fe400078e33ff */
[----:B------:R-:W-:Y:S02]  /*2b00*/  @!P1 LOP3.LUT R9, RZ, R9, RZ, 0x33, !PT ;  /* 0x00000009ff099212 */ /* 0x000fe400078e33ff */
[----:B------:R-:W-:Y:S02]  /*2b10*/  VOTE.ANY R11, PT, P2 ;  /* 0x00000000000b7806 */ /* 0x000fe400010e0100 */
[----:B------:R-:W-:-:S02]  /*2b20*/  LOP3.LUT R6, R9, R6, RZ, 0xc0, !PT ;  /* 0x0000000609067212 */ /* 0x000fc400078ec0ff */
[----:B------:R-:W-:Y:S02]  /*2b30*/  @!P2 LOP3.LUT R11, RZ, R11, RZ, 0x33, !PT ;  /* 0x0000000bff0ba212 */ /* 0x000fe400078e33ff */
[----:B------:R-:W-:Y:S02]  /*2b40*/  VOTE.ANY R9, PT, P3 ;  /* 0x0000000000097806 */ /* 0x000fe400018e0100 */
[----:B------:R-:W-:Y:S02]  /*2b50*/  LOP3.LUT R6, R11, R6, RZ, 0xc0, !PT ;  /* 0x000000060b067212 */ /* 0x000fe400078ec0ff */
[----:B------:R-:W-:Y:S02]  /*2b60*/  @!P3 LOP3.LUT R9, RZ, R9, RZ, 0x33, !PT ;  /* 0x00000009ff09b212 */ /* 0x000fe400078e33ff */
[----:B------:R-:W-:Y:S02]  /*2b70*/  LOP3.LUT P0, RZ, R10, 0x80, RZ, 0xc0, !PT ;  /* 0x000000800aff7812 */ /* 0x000fe4000780c0ff */
[----:B------:R-:W-:-:S02]  /*2b80*/  VOTE.ANY R11, PT, P4 ;  /* 0x00000000000b7806 */ /* 0x000fc400020e0100 */
[----:B------:R-:W-:Y:S02]  /*2b90*/  LOP3.LUT R6, R9, R6, RZ, 0xc0, !PT ;  /* 0x0000000609067212 */ /* 0x000fe400078ec0ff */
[----:B------:R-:W-:Y:S02]  /*2ba0*/  VOTE.ANY R9, PT, P5 ;  /* 0x0000000000097806 */ /* 0x000fe400028e0100 */
[----:B------:R-:W-:Y:S02]  /*2bb0*/  @!P4 LOP3.LUT R11, RZ, R11, RZ, 0x33, !PT ;  /* 0x0000000bff0bc212 */ /* 0x000fe400078e33ff */
[----:B------:R-:W-:Y:S02]  /*2bc0*/  @!P5 LOP3.LUT R9, RZ, R9, RZ, 0x33, !PT ;  /* 0x00000009ff09d212 */ /* 0x000fe400078e33ff */
[----:B------:R-:W-:Y:S02]  /*2bd0*/  LOP3.LUT R6, R11, R6, RZ, 0xc0, !PT ;  /* 0x000000060b067212 */ /* 0x000fe400078ec0ff */
[----:B------:R-:W-:-:S02]  /*2be0*/  VOTE.ANY R11, PT, P6 ;  /* 0x00000000000b7806 */ /* 0x000fc400030e0100 */
[----:B------:R-:W-:Y:S02]  /*2bf0*/  LOP3.LUT R6, R9, R6, RZ, 0xc0, !PT ;  /* 0x0000000609067212 */ /* 0x000fe400078ec0ff */
[----:B------:R-:W-:Y:S02]  /*2c00*/  VOTE.ANY R9, PT, P0 ;  /* 0x0000000000097806 */ /* 0x000fe400000e0100 */
[----:B------:R-:W-:Y:S02]  /*2c10*/  @!P6 LOP3.LUT R11, RZ, R11, RZ, 0x33, !PT ;  /* 0x0000000bff0be212 */ /* 0x000fe400078e33ff */
[----:B------:R-:W-:Y:S02]  /*2c20*/  @!P0 LOP3.LUT R9, RZ, R9, RZ, 0x33, !PT ;  /* 0x00000009ff098212 */ /* 0x000fe400078e33ff */
[----:B------:R-:W-:-:S04]  /*2c30*/  LOP3.LUT R6, R11, R6, RZ, 0xc0, !PT ;  /* 0x000000060b067212 */ /* 0x000fc800078ec0ff */
[----:B------:R-:W-:-:S04]  /*2c40*/  LOP3.LUT R11, R9, R6, RZ, 0xc0, !PT ;  /* 0x00000006090b7212 */ /* 0x000fc800078ec0ff */
[----:B------:R-:W3:Y:S01]  /*2c50*/  FLO.U32 R9, R11 ;  /* 0x0000000b00097300 */ /* 0x000ee200000e0000 */
[----:B------:R-:W-:-:S07]  /*2c60*/  LOP3.LUT R6, R2, R11, RZ, 0xc0, !PT ;  /* 0x0000000b02067212 */ /* 0x000fce00078ec0ff */
[----:B------:R-:W0:Y:S01]  /*2c70*/  POPC R6, R6 ;  /* 0x0000000600067309 */ /* 0x000e220000000000 */
[----:B---3--:R-:W-:-:S13]  /*2c80*/  ISETP.NE.AND P0, PT, R4, R9, PT ;  /* 0x000000090400720c */ /* 0x008fda0003f05270 */
[----:B0-2-4-:R-:W-:Y:S05]  /*2c90*/  @P0 BRA `(.L_x_32) ;  /* 0x0000000000040947 */ /* 0x015fea0003800000 */
[----:B------:R0:W2:Y:S02]  /*2ca0*/  ATOMS.ADD R12, [R31], R6 ;  /* 0x000000061f0c738c */ /* 0x0000a40000000000 */
.L_x_32:
[----:B------:R-:W-:Y:S05]  /*2cb0*/  BSYNC.RECONVERGENT B0 ;  /* 0x0000000000007941 */ /* 0x000fea0003800200 */
.L_x_31:
[----:B------:R-:W-:Y:S01]  /*2cc0*/  R2P PR, R50, 0x7f ;  /* 0x0000007f32007804 */ /* 0x000fe20000000000 */
[----:B------:R-:W-:-:S12]  /*2cd0*/  BSSY.RECONVERGENT B0, `(.L_x_33) ;  /* 0x0000021000007945 */ /* 0x000fd80003800200 */
        /* <DEDUP_REMOVED lines=22> */
[----:B------:R-:W-:Y:S01]  /*2e40*/  LOP3.LUT R7, R14, R7, RZ, 0xc0, !PT ;  /* 0x000000070e077212 */ /* 0x000fe200078ec0ff */
[----:B------:R-:W-:-:S03]  /*2e50*/  IMAD.MOV.U32 R14, RZ, RZ, RZ ;  /* 0x000000ffff0e7224 */ /* 0x000fc600078e00ff */
[----:B------:R-:W-:Y:S02]  /*2e60*/  LOP3.LUT R13, R10, R7, RZ, 0xc0, !PT ;  /* 0x000000070a0d7212 */ /* 0x000fe400078ec0ff */
[----:B--2---:R2:W3:Y:S02]  /*2e70*/  SHFL.IDX PT, R7, R12, R9, 0x1f ;  /* 0x00001f090c077589 */ /* 0x0044e400000e0000 */
[----:B------:R-:W4:Y:S01]  /*2e80*/  FLO.U32 R11, R13 ;  /* 0x0000000d000b7300 */ /* 0x000f2200000e0000 */
[----:B------:R-:W-:-:S07]  /*2e90*/  LOP3.LUT R10, R2, R13, RZ, 0xc0, !PT ;  /* 0x0000000d020a7212 */ /* 0x000fce00078ec0ff */
[----:B------:R-:W0:Y:S01]  /*2ea0*/  POPC R10, R10 ;  /* 0x0000000a000a7309 */ /* 0x000e220000000000 */
[----:B----4-:R-:W-:-:S13]  /*2eb0*/  ISETP.NE.AND P0, PT, R4, R11, PT ;  /* 0x0000000b0400720c */ /* 0x010fda0003f05270 */
[----:B0-23--:R-:W-:Y:S05]  /*2ec0*/  @P0 BRA `(.L_x_34) ;  /* 0x0000000000040947 */ /* 0x00dfea0003800000 */
[----:B------:R0:W2:Y:S02]  /*2ed0*/  ATOMS.ADD R14, [R29], R10 ;  /* 0x0000000a1d0e738c */ /* 0x0000a40000000000 */
.L_x_34:
[----:B------:R-:W-:Y:S05]  /*2ee0*/  BSYNC.RECONVERGENT B0 ;  /* 0x0000000000007941 */ /* 0x000fea0003800200 */
.L_x_33:
[----:B------:R-:W-:Y:S01]  /*2ef0*/  R2P PR, R49, 0x7f ;  /* 0x0000007f31007804 */ /* 0x000fe20000000000 */
[----:B--2---:R2:W3:Y:S01]  /*2f00*/  SHFL.IDX PT, R11, R14, R11, 0x1f ;  /* 0x00001f0b0e0b7589 */ /* 0x0044e200000e0000 */
[----:B------:R-:W-:Y:S11]  /*2f10*/  BSSY.RECONVERGENT B0, `(.L_x_35) ;  /* 0x0000020000007945 */ /* 0x000ff60003800200 */
[----:B------:R-:W-:-:S02]  /*2f20*/  VOTE.ANY R9, PT, P0 ;  /* 0x0000000000097806 */ /* 0x000fc400000e0100 */
[----:B------:R-:W-:Y:S02]  /*2f30*/  VOTE.ANY R12, PT, P1 ;  /* 0x00000000000c7806 */ /* 0x000fe400008e0100 */
[----:B------:R-:W-:Y:S02]  /*2f40*/  @!P0 LOP3.LUT R9, RZ, R9, RZ, 0x33, !PT ;  /* 0x00000009ff098212 */ /* 0x000fe400078e33ff */
[----:B------:R-:W-:Y:S02]  /*2f50*/  @!P1 LOP3.LUT R12, RZ, R12, RZ, 0x33, !PT ;  /* 0x0000000cff0c9212 */ /* 0x000fe400078e33ff */
[----:B-1----:R-:W-:Y:S02]  /*2f60*/  VOTE.ANY R30, PT, P2 ;  /* 0x00000000001e7806 */ /* 0x002fe400010e0100 */
[----:B------:R-:W-:Y:S02]  /*2f70*/  LOP3.LUT R9, R12, R9, RZ, 0xc0, !PT ;  /* 0x000000090c097212 */ /* 0x000fe400078ec0ff */
[----:B------:R-:W-:-:S02]  /*2f80*/  @!P2 LOP3.LUT R30, RZ, R30, RZ, 0x33, !PT ;  /* 0x0000001eff1ea212 */ /* 0x000fc400078e33ff */
[----:B------:R-:W-:Y:S02]  /*2f90*/  VOTE.ANY R12, PT, P3 ;  /* 0x00000000000c7806 */ /* 0x000fe400018e0100 */
[----:B------:R-:W-:Y:S02]  /*2fa0*/  LOP3.LUT R9, R30, R9, RZ, 0xc0, !PT ;  /* 0x000000091e097212 */ /* 0x000fe400078ec0ff */
[----:B------:R-:W-:Y:S02]  /*2fb0*/  @!P3 LOP3.LUT R12, RZ, R12, RZ, 0x33, !PT ;  /* 0x0000000cff0cb212 */ /* 0x000fe400078e33ff */
[----:B------:R-:W-:Y:S02]  /*2fc0*/  LOP3.LUT P0, RZ, R49, 0x80, RZ, 0xc0, !PT ;  /* 0x0000008031ff7812 */ /* 0x000fe4000780c0ff */
[----:B------:R-:W-:Y:S02]  /*2fd0*/  VOTE.ANY R30, PT, P4 ;  /* 0x00000000001e7806 */ /* 0x000fe400020e0100 */
[----:B------:R-:W-:-:S02]  /*2fe0*/  LOP3.LUT R9, R12, R9, RZ, 0xc0, !PT ;  /* 0x000000090c097212 */ /* 0x000fc400078ec0ff */
[----:B------:R-:W-:Y:S02]  /*2ff0*/  VOTE.ANY R12, PT, P5 ;  /* 0x00000000000c7806 */ /* 0x000fe400028e0100 */
[----:B------:R-:W-:Y:S02]  /*3000*/  @!P4 LOP3.LUT R30, RZ, R30, RZ, 0x33, !PT ;  /* 0x0000001eff1ec212 */ /* 0x000fe400078e33ff */
[----:B------:R-:W-:Y:S02]  /*3010*/  @!P5 LOP3.LUT R12, RZ, R12, RZ, 0x33, !PT ;  /* 0x0000000cff0cd212 */ /* 0x000fe400078e33ff */
[----:B------:R-:W-:Y:S02]  /*3020*/  LOP3.LUT R9, R30, R9, RZ, 0xc0, !PT ;  /* 0x000000091e097212 */ /* 0x000fe400078ec0ff */
[----:B------:R-:W-:Y:S02]  /*3030*/  VOTE.ANY R30, PT, P6 ;  /* 0x00000000001e7806 */ /* 0x000fe400030e0100 */
[----:B------:R-:W-:-:S02]  /*3040*/  LOP3.LUT R9, R12, R9, RZ, 0xc0, !PT ;  /* 0x000000090c097212 */ /* 0x000fc400078ec0ff */
[----:B------:R-:W-:Y:S02]  /*3050*/  VOTE.ANY R12, PT, P0 ;  /* 0x00000000000c7806 */ /* 0x000fe400000e0100 */
[----:B------:R-:W-:Y:S02]  /*3060*/  @!P6 LOP3.LUT R30, RZ, R30, RZ, 0x33, !PT ;  /* 0x0000001eff1ee212 */ /* 0x000fe400078e33ff */
[----:B------:R-:W-:Y:S02]  /*3070*/  @!P0 LOP3.LUT R12, RZ, R12, RZ, 0x33, !PT ;  /* 0x0000000cff0c8212 */ /* 0x000fe400078e33ff */
[----:B------:R-:W-:Y:S01]  /*3080*/  LOP3.LUT R9, R30, R9, RZ, 0xc0, !PT ;  /* 0x000000091e097212 */ /* 0x000fe200078ec0ff */
[----:B------:R-:W-:-:S03]  /*3090*/  IMAD.MOV.U32 R30, RZ, RZ, RZ ;  /* 0x000000ffff1e7224 */ /* 0x000fc600078e00ff */
[----:B0-----:R-:W-:-:S04]  /*30a0*/  LOP3.LUT R29, R12, R9, RZ, 0xc0, !PT ;  /* 0x000000090c1d7212 */ /* 0x001fc800078ec0ff */
[----:B------:R-:W0:Y:S01]  /*30b0*/  FLO.U32 R13, R29 ;  /* 0x0000001d000d7300 */ /* 0x000e2200000e0000 */
[----:B------:R-:W-:-:S07]  /*30c0*/  LOP3.LUT R9, R2, R29, RZ, 0xc0, !PT ;  /* 0x0000001d02097212 */ /* 0x000fce00078ec0ff */
[----:B------:R-:W1:Y:S01]  /*30d0*/  POPC R9, R9 ;  /* 0x0000000900097309 */ /* 0x000e620000000000 */
[----:B0-----:R-:W-:-:S13]  /*30e0*/  ISETP.NE.AND P0, PT, R4, R13, PT ;  /* 0x0000000d0400720c */ /* 0x001fda0003f05270 */
[----:B-123--:R-:W-:Y:S05]  /*30f0*/  @P0 BRA `(.L_x_36) ;  /* 0x0000000000040947 */ /* 0x00efea0003800000 */
[----:B------:R0:W1:Y:S02]  /*3100*/  ATOMS.ADD R30, [R28], R9 ;  /* 0x000000091c1e738c */ /* 0x0000640000000000 */
.L_x_36:
[----:B------:R-:W-:Y:S05]  /*3110*/  BSYNC.RECONVERGENT B0 ;  /* 0x0000000000007941 */ /* 0x000fea0003800200 */
.L_x_35:
[----:B------:R-:W-:Y:S01]  /*3120*/  R2P PR, R48, 0x7f ;  /* 0x0000007f30007804 */ /* 0x000fe20000000000 */
[----:B-1----:R1:W2:Y:S01]  /*3130*/  SHFL.IDX PT, R14, R30, R13, 0x1f ;  /* 0x00001f0d1e0e7589 */ /* 0x0022a200000e0000 */
[----:B------:R-:W-:Y:S01]  /*3140*/  BSSY.RECONVERGENT B0, `(.L_x_37) ;  /* 0x0000020000007945 */ /* 0x000fe20003800200 */
[----:B0-----:R-:W-:-:S10]  /*3150*/  IMAD.MOV.U32 R28, RZ, RZ, RZ ;  /* 0x000000ffff1c7224 */ /* 0x001fd400078e00ff */
        /* <DEDUP_REMOVED lines=24> */
[----:B------:R-:W0:Y:S01]  /*32e0*/  FLO.U32 R29, R31 ;  /* 0x0000001f001d7300 */ /* 0x000e2200000e0000 */
[----:B------:R-:W-:-:S07]  /*32f0*/  LOP3.LUT R12, R2, R31, RZ, 0xc0, !PT ;  /* 0x0000001f020c7212 */ /* 0x000fce00078ec0ff */
[----:B------:R-:W3:Y:S01]  /*3300*/  POPC R12, R12 ;  /* 0x0000000c000c7309 */ /* 0x000ee20000000000 */
[----:B0-----:R-:W-:-:S13]  /*3310*/  ISETP.NE.AND P0, PT, R4, R29, PT ;  /* 0x0000001d0400720c */ /* 0x001fda0003f05270 */
[----:B-123--:R-:W-:Y:S05]  /*3320*/  @P0 BRA `(.L_x_38) ;  /* 0x0000000000040947 */ /* 0x00efea0003800000 */
[----:B------:R0:W1:Y:S02]  /*3330*/  ATOMS.ADD R28, [R27], R12 ;  /* 0x0000000c1b1c738c */ /* 0x0000640000000000 */
.L_x_38:
[----:B------:R-:W-:Y:S05]  /*3340*/  BSYNC.RECONVERGENT B0 ;  /* 0x0000000000007941 */ /* 0x000fea0003800200 */
.L_x_37:
[----:B------:R-:W-:Y:S01]  /*3350*/  R2P PR, R47, 0x7f ;  /* 0x0000007f2f007804 */ /* 0x000fe20000000000 */
[----:B01----:R0:W1:Y:S01]  /*3360*/  SHFL.IDX PT, R27, R28, R29, 0x1f ;  /* 0x00001f1d1c1b7589 */ /* 0x00306200000e0000 */
[----:B------:R-:W-:Y:S11]  /*3370*/  BSSY.RECONVERGENT B0, `(.L_x_39) ;  /* 0x0000020000007945 */ /* 0x000ff60003800200 */
[----:B------:R-:W-:-:S02]  /*3380*/  VOTE.ANY R13, PT, P0 ;  /* 0x00000000000d7806 */ /* 0x000fc400000e0100 */
[----:B------:R-:W-:Y:S02]  /*3390*/  VOTE.ANY R30, PT, P1 ;  /* 0x00000000001e7806 */ /* 0x000fe400008e0100 */
[----:B------:R-:W-:Y:S02]  /*33a0*/  @!P0 LOP3.LUT R13, RZ, R13, RZ, 0x33, !PT ;  /* 0x0000000dff0d8212 */ /* 0x000fe400078e33ff */
[----:B------:R-:W-:Y:S02]  /*33b0*/  @!P1 LOP3.LUT R30, RZ, R30, RZ, 0x33, !PT ;  /* 0x0000001eff1e9212 */ /* 0x000fe400078e33ff */
[----:B------:R-:W-:Y:S02]  /*33c0*/  VOTE.ANY R48, PT, P2 ;  /* 0x0000000000307806 */ /* 0x000fe400010e0100 */
        /* <DEDUP_REMOVED lines=17> */
[----:B------:R-:W-:-:S04]  /*34e0*/  LOP3.LUT R13, R48, R13, RZ, 0xc0, !PT ;  /* 0x0000000d300d7212 */ /* 0x000fc800078ec0ff */
[----:B------:R-:W-:Y:S01]  /*34f0*/  LOP3.LUT R47, R30, R13, RZ, 0xc0, !PT ;  /* 0x0000000d1e2f7212 */ /* 0x000fe200078ec0ff */
[----:B------:R-:W-:-:S03]  /*3500*/  IMAD.MOV.U32 R30, RZ, RZ, RZ ;  /* 0x000000ffff1e7224 */ /* 0x000fc600078e00ff */
[----:B------:R-:W2:Y:S01]  /*3510*/  FLO.U32 R31, R47 ;  /* 0x0000002f001f7300 */ /* 0x000ea200000e0000 */
[----:B------:R-:W-:-:S07]  /*3520*/  LOP3.LUT R13, R2, R47, RZ, 0xc0, !PT ;  /* 0x0000002f020d7212 */ /* 0x000fce00078ec0ff */
[----:B------:R-:W3:Y:S01]  /*3530*/  POPC R13, R13 ;  /* 0x0000000d000d7309 */ /* 0x000ee20000000000 */
[----:B--2---:R-:W-:-:S13]  /*3540*/  ISETP.NE.AND P0, PT, R4, R31, PT ;  /* 0x0000001f0400720c */ /* 0x004fda0003f05270 */
[----:B01-3--:R-:W-:Y:S05]  /*3550*/  @P0 BRA `(.L_x_40) ;  /* 0x0000000000040947 */ /* 0x00bfea0003800000 */
[----:B------:R0:W1:Y:S02]  /*3560*/  ATOMS.ADD R30, [R26], R13 ;  /* 0x0000000d1a1e738c */ /* 0x0000640000000000 */
.L_x_40:
[----:B------:R-:W-:Y:S05]  /*3570*/  BSYNC.RECONVERGENT B0 ;  /* 0x0000000000007941 */ /* 0x000fea0003800200 */
.L_x_39:
[----:B------:R-:W-:Y:S01]  /*3580*/  R2P PR, R46, 0x7f ;  /* 0x0000007f2e007804 */ /* 0x000fe20000000000 */
[----:B-1----:R1:W2:Y:S01]  /*3590*/  SHFL.IDX PT, R28, R30, R31, 0x1f ;  /* 0x00001f1f1e1c7589 */ /* 0x0022a200000e0000 */
[----:B------:R-:W-:Y:S11]  /*35a0*/  BSSY.RECONVERGENT B0, `(.L_x_41) ;  /* 0x0000020000007945 */ /* 0x000ff60003800200 */
[----:B0-----:R-:W-:-:S02]  /*35b0*/  VOTE.ANY R26, PT, P0 ;  /* 0x00000000001a7806 */ /* 0x001fc400000e0100 */
        /* <DEDUP_REMOVED lines=9> */
[----:B------:R-:W-:Y:S01]  /*3650*/  LOP3.LUT P0, RZ, R46, 0x80, RZ, 0xc0, !PT ;  /* 0x000000802eff7812 */ /* 0x000fe2000780c0ff */
[----:B------:R-:W-:Y:S01]  /*3660*/  IMAD.MOV.U32 R46, RZ, RZ, RZ ;  /* 0x000000ffff2e7224 */ /* 0x000fe200078e00ff */
        /* <DEDUP_REMOVED lines=19> */
.L_x_42:
[----:B------:R-:W-:Y:S05]  /*37a0*/  BSYNC.RECONVERGENT B0 ;  /* 0x0000000000007941 */ /* 0x000fea0003800200 */
.L_x_41:
        /* <DEDUP_REMOVED lines=27> */
[----:B------:R-:W-:-:S04]  /*3960*/  LOP3.LUT R45, R30, R25, RZ, 0xc0, !PT ;  /* 0x000000191e2d7212 */ /* 0x000fc800078ec0ff */
[----:B------:R-:W0:Y:S01]  /*3970*/  FLO.U32 R31, R45 ;  /* 0x0000002d001f7300 */ /* 0x000e2200000e0000 */
[----:B------:R-:W-:-:S07]  /*3980*/  LOP3.LUT R25, R2, R45, RZ, 0xc0, !PT ;  /* 0x0000002d02197212 */ /* 0x000fce00078ec0ff */
[----:B------:R-:W3:Y:S01]  /*3990*/  POPC R25, R25 ;  /* 0x0000001900197309 */ /* 0x000ee20000000000 */
[----:B0-----:R-:W-:-:S13]  /*39a0*/  ISETP.NE.AND P0, PT, R4, R31, PT ;  /* 0x0000001f0400720c */ /* 0x001fda0003f05270 */
[----:B-123--:R-:W-:Y:S05]  /*39b0*/  @P0 BRA `(.L_x_44) ;  /* 0x0000000000080947 */ /* 0x00efea0003800000 */
[----:B------:R-:W2:Y:S04]  /*39c0*/  LDL.LU R47, [R1+0x4] ;  /* 0x00000400012f7983 */ /* 0x000ea80000300800 */
[----:B--2---:R0:W1:Y:S02]  /*39d0*/  ATOMS.ADD R48, [R47], R25 ;  /* 0x000000192f30738c */ /* 0x0040640000000000 */
.L_x_44:
[----:B------:R-:W-:Y:S05]  /*39e0*/  BSYNC.RECONVERGENT B0 ;  /* 0x0000000000007941 */ /* 0x000fea0003800200 */
.L_x_43:
[----:B------:R-:W-:Y:S01]  /*39f0*/  R2P PR, R44, 0x7f ;  /* 0x0000007f2c007804 */ /* 0x000fe20000000000 */
[----:B------:R-:W-:Y:S01]  /*3a00*/  BSSY.RECONVERGENT B0, `(.L_x_45) ;  /* 0x0000022000007945 */ /* 0x000fe20003800200 */
[----:B------:R-:W-:-:S11]  /*3a10*/  IMAD.MOV.U32 R46, RZ, RZ, RZ ;  /* 0x000000ffff2e7224 */ /* 0x000fd600078e00ff */
[----:B------:R-:W-:Y:S02]  /*3a20*/  VOTE.ANY R30, PT, P0 ;  /* 0x00000000001e7806 */ /* 0x000fe400000e0100 */
[----:B------:R-:W-:Y:S02]  /*3a30*/  VOTE.ANY R45, PT, P1 ;  /* 0x00000000002d7806 */ /* 0x000fe400008e0100 */
[----:B------:R-:W-:Y:S02]  /*3a40*/  @!P0 LOP3.LUT R30, RZ, R30, RZ, 0x33, !PT ;  /* 0x0000001eff1e8212 */ /* 0x000fe400078e33ff */
[----:B------:R-:W-:Y:S02]  /*3a50*/  @!P1 LOP3.LUT R45, RZ, R45, RZ, 0x33, !PT ;  /* 0x0000002dff2d9212 */ /* 0x000fe400078e33ff */
[----:B0-----:R-:W-:Y:S02]  /*3a60*/  VOTE.ANY R47, PT, P2 ;  /* 0x00000000002f7806 */ /* 0x001fe400010e0100 */
[----:B------:R-:W-:-:S02]  /*3a70*/  LOP3.LUT R30, R45, R30, RZ, 0xc0, !PT ;  /* 0x0000001e2d1e7212 */ /* 0x000fc400078ec0ff */
[----:B------:R-:W-:Y:S02]  /*3a80*/  @!P2 LOP3.LUT R47, RZ, R47, RZ, 0x33, !PT ;  /* 0x0000002fff2fa212 */ /* 0x000fe400078e33ff */
[----:B------:R-:W-:Y:S02]  /*3a90*/  VOTE.ANY R45, PT, P3 ;  /* 0x00000000002d7806 */ /* 0x000fe400018e0100 */
[----:B------:R-:W-:Y:S02]  /*3aa0*/  LOP3.LUT R30, R47, R30, RZ, 0xc0, !PT ;  /* 0x0000001e2f1e7212 */ /* 0x000fe400078ec0ff */
[----:B------:R-:W-:Y:S02]  /*3ab0*/  @!P3 LOP3.LUT R45, RZ, R45, RZ, 0x33, !PT ;  /* 0x0000002dff2db212 */ /* 0x000fe400078e33ff */
[----:B------:R-:W-:Y:S02]  /*3ac0*/  LOP3.LUT P0, RZ, R44, 0x80, RZ, 0xc0, !PT ;  /* 0x000000802cff7812 */ /* 0x000fe4000780c0ff */
[----:B------:R-:W-:Y:S01]  /*3ad0*/  VOTE.ANY R47, PT, P4 ;  /* 0x00000000002f7806 */ /* 0x000fe200020e0100 */
[----:B-1----:R0:W1:Y:S01]  /*3ae0*/  SHFL.IDX PT, R44, R48, R31, 0x1f ;  /* 0x00001f1f302c7589 */ /* 0x00206200000e0000 */
        /* <DEDUP_REMOVED lines=12> */
[----:B------:R-:W2:Y:S01]  /*3bb0*/  FLO.U32 R45, R47 ;  /* 0x0000002f002d7300 */ /* 0x000ea200000e0000 */
[----:B------:R-:W-:-:S07]  /*3bc0*/  LOP3.LUT R30, R2, R47, RZ, 0xc0, !PT ;  /* 0x0000002f021e7212 */ /* 0x000fce00078ec0ff */
[----:B------:R-:W3:Y:S01]  /*3bd0*/  POPC R30, R30 ;  /* 0x0000001e001e7309 */ /* 0x000ee20000000000 */
[----:B--2---:R-:W-:-:S13]  /*3be0*/  ISETP.NE.AND P0, PT, R4, R45, PT ;  /* 0x0000002d0400720c */ /* 0x004fda0003f05270 */
[----:B01-3--:R-:W-:Y:S05]  /*3bf0*/  @P0 BRA `(.L_x_46) ;  /* 0x0000000000080947 */ /* 0x00bfea0003800000 */
[----:B------:R-:W2:Y:S04]  /*3c00*/  LDL.LU R49, [R1] ;  /* 0x0000000001317983 */ /* 0x000ea80000300800 */
[----:B--2---:R0:W1:Y:S02]  /*3c10*/  ATOMS.ADD R46, [R49], R30 ;  /* 0x0000001e312e738c */ /* 0x0040640000000000 */
.L_x_46:
[----:B------:R-:W-:Y:S05]  /*3c20*/  BSYNC.RECONVERGENT B0 ;  /* 0x0000000000007941 */ /* 0x000fea0003800200 */
.L_x_45:
        /* <DEDUP_REMOVED lines=13> */
[----:B------:R-:W-:Y:S01]  /*3d00*/  VOTE.ANY R50, PT, P4 ;  /* 0x0000000000327806 */ /* 0x000fe200020e0100 */
[----:B-1----:R1:W2:Y:S01]  /*3d10*/  SHFL.IDX PT, R43, R46, R45, 0x1f ;  /* 0x00001f2d2e2b7589 */ /* 0x0022a200000e0000 */
        /* <DEDUP_REMOVED lines=11> */
[----:B0-----:R-:W-:Y:S01]  /*3dd0*/  LOP3.LUT R49, R48, R31, RZ, 0xc0, !PT ;  /* 0x0000001f30317212 */ /* 0x001fe200078ec0ff */
[----:B------:R-:W-:-:S03]  /*3de0*/  IMAD.MOV.U32 R48, RZ, RZ, RZ ;  /* 0x000000ffff307224 */ /* 0x000fc600078e00ff */
[----:B------:R-:W0:Y:S01]  /*3df0*/  FLO.U32 R47, R49 ;  /* 0x00000031002f7300 */ /* 0x000e2200000e0000 */
[----:B------:R-:W-:-:S07]  /*3e00*/  LOP3.LUT R31, R2, R49, RZ, 0xc0, !PT ;  /* 0x00000031021f7212 */ /* 0x000fce00078ec0ff */
[----:B------:R-:W3:Y:S01]  /*3e10*/  POPC R31, R31 ;  /* 0x0000001f001f7309 */ /* 0x000ee20000000000 */
[----:B0-----:R-:W-:-:S13]  /*3e20*/  ISETP.NE.AND P0, PT, R4, R47, PT ;  /* 0x0000002f0400720c */ /* 0x001fda0003f05270 */
[----:B-123--:R-:W-:Y:S05]  /*3e30*/  @P0 BRA `(.L_x_48) ;  /* 0x0000000000040947 */ /* 0x00efea0003800000 */
[----:B------:R0:W1:Y:S02]  /*3e40*/  ATOMS.ADD R48, [R24], R31 ;  /* 0x0000001f1830738c */ /* 0x0000640000000000 */
.L_x_48:
[----:B------:R-:W-:Y:S05]  /*3e50*/  BSYNC.RECONVERGENT B0 ;  /* 0x0000000000007941 */ /* 0x000fea0003800200 */
.L_x_47:
[----:B------:R-:W-:Y:S01]  /*3e60*/  R2P PR, R42, 0x7f ;  /* 0x0000007f2a007804 */ /* 0x000fe20000000000 */
[----:B------:R-:W-:Y:S01]  /*3e70*/  BSSY.RECONVERGENT B0, `(.L_x_49) ;  /* 0x0000021000007945 */ /* 0x000fe20003800200 */
[----:B------:R-:W-:-:S11]  /*3e80*/  IMAD.MOV.U32 R46, RZ, RZ, RZ ;  /* 0x000000ffff2e7224 */ /* 0x000fd600078e00ff */
[----:B0-----:R-:W-:Y:S02]  /*3e90*/  VOTE.ANY R24, PT, P0 ;  /* 0x0000000000187806 */ /* 0x001fe400000e0100 */
        /* <DEDUP_REMOVED lines=29> */
[----:B------:R0:W1:Y:S02]  /*4070*/  ATOMS.ADD R46, [R23], R24 ;  /* 0x00000018172e738c */ /* 0x0000640000000000 */
.L_x_50:
[----:B------:R-:W-:Y:S05]  /*4080*/  BSYNC.RECONVERGENT B0 ;  /* 0x0000000000007941 */ /* 0x000fea0003800200 */
.L_x_49:
[----:B------:R-:W-:Y:S01]  /*4090*/  R2P PR, R41, 0x7f ;  /* 0x0000007f29007804 */ /* 0x000fe20000000000 */
[----:B------:R-:W-:-:S12]  /*40a0*/  BSSY.RECONVERGENT B0, `(.L_x_51) ;  /* 0x0000021000007945 */ /* 0x000fd80003800200 */
        /* <DEDUP_REMOVED lines=23> */
[----:B------:R-:W-:Y:S01]  /*4220*/  LOP3.LUT R49, R48, R23, RZ, 0xc0, !PT ;  /* 0x0000001730317212 */ /* 0x000fe200078ec0ff */
[----:B------:R-:W-:Y:S01]  /*4230*/  IMAD.MOV.U32 R48, RZ, RZ, RZ ;  /* 0x000000ffff307224 */ /* 0x000fe200078e00ff */
[----:B-1----:R0:W1:Y:S02]  /*4240*/  SHFL.IDX PT, R23, R46, R45, 0x1f ;  /* 0x00001f2d2e177589 */ /* 0x00206400000e0000 */
[----:B------:R-:W2:Y:S01]  /*4250*/  FLO.U32 R47, R49 ;  /* 0x00000031002f7300 */ /* 0x000ea200000e0000 */
[----:B------:R-:W-:-:S07]  /*4260*/  LOP3.LUT R41, R2, R49, RZ, 0xc0, !PT ;  /* 0x0000003102297212 */ /* 0x000fce00078ec0ff */
[----:B------:R-:W3:Y:S01]  /*4270*/  POPC R41, R41 ;  /* 0x0000002900297309 */ /* 0x000ee20000000000 */
[----:B--2---:R-:W-:-:S13]  /*4280*/  ISETP.NE.AND P0, PT, R4, R47, PT ;  /* 0x0000002f0400720c */ /* 0x004fda0003f05270 */
[----:B01-3--:R-:W-:Y:S05]  /*4290*/  @P0 BRA `(.L_x_52) ;  /* 0x0000000000040947 */ /* 0x00bfea0003800000 */
[----:B------:R0:W1:Y:S02]  /*42a0*/  ATOMS.ADD R48, [R22], R41 ;  /* 0x000000291630738c */ /* 0x0000640000000000 */
.L_x_52:
[----:B------:R-:W-:Y:S05]  /*42b0*/  BSYNC.RECONVERGENT B0 ;  /* 0x0000000000007941 */ /* 0x000fea0003800200 */
.L_x_51:
        /* <DEDUP_REMOVED lines=34> */
.L_x_54:
[----:B------:R-:W-:Y:S05]  /*44e0*/  BSYNC.RECONVERGENT B0 ;  /* 0x0000000000007941 */ /* 0x000fea0003800200 */
.L_x_53:
        /* <DEDUP_REMOVED lines=34> */
.L_x_56:
[----:B------:R-:W-:Y:S05]  /*4710*/  BSYNC.RECONVERGENT B0 ;  /* 0x0000000000007941 */ /* 0x000fea0003800200 */
.L_x_55:
        /* <DEDUP_REMOVED lines=34> */
.L_x_58:
[----:B------:R-:W-:Y:S05]  /*4940*/  BSYNC.RECONVERGENT B0 ;  /* 0x0000000000007941 */ /* 0x000fea0003800200 */
.L_x_57:
        /* <DEDUP_REMOVED lines=34> */
.L_x_60:
[----:B------:R-:W-:Y:S05]  /*4b70*/  BSYNC.RECONVERGENT B0 ;  /* 0x0000000000007941 */ /* 0x000fea0003800200 */
.L_x_59:
        /* <DEDUP_REMOVED lines=26> */
[----:B------:R-:W-:Y:S02]  /*4d20*/  LOP3.LUT R49, R45, R18, RZ, 0xc0, !PT ;  /* 0x000000122d317212 */ /* 0x000fe400078ec0ff */
[----:B-1----:R0:W1:Y:S02]  /*4d30*/  SHFL.IDX PT, R18, R48, R47, 0x1f ;  /* 0x00001f2f30127589 */ /* 0x00206400000e0000 */
[----:B------:R-:W2:Y:S01]  /*4d40*/  FLO.U32 R45, R49 ;  /* 0x00000031002d7300 */ /* 0x000ea200000e0000 */
[----:B------:R-:W-:-:S07]  /*4d50*/  LOP3.LUT R34, R2, R49, RZ, 0xc0, !PT ;  /* 0x0000003102227212 */ /* 0x000fce00078ec0ff */
[----:B------:R-:W3:Y:S01]  /*4d60*/  POPC R34, R34 ;  /* 0x0000002200227309 */ /* 0x000ee20000000000 */
[----:B--2---:R-:W-:-:S13]  /*4d70*/  ISETP.NE.AND P0, PT, R4, R45, PT ;  /* 0x0000002d0400720c */ /* 0x004fda0003f05270 */
[----:B01-3--:R-:W-:Y:S05]  /*4d80*/  @P0 BRA `(.L_x_62) ;  /* 0x0000000000040947 */ /* 0x00bfea0003800000 */
[----:B------:R0:W1:Y:S02]  /*4d90*/  ATOMS.ADD R46, [R17], R34 ;  /* 0x00000022112e738c */ /* 0x0000640000000000 */
.L_x_62:
[----:B------:R-:W-:Y:S05]  /*4da0*/  BSYNC.RECONVERGENT B0 ;  /* 0x0000000000007941 */ /* 0x000fea0003800200 */
.L_x_61:
        /* <DEDUP_REMOVED lines=28> */
[----:B------:R-:W0:Y:S01]  /*4f70*/  FLO.U32 R33, R47 ;  /* 0x0000002f00217300 */ /* 0x000e2200000e0000 */
[----:B------:R-:W-:-:S07]  /*4f80*/  LOP3.LUT R17, R2, R47, RZ, 0xc0, !PT ;  /* 0x0000002f02117212 */ /* 0x000fce00078ec0ff */
[----:B------:R-:W3:Y:S01]  /*4f90*/  POPC R17, R17 ;  /* 0x0000001100117309 */ /* 0x000ee20000000000 */
[----:B0-----:R-:W-:-:S13]  /*4fa0*/  ISETP.NE.AND P0, PT, R4, R33, PT ;  /* 0x000000210400720c */ /* 0x001fda0003f05270 */
[----:B-123--:R-:W-:Y:S05]  /*4fb0*/  @P0 BRA `(.L_x_64) ;  /* 0x0000000000040947 */ /* 0x00efea0003800000 */
[----:B------:R0:W1:Y:S02]  /*4fc0*/  ATOMS.ADD R48, [R16], R17 ;  /* 0x000000111030738c */ /* 0x0000640000000000 */
.L_x_64:
[----:B------:R-:W-:Y:S05]  /*4fd0*/  BSYNC.RECONVERGENT B0 ;  /* 0x0000000000007941 */ /* 0x000fea0003800200 */
.L_x_63:
[----:B------:R-:W-:Y:S01]  /*4fe0*/  R2P PR, R32, 0x7f ;  /* 0x0000007f20007804 */ /* 0x000fe20000000000 */
[----:B-1----:R1:W2:Y:S01]  /*4ff0*/  SHFL.IDX PT, R48, R48, R33, 0x1f ;  /* 0x00001f2130307589 */ /* 0x0022a200000e0000 */
[----:B------:R-:W-:Y:S01]  /*5000*/  BSSY.RECONVERGENT B0, `(.L_x_65) ;  /* 0x0000021000007945 */ /* 0x000fe20003800200 */
[----:B------:R-:W-:Y:S02]  /*5010*/  IMAD.IADD R8, R5, 0x1, R8 ;  /* 0x0000000105087824 */ /* 0x000fe400078e0208 */
[----:B------:R-:W-:-:S08]  /*5020*/  IMAD.MOV.U32 R5, RZ, RZ, RZ ;  /* 0x000000ffff057224 */ /* 0x000fd000078e00ff */
        /* <DEDUP_REMOVED lines=30> */
.L_x_66:
[----:B------:R-:W-:Y:S05]  /*5210*/  BSYNC.RECONVERGENT B0 ;  /* 0x0000000000007941 */ /* 0x000fea0003800200 */
.L_x_65:
[----:B------:R-:W2:Y:S01]  /*5220*/  LDL.LU R4, [R1+0x8] ;  /* 0x0000080001047983 */ /* 0x000ea20000300800 */
[----:B------:R-:W-:Y:S01]  /*5230*/  IMAD.IADD R6, R6, 0x1, R7 ;  /* 0x0000000106067824 */ /* 0x000fe200078e0207 */
[----:B------:R-:W-:Y:S01]  /*5240*/  BSSY B1, `(.L_x_67) ;  /* 0x000006c000017945 */ /* 0x000fe20003800000 */
[----:B------:R-:W-:Y:S01]  /*5250*/  IMAD.IADD R10, R10, 0x1, R11 ;  /* 0x000000010a0a7824 */ /* 0x000fe200078e020b */
[----:B-1----:R-:W0:Y:S01]  /*5260*/  SHFL.IDX PT, R5, R5, R16, 0x1f ;  /* 0x00001f1005057589 */ /* 0x002e2200000e0000 */
[----:B------:R-:W-:Y:S02]  /*5270*/  IMAD.IADD R14, R9, 0x1, R14 ;  /* 0x00000001090e7824 */ /* 0x000fe400078e020e */
[--C-:B------:R-:W-:Y:S01]  /*5280*/  IMAD R8, R8, 0x4, R73.reuse ;  /* 0x0000000408087824 */ /* 0x100fe200078e0249 */
[----:B------:R-:W-:Y:S01]  /*5290*/  BAR.SYNC.DEFER_BLOCKING 0x0 ;  /* 0x0000000000007b1d */ /* 0x000fe20000010000 */
[----:B------:R-:W-:Y:S02]  /*52a0*/  IMAD.IADD R28, R13, 0x1, R28 ;  /* 0x000000010d1c7824 */ /* 0x000fe400078e021c */
[----:B------:R-:W-:-:S02]  /*52b0*/  IMAD R7, R6, 0x4, R73 ;  /* 0x0000000406077824 */ /* 0x000fc400078e0249 */
[----:B------:R-:W-:Y:S02]  /*52c0*/  IMAD.IADD R26, R26, 0x1, R29 ;  /* 0x000000011a1a7824 */ /* 0x000fe400078e021d */
[--C-:B------:R-:W-:Y:S02]  /*52d0*/  IMAD R10, R10, 0x4, R73.reuse ;  /* 0x000000040a0a7824 */ /* 0x100fe400078e0249 */
[----:B------:R-:W-:Y:S02]  /*52e0*/  IMAD.IADD R44, R25, 0x1, R44 ;  /* 0x00000001192c7824 */ /* 0x000fe400078e022c */
[----:B------:R-:W-:Y:S02]  /*52f0*/  IMAD R9, R14, 0x4, R73 ;  /* 0x000000040e097824 */ /* 0x000fe400078e0249 */
[----:B------:R-:W-:Y:S02]  /*5300*/  IMAD.IADD R42, R31, 0x1, R42 ;  /* 0x000000011f2a7824 */ /* 0x000fe400078e022a */
[----:B------:R-:W-:-:S02]  /*5310*/  IMAD.IADD R24, R24, 0x1, R23 ;  /* 0x0000000118187824 */ /* 0x000fc400078e0217 */
[----:B------:R-:W-:Y:S02]  /*5320*/  IMAD R6, R26, 0x4, R73 ;  /* 0x000000041a067824 */ /* 0x000fe400078e0249 */
[----:B------:R-:W-:Y:S02]  /*5330*/  IMAD.IADD R40, R41, 0x1, R40 ;  /* 0x0000000129287824 */ /* 0x000fe400078e0228 */
[----:B0-----:R-:W-:Y:S02]  /*5340*/  IMAD.IADD R2, R2, 0x1, R5 ;  /* 0x0000000102027824 */ /* 0x001fe400078e0205 */
[--C-:B------:R-:W-:Y:S01]  /*5350*/  IMAD R5, R28, 0x4, R73.reuse ;  /* 0x000000041c057824 */ /* 0x100fe200078e0249 */
[----:B------:R0:W-:Y:S01]  /*5360*/  STS [R8+-0x4], R71 ;  /* 0xfffffc4708007388 */ /* 0x0001e20000000800 */
[----:B------:R-:W-:Y:S02]  /*5370*/  IMAD R11, R44, 0x4, R73 ;  /* 0x000000042c0b7824 */ /* 0x000fe400078e0249 */
[----:B------:R-:W-:Y:S01]  /*5380*/  IMAD.IADD R22, R22, 0x1, R37 ;  /* 0x0000000116167824 */ /* 0x000fe200078e0225 */
[----:B------:R1:W-:Y:S01]  /*5390*/  STS [R7+-0x4], R70 ;  /* 0xfffffc4607007388 */ /* 0x0003e20000000800 */
[----:B------:R-:W-:-:S02]  /*53a0*/  IMAD.IADD R36, R21, 0x1, R36 ;  /* 0x0000000115247824 */ /* 0x000fc400078e0224 */
[----:B------:R-:W-:Y:S01]  /*53b0*/  IMAD.IADD R20, R20, 0x1, R35 ;  /* 0x0000000114147824 */ /* 0x000fe200078e0223 */
[----:B------:R3:W-:Y:S01]  /*53c0*/  STS [R10+-0x4], R69 ;  /* 0xfffffc450a007388 */ /* 0x0007e20000000800 */
[----:B------:R-:W-:Y:S02]  /*53d0*/  IMAD.IADD R18, R19, 0x1, R18 ;  /* 0x0000000113127824 */ /* 0x000fe400078e0212 */
[----:B0-----:R-:W-:Y:S01]  /*53e0*/  IMAD R8, R24, 0x4, R73 ;  /* 0x0000000418087824 */ /* 0x001fe200078e0249 */
[----:B------:R0:W-:Y:S01]  /*53f0*/  STS [R9+-0x4], R68 ;  /* 0xfffffc4409007388 */ /* 0x0001e20000000800 */
[----:B------:R-:W-:Y:S02]  /*5400*/  IMAD.IADD R34, R34, 0x1, R45 ;  /* 0x0000000122227824 */ /* 0x000fe400078e022d */
[----:B-1----:R-:W-:Y:S02]  /*5410*/  IMAD R7, R42, 0x4, R73 ;  /* 0x000000042a077824 */ /* 0x002fe400078e0249 */
[----:B------:R-:W-:-:S02]  /*5420*/  IMAD.IADD R48, R17, 0x1, R48 ;  /* 0x0000000111307824 */ /* 0x000fc400078e0230 */
[--C-:B---3--:R-:W-:Y:S02]  /*5430*/  IMAD R10, R22, 0x4, R73.reuse ;  /* 0x00000004160a7824 */ /* 0x108fe400078e0249 */
[--C-:B------:R-:W-:Y:S02]  /*5440*/  IMAD R13, R36, 0x4, R73.reuse ;  /* 0x00000004240d7824 */ /* 0x100fe400078e0249 */
[--C-:B0-----:R-:W-:Y:S02]  /*5450*/  IMAD R9, R40, 0x4, R73.reuse ;  /* 0x0000000428097824 */ /* 0x101fe400078e0249 */
[----:B------:R-:W-:Y:S01]  /*5460*/  IMAD R2, R2, 0x4, R73 ;  /* 0x0000000402027824 */ /* 0x000fe200078e0249 */
[----:B--2---:R-:W-:Y:S01]  /*5470*/  ISETP.NE.AND P0, PT, R4, RZ, PT ;  /* 0x000000ff0400720c */ /* 0x004fe20003f05270 */
[----:B------:R-:W-:Y:S02]  /*5480*/  IMAD.IADD R4, R12, 0x1, R27 ;  /* 0x000000010c047824 */ /* 0x000fe400078e021b */
[----:B------:R-:W-:-:S02]  /*5490*/  IMAD.IADD R12, R30, 0x1, R43 ;  /* 0x000000011e0c7824 */ /* 0x000fc400078e022b */
[--C-:B------:R-:W-:Y:S02]  /*54a0*/  IMAD R4, R4, 0x4, R73.reuse ;  /* 0x0000000404047824 */ /* 0x100fe400078e0249 */
[----:B------:R-:W-:-:S03]  /*54b0*/  IMAD R12, R12, 0x4, R73 ;  /* 0x000000040c0c7824 */ /* 0x000fc600078e0249 */
[----:B------:R0:W-:Y:S04]  /*54c0*/  STS [R4+-0x4], R67 ;  /* 0xfffffc4304007388 */ /* 0x0001e80000000800 */
[----:B------:R1:W-:Y:S04]  /*54d0*/  STS [R5+-0x4], R66 ;  /* 0xfffffc4205007388 */ /* 0x0003e80000000800 */
[----:B------:R2:W-:Y:S01]  /*54e0*/  STS [R6+-0x4], R65 ;  /* 0xfffffc4106007388 */ /* 0x0005e20000000800 */
[----:B0-----:R-:W-:-:S03]  /*54f0*/  IMAD R4, R20, 0x4, R73 ;  /* 0x0000000414047824 */ /* 0x001fc600078e0249 */
[----:B------:R0:W-:Y:S01]  /*5500*/  STS [R11+-0x4], R64 ;  /* 0xfffffc400b007388 */ /* 0x0001e20000000800 */
[----:B-1----:R-:W-:-:S03]  /*5510*/  IMAD R5, R18, 0x4, R73 ;  /* 0x0000000412057824 */ /* 0x002fc600078e0249 */
[----:B------:R-:W-:Y:S01]  /*5520*/  STS [R12+-0x4], R63 ;  /* 0xfffffc3f0c007388 */ /* 0x000fe20000000800 */
[----:B--2---:R-:W-:-:S03]  /*5530*/  IMAD R6, R34, 0x4, R73 ;  /* 0x0000000422067824 */ /* 0x004fc600078e0249 */
[----:B------:R-:W-:Y:S01]  /*5540*/  STS [R7+-0x4], R62 ;  /* 0xfffffc3e07007388 */ /* 0x000fe20000000800 */
[----:B0-----:R-:W-:-:S03]  /*5550*/  IMAD R11, R48, 0x4, R73 ;  /* 0x00000004300b7824 */ /* 0x001fc600078e0249 */
[----:B------:R-:W-:Y:S04]  /*5560*/  STS [R8+-0x4], R61 ;  /* 0xfffffc3d08007388 */ /* 0x000fe80000000800 */
[----:B------:R-:W-:Y:S04]  /*5570*/  STS [R9+-0x4], R60 ;  /* 0xfffffc3c09007388 */ /* 0x000fe80000000800 */
[----:B------:R-:W-:Y:S04]  /*5580*/  STS [R10+-0x4], R59 ;  /* 0xfffffc3b0a007388 */ /* 0x000fe80000000800 */
[----:B------:R0:W-:Y:S04]  /*5590*/  STS [R13+-0x4], R58 ;  /* 0xfffffc3a0d007388 */ /* 0x0001e80000000800 */
[----:B------:R1:W-:Y:S04]  /*55a0*/  STS [R4+-0x4], R57 ;  /* 0xfffffc3904007388 */ /* 0x0003e80000000800 */
[----:B------:R1:W-:Y:S01]  /*55b0*/  STS [R5+-0x4], R56 ;  /* 0xfffffc3805007388 */ /* 0x0003e20000000800 */
[----:B0-----:R-:W-:-:S03]  /*55c0*/  IMAD R13, R39, 0x8, R73 ;  /* 0x00000008270d7824 */ /* 0x001fc600078e0249 */
[----:B------:R1:W-:Y:S04]  /*55d0*/  STS [R6+-0x4], R55 ;  /* 0xfffffc3706007388 */ /* 0x0003e80000000800 */
[----:B------:R1:W-:Y:S04]  /*55e0*/  STS [R11+-0x4], R54 ;  /* 0xfffffc360b007388 */ /* 0x0003e80000000800 */
[----:B------:R1:W-:Y:S01]  /*55f0*/  STS [R2+-0x4], R53 ;  /* 0xfffffc3502007388 */ /* 0x0003e20000000800 */
[----:B------:R-:W-:Y:S05]  /*5600*/  @P0 BRA `(.L_x_68) ;  /* 0x0000000000bc0947 */ /* 0x000fea0003800000 */
[----:B------:R-:W1:Y:S02]  /*5610*/  LDCU.64 UR8, c[0x0][0x398] ;  /* 0x00007300ff0877ac */ /* 0x000e640008000a00 */
[----:B-1----:R-:W-:-:S04]  /*5620*/  LEA R6, P0, R39, UR8, 0x3 ;  /* 0x0000000827067c11 */ /* 0x002fc8000f8018ff */
[----:B------:R-:W-:-:S05]  /*5630*/  LEA.HI.X R7, R39, UR9, RZ, 0x3, P0 ;  /* 0x0000000927077c11 */ /* 0x000fca00080f1cff */
[----:B------:R-:W2:Y:S01]  /*5640*/  LDG.E.64 R4, desc[UR6][R6.64] ;  /* 0x0000000606047981 */ /* 0x000ea2000c1e1b00 */
[----:B------:R-:W-:Y:S02]  /*5650*/  SHF.R.S32.HI R9, RZ, 0x1f, R3 ;  /* 0x0000001fff097819 */ /* 0x000fe40000011403 */
[----:B--2---:R-:W-:-:S05]  /*5660*/  IADD3 R4, P0, PT, -R3, R4, RZ ;  /* 0x0000000403047210 */ /* 0x004fca0007f1e1ff */
[----:B------:R-:W-:Y:S01]  /*5670*/  IMAD.X R5, R5, 0x1, ~R9, P0 ;  /* 0x0000000105057824 */ /* 0x000fe200000e0e09 */
[----:B------:R-:W-:Y:S01]  /*5680*/  ISETP.GE.AND P0, PT, R72, 0x1, PT ;  /* 0x000000014800780c */ /* 0x000fe20003f06270 */
[----:B------:R-:W-:-:S03]  /*5690*/  IMAD.MOV.U32 R9, RZ, RZ, R52 ;  /* 0x000000ffff097224 */ /* 0x000fc600078e0034 */
[----:B------:R0:W-:Y:S09]  /*56a0*/  STS.64 [R13+0x7200], R4 ;  /* 0x007200040d007388 */ /* 0x0001f20000000a00 */
[----:B------:R-:W-:Y:S05]  /*56b0*/  @!P0 BRA `(.L_x_69) ;  /* 0x00000000006c8947 */ /* 0x000fea0003800000 */
[----:B------:R-:W-:Y:S01]  /*56c0*/  BSSY B0, `(.L_x_70) ;  /* 0x0000019000007945 */ /* 0x000fe20003800000 */
[----:B------:R-:W-:Y:S02]  /*56d0*/  IMAD.MOV.U32 R2, RZ, RZ, -0x1 ;  /* 0xffffffffff027424 */ /* 0x000fe400078e00ff */
[----:B------:R-:W-:Y:S02]  /*56e0*/  IMAD.MOV.U32 R6, RZ, RZ, R72 ;  /* 0x000000ffff067224 */ /* 0x000fe400078e0048 */
[----:B------:R-:W-:-:S07]  /*56f0*/  IMAD.MOV.U32 R9, RZ, RZ, R52 ;  /* 0x000000ffff097224 */ /* 0x000fce00078e0034 */
.L_x_74:
[----:B0-----:R-:W0:Y:S01]  /*5700*/  LDC.64 R4, c[0x0][0x380] ;  /* 0x0000e000ff047b82 */ /* 0x001e220000000a00 */
[----:B------:R-:W-:Y:S01]  /*5710*/  VIADD R11, R6, 0xffffffff ;  /* 0xffffffff060b7836 */ /* 0x000fe20000000000 */
[----:B------:R-:W-:Y:S03]  /*5720*/  BSSY B2, `(.L_x_71) ;  /* 0x0000008000027945 */ /* 0x000fe60003800000 */
[----:B------:R-:W-:-:S04]  /*5730*/  IMAD R7, R11, 0x100, R39 ;  /* 0x000001000b077824 */ /* 0x000fc800078e0227 */
[----:B0-----:R-:W-:-:S07]  /*5740*/  IMAD.WIDE R4, R7, 0x4, R4 ;  /* 0x0000000407047825 */ /* 0x001fce00078e0204 */
.L_x_72:
[----:B------:R-:W-:Y:S05]  /*5750*/  YIELD ;  /* 0x0000000000007946 */ /* 0x000fea0003800000 */
[----:B------:R0:W-:Y:S06]  /*5760*/  MEMBAR.SC.CTA ;  /* 0x0000000000007992 */ /* 0x0001ec0000000000 */
[----:B0-----:R-:W2:Y:S02]  /*5770*/  LDG.E.STRONG.SYS R7, desc[UR6][R4.64] ;  /* 0x0000000604077981 */ /* 0x001ea4000c1f5900 */
[----:B--2---:R-:W-:-:S13]  /*5780*/  ISETP.NE.AND P0, PT, R7, RZ, PT ;  /* 0x000000ff0700720c */ /* 0x004fda0003f05270 */
[----:B------:R-:W-:Y:S05]  /*5790*/  @!P0 BRA `(.L_x_72) ;  /* 0xfffffffc00ec8947 */ /* 0x000fea000383ffff */
[----:B------:R-:W-:Y:S05]  /*57a0*/  BSYNC B2 ;  /* 0x0000000000027941 */ /* 0x000fea0003800000 */
.L_x_71:
[----:B------:R-:W-:Y:S01]  /*57b0*/  BSSY.RECONVERGENT B2, `(.L_x_73) ;  /* 0x0000006000027945 */ /* 0x000fe20003800200 */
[C---:B------:R-:W-:Y:S02]  /*57c0*/  ISETP.GT.AND P0, PT, R7.reuse, -0x1, PT ;  /* 0xffffffff0700780c */ /* 0x040fe40003f04270 */
[----:B------:R-:W-:Y:S01]  /*57d0*/  LOP3.LUT R4, R7, 0x3fffffff, RZ, 0xc0, !PT ;  /* 0x3fffffff07047812 */ /* 0x000fe200078ec0ff */
[----:B------:R-:W-:Y:S05]  /*57e0*/  WARPSYNC.EXCLUSIVE R2 ;  /* 0x0000000002007348 */ /* 0x000fea0003a00000 */
[----:B------:R-:W-:-:S05]  /*57f0*/  IMAD.IADD R9, R4, 0x1, R9 ;  /* 0x0000000104097824 */ /* 0x000fca00078e0209 */
[----:B------:R-:W-:-:S07]  /*5800*/  VOTE.ANY R2, PT, P0 ;  /* 0x0000000000027806 */ /* 0x000fce00000e0100 */
[----:B------:R-:W-:Y:S05]  /*5810*/  BSYNC.RECONVERGENT B2 ;  /* 0x0000000000027941 */ /* 0x000fea0003800200 */
.L_x_73:
[----:B------:R-:W-:Y:S01]  /*5820*/  ISETP.GT.U32.AND P1, PT, R6, 0x1, PT ;  /* 0x000000010600780c */ /* 0x000fe20003f24070 */
[----:B------:R-:W-:-:S12]  /*5830*/  IMAD.MOV.U32 R6, RZ, RZ, R11 ;  /* 0x000000ffff067224 */ /* 0x000fd800078e000b */
[----:B------:R-:W-:Y:S05]  /*5840*/  @P0 BRA P1, `(.L_x_74) ;  /* 0xfffffffc00ac0947 */ /* 0x000fea000083ffff */
[----:B------:R-:W-:Y:S05]  /*5850*/  BSYNC B0 ;  /* 0x0000000000007941 */ /* 0x000fea0003800000 */
.L_x_70:
[----:B------:R1:W2:Y:S02]  /*5860*/  LDS.64 R4, [R13+0x7200] ;  /* 0x007200000d047984 */ /* 0x0002a40000000a00 */
.L_x_69:
        /* <DEDUP_REMOVED lines=9> */
.L_x_68:
[----:B------:R-:W-:Y:S05]  /*5900*/  BSYNC B1 ;  /* 0x0000000000017941 */ /* 0x000fea0003800000 */
.L_x_67:
[----:B0-----:R-:W0:Y:S01]  /*5910*/  LDC.64 R8, c[0x0][0x390] ;  /* 0x0000e400ff087b82 */ /* 0x001e220000000a00 */
[----:B-1----:R-:W-:-:S04]  /*5920*/  IMAD.MOV.U32 R5, RZ, RZ, 0x1c80 ;  /* 0x00001c80ff057424 */ /* 0x002fc800078e00ff */
[----:B------:R-:W-:-:S03]  /*5930*/  IMAD R5, R72, R5, 0x1c80 ;  /* 0x00001c8048057424 */ /* 0x000fc600078e0205 */
[----:B------:R-:W1:Y:S01]  /*5940*/  LDC R6, c[0x0][0x3c0] ;  /* 0x0000f000ff067b82 */ /* 0x000e620000000800 */
[----:B0-----:R-:W-:Y:S02]  /*5950*/  ISETP.EQ.U32.AND P1, PT, R8, RZ, PT ;  /* 0x000000ff0800720c */ /* 0x001fe40003f22070 */
[CC--:B-1----:R-:W-:Y:S02]  /*5960*/  ISETP.GE.AND P0, PT, R5.reuse, R6.reuse, PT ;  /* 0x000000060500720c */ /* 0x0c2fe40003f06270 */
[----:B------:R-:W-:Y:S02]  /*5970*/  ISETP.GT.AND P3, PT, R5, R6, PT ;  /* 0x000000060500720c */ /* 0x000fe40003f64270 */
[----:B------:R-:W-:-:S04]  /*5980*/  ISETP.EQ.OR.EX P0, PT, R9, RZ, !P0, P1 ;  /* 0x000000ff0900720c */ /* 0x000fc80004702710 */
[----:B------:R-:W-:-:S13]  /*5990*/  ISETP.GT.U32.OR P0, PT, R39, 0xff, P0 ;  /* 0x000000ff2700780c */ /* 0x000fda0000704470 */
[----:B------:R-:W-:Y:S05]  /*59a0*/  @P0 BRA `(.L_x_75) ;  /* 0x0000000000200947 */ /* 0x000fea0003800000 */
[----:B------:R-:W0:Y:S01]  /*59b0*/  LDS.64 R4, [R13+0x7200] ;  /* 0x007200000d047984 */ /* 0x000e220000000a00 */
[--C-:B------:R-:W-:Y:S02]  /*59c0*/  SHF.R.S32.HI R7, RZ, 0x1f, R52.reuse ;  /* 0x0000001fff077819 */ /* 0x100fe40000011434 */
[C---:B------:R-:W-:Y:S02]  /*59d0*/  LEA R2, P2, R39.reuse, R8, 0x3 ;  /* 0x0000000827027211 */ /* 0x040fe400078418ff */
[----:B0-----:R-:W-:Y:S02]  /*59e0*/  IADD3 R52, P0, P1, R4, R3, R52 ;  /* 0x0000000304347210 */ /* 0x001fe4000791e034 */
[----:B------:R-:W-:Y:S02]  /*59f0*/  SHF.R.S32.HI R4, RZ, 0x1f, R3 ;  /* 0x0000001fff047819 */ /* 0x000fe40000011403 */
[----:B------:R-:W-:Y:S02]  /*5a00*/  LEA.HI.X R3, R39, R9, RZ, 0x3, P2 ;  /* 0x0000000927037211 */ /* 0x000fe400010f1cff */
[----:B------:R-:W-:-:S05]  /*5a10*/  IADD3.X R53, PT, PT, R5, R4, R7, P0, P1 ;  /* 0x0000000405357210 */ /* 0x000fca00007e2407 */
[----:B------:R0:W-:Y:S02]  /*5a20*/  STG.E.64 desc[UR6][R2.64], R52 ;  /* 0x0000003402007986 */ /* 0x0001e4000c101b06 */
.L_x_75:
[----:B------:R-:W-:Y:S05]  /*5a30*/  WARPSYNC.ALL ;  /* 0x0000000000007948 */ /* 0x000fea0003800000 */
[----:B------:R-:W-:Y:S06]  /*5a40*/  BAR.SYNC.DEFER_BLOCKING 0x0 ;  /* 0x0000000000007b1d */ /* 0x000fec0000010000 */
[----:B------:R-:W-:Y:S05]  /*5a50*/  @P3 BRA `(.L_x_76) ;  /* 0x0000000c00503947 */ /* 0x000fea0003800000 */
[----:B------:R-:W0:Y:S01]  /*5a60*/  LDS R9, [R0] ;  /* 0x0000000000097984 */ /* 0x000e220000000800 */
[----:B------:R-:W0:Y:S01]  /*5a70*/  LDCU UR5, c[0x0][0x3c4] ;  /* 0x00007880ff0577ac */ /* 0x000e220008000800 */
[----:B------:R-:W1:Y:S01]  /*5a80*/  LDCU.64 UR8, c[0x0][0x3a0] ;  /* 0x00007400ff0877ac */ /* 0x000e620008000a00 */
[----:B0-----:R-:W-:-:S04]  /*5a90*/  SHF.R.U32.HI R2, RZ, UR5, R9 ;  /* 0x00000005ff027c19 */ /* 0x001fc80008011609 */
[----:B------:R-:W-:-:S05]  /*5aa0*/  LOP3.LUT R2, R2, UR4, RZ, 0x30, !PT ;  /* 0x0000000402027c12 */ /* 0x000fca000f8e30ff */
[----:B------:R-:W-:-:S06]  /*5ab0*/  IMAD R3, R2, 0x8, R73 ;  /* 0x0000000802037824 */ /* 0x000fcc00078e0249 */
[----:B------:R-:W0:Y:S02]  /*5ac0*/  LDS.64 R2, [R3+0x7200] ;  /* 0x0072000003027984 */ /* 0x000e240000000a00 */
[----:B0-----:R-:W-:-:S05]  /*5ad0*/  IADD3 R2, P0, PT, R2, R39, RZ ;  /* 0x0000002702027210 */ /* 0x001fca0007f1e0ff */
[----:B------:R-:W-:Y:S01]  /*5ae0*/  IMAD.X R5, RZ, RZ, R3, P0 ;  /* 0x000000ffff057224 */ /* 0x000fe200000e0603 */
[----:B-1----:R-:W-:-:S04]  /*5af0*/  LEA R4, P0, R2, UR8, 0x2 ;  /* 0x0000000802047c11 */ /* 0x002fc8000f8010ff */
[----:B------:R-:W-:-:S05]  /*5b00*/  LEA.HI.X R5, R2, UR9, R5, 0x2, P0 ;  /* 0x0000000902057c11 */ /* 0x000fca00080f1405 */
[----:B------:R-:W-:Y:S01]  /*5b10*/  STG.E desc[UR6][R4.64], R9 ;  /* 0x0000000904007986 */ /* 0x000fe2000c101906 */
[----:B------:R-:W-:-:S03]  /*5b20*/  NOP ;  /* 0x0000000000007918 */ /* 0x000fc60000000000 */
[----:B------:R-:W0:Y:S02]  /*5b30*/  LDS R11, [R0+0x600] ;  /* 0x00060000000b7984 */ /* 0x000e240000000800 */
[----:B0-----:R-:W-:-:S04]  /*5b40*/  SHF.R.U32.HI R2, RZ, UR5, R11 ;  /* 0x00000005ff027c19 */ /* 0x001fc8000801160b */
[----:B------:R-:W-:-:S05]  /*5b50*/  LOP3.LUT R2, R2, UR4, RZ, 0x30, !PT ;  /* 0x0000000402027c12 */ /* 0x000fca000f8e30ff */
[----:B------:R-:W-:-:S06]  /*5b60*/  IMAD R3, R2, 0x8, R73 ;  /* 0x0000000802037824 */ /* 0x000fcc00078e0249 */
[----:B------:R-:W0:Y:S02]  /*5b70*/  LDS.64 R2, [R3+0x7200] ;  /* 0x0072000003027984 */ /* 0x000e240000000a00 */
[----:B0-----:R-:W-:-:S05]  /*5b80*/  IADD3 R2, P0, PT, R2, R39, RZ ;  /* 0x0000002702027210 */ /* 0x001fca0007f1e0ff */
[----:B------:R-:W-:Y:S01]  /*5b90*/  IMAD.X R7, RZ, RZ, R3, P0 ;  /* 0x000000ffff077224 */ /* 0x000fe200000e0603 */
[----:B------:R-:W-:-:S04]  /*5ba0*/  LEA R6, P0, R2, UR8, 0x2 ;  /* 0x0000000802067c11 */ /* 0x000fc8000f8010ff */
[----:B------:R-:W-:-:S05]  /*5bb0*/  LEA.HI.X R7, R2, UR9, R7, 0x2, P0 ;  /* 0x0000000902077c11 */ /* 0x000fca00080f1407 */
[----:B------:R-:W-:Y:S01]  /*5bc0*/  STG.E desc[UR6][R6.64+0x600], R11 ;  /* 0x0006000b06007986 */ /* 0x000fe2000c101906 */
[----:B------:R-:W-:-:S03]  /*5bd0*/  NOP ;  /* 0x0000000000007918 */ /* 0x000fc60000000000 */
[----:B------:R-:W0:Y:S02]  /*5be0*/  LDS R9, [R0+0xc00] ;  /* 0x000c000000097984 */ /* 0x000e240000000800 */
[----:B0-----:R-:W-:-:S04]  /*5bf0*/  SHF.R.U32.HI R2, RZ, UR5, R9 ;  /* 0x00000005ff027c19 */ /* 0x001fc80008011609 */
[----:B------:R-:W-:-:S05]  /*5c00*/  LOP3.LUT R2, R2, UR4, RZ, 0x30, !PT ;  /* 0x0000000402027c12 */ /* 0x000fca000f8e30ff */
[----:B------:R-:W-:-:S05]  /*5c10*/  IMAD R8, R2, 0x8, R73 ;  /* 0x0000000802087824 */ /* 0x000fca00078e0249 */
        /* <DEDUP_REMOVED lines=182> */
[----:B------:R-:W-:Y:S01]  /*6780*/  NOP ;  /* 0x0000000000007918 */ /* 0x000fe20000000000 */
[----:B------:R-:W-:Y:S05]  /*6790*/  EXIT ;  /* 0x000000000000794d */ /* 0x000fea0003800000 */
.L_x_76:
[----:B0-----:R-:W-:Y:S01]  /*67a0*/  IMAD R3, R72, -0x1c80, R6 ;  /* 0xffffe38048037824 */ /* 0x001fe200078e0206 */
[----:B------:R-:W-:Y:S01]  /*67b0*/  BSSY.RECONVERGENT B0, `(.L_x_77) ;  /* 0x000001c000007945 */ /* 0x000fe20003800200 */
[C---:B------:R-:W-:Y:S02]  /*67c0*/  VIADD R6, R39.reuse, 0x480 ;  /* 0x0000048027067836 */ /* 0x040fe40000000000 */
[C---:B------:R-:W-:Y:S01]  /*67d0*/  VIADD R2, R39.reuse, 0x180 ;  /* 0x0000018027027836 */ /* 0x040fe20000000000 */
[CC--:B------:R-:W-:Y:S01]  /*67e0*/  ISETP.GE.AND P1, PT, R39.reuse, R3.reuse, PT ;  /* 0x000000032700720c */ /* 0x0c0fe20003f26270 */
[C---:B------:R-:W-:Y:S01]  /*67f0*/  VIADD R4, R39.reuse, 0x300 ;  /* 0x0000030027047836 */ /* 0x040fe20000000000 */
[-C--:B------:R-:W-:Y:S01]  /*6800*/  ISETP.GE.AND P4, PT, R6, R3.reuse, PT ;  /* 0x000000030600720c */ /* 0x080fe20003f86270 */
[C---:B------:R-:W-:Y:S01]  /*6810*/  VIADD R6, R39.reuse, 0x900 ;  /* 0x0000090027067836 */ /* 0x040fe20000000000 */
[-C--:B------:R-:W-:Y:S01]  /*6820*/  ISETP.GE.AND P2, PT, R2, R3.reuse, PT ;  /* 0x000000030200720c */ /* 0x080fe20003f46270 */
[C---:B------:R-:W-:Y:S01]  /*6830*/  VIADD R2, R39.reuse, 0x600 ;  /* 0x0000060027027836 */ /* 0x040fe20000000000 */
[-C--:B------:R-:W-:Y:S01]  /*6840*/  ISETP.GE.AND P3, PT, R4, R3.reuse, PT ;  /* 0x000000030400720c */ /* 0x080fe20003f66270 */
[C---:B------:R-:W-:Y:S01]  /*6850*/  VIADD R4, R39.reuse, 0x780 ;  /* 0x0000078027047836 */ /* 0x040fe20000000000 */
[-C--:B------:R-:W-:Y:S01]  /*6860*/  ISETP.GE.AND P0, PT, R6, R3.reuse, PT ;  /* 0x000000030600720c */ /* 0x080fe20003f06270 */
[----:B------:R-:W-:Y:S01]  /*6870*/  VIADD R6, R39, 0xa80 ;  /* 0x00000a8027067836 */ /* 0x000fe20000000000 */
[----:B------:R-:W-:-:S02]  /*6880*/  ISETP.GE.AND P5, PT, R2, R3, PT ;  /* 0x000000030200720c */ /* 0x000fc40003fa6270 */
[----:B------:R-:W-:Y:S01]  /*6890*/  ISETP.GE.AND P6, PT, R4, R3, PT ;  /* 0x000000030400720c */ /* 0x000fe20003fc6270 */
[----:B------:R-:W-:-:S12]  /*68a0*/  @P1 BRA `(.L_x_78) ;  /* 0x0000000000301947 */ /* 0x000fd80003800000 */
[----:B------:R-:W0:Y:S01]  /*68b0*/  LDS R7, [R0] ;  /* 0x0000000000077984 */ /* 0x000e220000000800 */
[----:B------:R-:W0:Y:S01]  /*68c0*/  LDCU UR5, c[0x0][0x3c4] ;  /* 0x00007880ff0577ac */ /* 0x000e220008000800 */
[----:B------:R-:W1:Y:S01]  /*68d0*/  LDCU.64 UR8, c[0x0][0x3a0] ;  /* 0x00007400ff0877ac */ /* 0x000e620008000a00 */
[----:B0-----:R-:W-:-:S04]  /*68e0*/  SHF.R.U32.HI R2, RZ, UR5, R7 ;  /* 0x00000005ff027c19 */ /* 0x001fc80008011607 */
[----:B------:R-:W-:-:S05]  /*68f0*/  LOP3.LUT R2, R2, UR4, RZ, 0x30, !PT ;  /* 0x0000000402027c12 */ /* 0x000fca000f8e30ff */
[----:B------:R-:W-:-:S05]  /*6900*/  IMAD R2, R2, 0x8, R73 ;  /* 0x0000000802027824 */ /* 0x000fca00078e0249 */
[----:B------:R-:W0:Y:S02]  /*6910*/  LDS.64 R4, [R2+0x7200] ;  /* 0x0072000002047984 */ /* 0x000e240000000a00 */
[----:B0-----:R-:W-:-:S05]  /*6920*/  IADD3 R8, P1, PT, R4, R39, RZ ;  /* 0x0000002704087210 */ /* 0x001fca0007f3e0ff */
[----:B------:R-:W-:Y:S01]  /*6930*/  IMAD.X R5, RZ, RZ, R5, P1 ;  /* 0x000000ffff057224 */ /* 0x000fe200008e0605 */
[----:B-1----:R-:W-:-:S04]  /*6940*/  LEA R4, P1, R8, UR8, 0x2 ;  /* 0x0000000808047c11 */ /* 0x002fc8000f8210ff */
[----:B------:R-:W-:-:S05]  /*6950*/  LEA.HI.X R5, R8, UR9, R5, 0x2, P1 ;  /* 0x0000000908057c11 */ /* 0x000fca00088f1405 */
[----:B------:R0:W-:Y:S04]  /*6960*/  STG.E desc[UR6][R4.64], R7 ;  /* 0x0000000704007986 */ /* 0x0001e8000c101906 */
.L_x_78:
[----:B------:R-:W-:Y:S05]  /*6970*/  BSYNC.RECONVERGENT B0 ;  /* 0x0000000000007941 */ /* 0x000fea0003800200 */
.L_x_77:
[----:B------:R-:W-:Y:S01]  /*6980*/  NOP ;  /* 0x0000000000007918 */ /* 0x000fe20000000000 */
[----:B------:R-:W-:Y:S01]  /*6990*/  BSSY.RECONVERGENT B0, `(.L_x_79) ;  /* 0x0000010000007945 */ /* 0x000fe20003800200 */
[----:B------:R-:W-:Y:S02]  /*69a0*/  ISETP.GE.AND P1, PT, R6, R3, PT ;  /* 0x000000030600720c */ /* 0x000fe40003f26270 */
[----:B------:R-:W-:Y:S01]  /*69b0*/  LOP3.LUT R6, R39, 0xc00, RZ, 0xfc, !PT ;  /* 0x00000c0027067812 */ /* 0x000fe200078efcff */
[----:B------:R-:W-:Y:S10]  /*69c0*/  @P2 BRA `(.L_x_80) ;  /* 0x0000000000302947 */ /* 0x000ff40003800000 */
[----:B0-----:R-:W0:Y:S01]  /*69d0*/  LDS R7, [R0+0x600] ;  /* 0x0006000000077984 */ /* 0x001e220000000800 */
        /* <DEDUP_REMOVED lines=11> */
.L_x_80:
[----:B------:R-:W-:Y:S05]  /*6a90*/  BSYNC.RECONVERGENT B0 ;  /* 0x0000000000007941 */ /* 0x000fea0003800200 */
.L_x_79:
[----:B------:R-:W-:Y:S01]  /*6aa0*/  NOP ;  /* 0x0000000000007918 */ /* 0x000fe20000000000 */
[----:B------:R-:W-:Y:S01]  /*6ab0*/  BSSY.RECONVERGENT B0, `(.L_x_81) ;  /* 0x0000010000007945 */ /* 0x000fe20003800200 */
[----:B------:R-:W-:Y:S01]  /*6ac0*/  ISETP.GE.AND P2, PT, R6, R3, PT ;  /* 0x000000030600720c */ /* 0x000fe20003f46270 */
[----:B------:R-:W-:Y:S02]  /*6ad0*/  VIADD R6, R39, 0xd80 ;  /* 0x00000d8027067836 */ /* 0x000fe40000000000 */
[----:B------:R-:W-:Y:S10]  /*6ae0*/  @P3 BRA `(.L_x_82) ;  /* 0x0000000000303947 */ /* 0x000ff40003800000 */
[----:B01----:R-:W0:Y:S01]  /*6af0*/  LDS R7, [R0+0xc00] ;  /* 0x000c000000077984 */ /* 0x003e220000000800 */
        /* <DEDUP_REMOVED lines=11> */
.L_x_82:
[----:B------:R-:W-:Y:S05]  /*6bb0*/  BSYNC.RECONVERGENT B0 ;  /* 0x0000000000007941 */ /* 0x000fea0003800200 */
.L_x_81:
[----:B------:R-:W-:Y:S01]  /*6bc0*/  NOP ;  /* 0x0000000000007918 */ /* 0x000fe20000000000 */
[----:B------:R-:W-:Y:S01]  /*6bd0*/  BSSY.RECONVERGENT B0, `(.L_x_83) ;  /* 0x0000010000007945 */ /* 0x000fe20003800200 */
[----:B------:R-:W-:Y:S01]  /*6be0*/  ISETP.GE.AND P3, PT, R6, R3, PT ;  /* 0x000000030600720c */ /* 0x000fe20003f66270 */
[----:B------:R-:W-:Y:S02]  /*6bf0*/  VIADD R6, R39, 0xf00 ;  /* 0x00000f0027067836 */ /* 0x000fe40000000000 */
[----:B------:R-:W-:Y:S10]  /*6c00*/  @P4 BRA `(.L_x_84) ;  /* 0x0000000000304947 */ /* 0x000ff40003800000 */
[----:B012---:R-:W0:Y:S01]  /*6c10*/  LDS R7, [R0+0x1200] ;  /* 0x0012000000077984 */ /* 0x007e220000000800 */
        /* <DEDUP_REMOVED lines=11> */
.L_x_84:
[----:B------:R-:W-:Y:S05]  /*6cd0*/  BSYNC.RECONVERGENT B0 ;  /* 0x0000000000007941 */ /* 0x000fea0003800200 */
.L_x_83:
[----:B------:R-:W-:Y:S01]  /*6ce0*/  NOP ;  /* 0x0000000000007918 */ /* 0x000fe20000000000 */
[----:B------:R-:W-:Y:S01]  /*6cf0*/  BSSY.RECONVERGENT B0, `(.L_x_85) ;  /* 0x0000010000007945 */ /* 0x000fe20003800200 */
[----:B------:R-:W-:Y:S01]  /*6d00*/  ISETP.GE.AND P4, PT, R6, R3, PT ;  /* 0x000000030600720c */ /* 0x000fe20003f86270 */
[----:B------:R-:W-:Y:S02]  /*6d10*/  VIADD R6, R39, 0x1080 ;  /* 0x0000108027067836 */ /* 0x000fe40000000000 */
[----:B------:R-:W-:Y:S10]  /*6d20*/  @P5 BRA `(.L_x_86) ;  /* 0x0000000000305947 */ /* 0x000ff40003800000 */
[----:B0123--:R-:W0:Y:S01]  /*6d30*/  LDS R7, [R0+0x1800] ;  /* 0x0018000000077984 */ /* 0x00fe220000000800 */
        /* <DEDUP_REMOVED lines=11> */
.L_x_86:
[----:B------:R-:W-:Y:S05]  /*6df0*/  BSYNC.RECONVERGENT B0 ;  /* 0x0000000000007941 */ /* 0x000fea0003800200 */
.L_x_85:
[----:B------:R-:W-:Y:S01]  /*6e00*/  NOP ;  /* 0x0000000000007918 */ /* 0x000fe20000000000 */
[----:B------:R-:W-:Y:S01]  /*6e10*/  BSSY.RECONVERGENT B0, `(.L_x_87) ;  /* 0x0000010000007945 */ /* 0x000fe20003800200 */
[----:B------:R-:W-:Y:S01]  /*6e20*/  ISETP.GE.AND P5, PT, R6, R3, PT ;  /* 0x000000030600720c */ /* 0x000fe20003fa6270 */
[----:B------:R-:W-:Y:S02]  /*6e30*/  VIADD R6, R39, 0x1200 ;  /* 0x0000120027067836 */ /* 0x000fe40000000000 */
[----:B------:R-:W-:Y:S10]  /*6e40*/  @P6 BRA `(.L_x_88) ;  /* 0x0000000000306947 */ /* 0x000ff40003800000 */
[----:B01234-:R-:W0:Y:S01]  /*6e50*/  LDS R7, [R0+0x1e00] ;  /* 0x001e000000077984 */ /* 0x01fe220000000800 */
        /* <DEDUP_REMOVED lines=11> */
.L_x_88:
[----:B------:R-:W-:Y:S05]  /*6f10*/  BSYNC.RECONVERGENT B0 ;  /* 0x0000000000007941 */ /* 0x000fea0003800200 */
.L_x_87:
        /* <DEDUP_REMOVED lines=17> */
.L_x_90:
[----:B------:R-:W-:Y:S05]  /*7030*/  BSYNC.RECONVERGENT B0 ;  /* 0x0000000000007941 */ /* 0x000fea0003800200 */
.L_x_89:
        /* <DEDUP_REMOVED lines=17> */
.L_x_92:
[----:B------:R-:W-:Y:S05]  /*7150*/  BSYNC.RECONVERGENT B0 ;  /* 0x0000000000007941 */ /* 0x000fea0003800200 */
.L_x_91:
        /* <DEDUP_REMOVED lines=17> */
.L_x_94:
[----:B------:R-:W-:Y:S05]  /*7270*/  BSYNC.RECONVERGENT B0 ;  /* 0x0000000000007941 */ /* 0x000fea0003800200 */
.L_x_93:
[----:B------:R-:W-:Y:S01]  /*7280*/  NOP ;  /* 0x0000000000007918 */ /* 0x000fe20000000000 */
[----:B------:R-:W-:Y:S01]  /*7290*/  BSSY.RECONVERGENT B0, `(.L_x_95) ;  /* 0x0000010000007945 */ /* 0x000fe20003800200 */
[----:B------:R-:W-:Y:S02]  /*72a0*/  ISETP.GE.AND P2, PT, R6, R3, PT ;  /* 0x000000030600720c */ /* 0x000fe40003f46270 */
[----:B------:R-:W-:Y:S01]  /*72b0*/  LOP3.LUT R6, R39, 0x1800, RZ, 0xfc, !PT ;  /* 0x0000180027067812 */ /* 0x000fe200078efcff */
        /* <DEDUP_REMOVED lines=13> */
.L_x_96:
[----:B------:R-:W-:Y:S05]  /*7390*/  BSYNC.RECONVERGENT B0 ;  /* 0x0000000000007941 */ /* 0x000fea0003800200 */
.L_x_95:
        /* <DEDUP_REMOVED lines=17> */
.L_x_98:
[----:B------:R-:W-:Y:S05]  /*74b0*/  BSYNC.RECONVERGENT B0 ;  /* 0x0000000000007941 */ /* 0x000fea0003800200 */
.L_x_97:
[----:B------:R-:W-:Y:S01]  /*74c0*/  NOP ;  /* 0x0000000000007918 */ /* 0x000fe20000000000 */
[----:B------:R-:W-:Y:S01]  /*74d0*/  BSSY.RECONVERGENT B0, `(.L_x_99) ;  /* 0x000000f000007945 */ /* 0x000fe20003800200 */
[----:B------:R-:W-:-:S03]  /*74e0*/  ISETP.GE.AND P4, PT, R6, R3, PT ;  /* 0x000000030600720c */ /* 0x000fc60003f86270 */
        /* <DEDUP_REMOVED lines=13> */
.L_x_100:
[----:B------:R-:W-:Y:S05]  /*75c0*/  BSYNC.RECONVERGENT B0 ;  /* 0x0000000000007941 */ /* 0x000fea0003800200 */
.L_x_99:
[----:B------:R-:W-:Y:S01]  /*75d0*/  NOP ;  /* 0x0000000000007918 */ /* 0x000fe20000000000 */
[----:B------:R-:W-:Y:S04]  /*75e0*/  BSSY.RECONVERGENT B0, `(.L_x_101) ;  /* 0x000000e000007945 */ /* 0x000fe80003800200 */
[----:B------:R-:W-:Y:S05]  /*75f0*/  @P6 BRA `(.L_x_102) ;  /* 0x0000000000306947 */ /* 0x000fea0003800000 */
        /* <DEDUP_REMOVED lines=12> */
.L_x_102:
[----:B------:R-:W-:Y:S05]  /*76c0*/  BSYNC.RECONVERGENT B0 ;  /* 0x0000000000007941 */ /* 0x000fea0003800200 */
.L_x_101:
        /* <DEDUP_REMOVED lines=15> */
.L_x_104:
[----:B------:R-:W-:Y:S05]  /*77c0*/  BSYNC.RECONVERGENT B0 ;  /* 0x0000000000007941 */ /* 0x000fea0003800200 */
.L_x_103:
        /* <DEDUP_REMOVED lines=15> */
.L_x_106:
[----:B------:R-:W-:Y:S05]  /*78c0*/  BSYNC.RECONVERGENT B0 ;  /* 0x0000000000007941 */ /* 0x000fea0003800200 */
.L_x_105:
        /* <DEDUP_REMOVED lines=15> */
.L_x_108:
[----:B------:R-:W-:Y:S05]  /*79c0*/  BSYNC.RECONVERGENT B0 ;  /* 0x0000000000007941 */ /* 0x000fea0003800200 */
.L_x_107:
        /* <DEDUP_REMOVED lines=15> */
.L_x_110:
[----:B------:R-:W-:Y:S05]  /*7ac0*/  BSYNC.RECONVERGENT B0 ;  /* 0x0000000000007941 */ /* 0x000fea0003800200 */
.L_x_109:
        /* <DEDUP_REMOVED lines=15> */
.L_x_112:
[----:B------:R-:W-:Y:S05]  /*7bc0*/  BSYNC.RECONVERGENT B0 ;  /* 0x0000000000007941 */ /* 0x000fea0003800200 */
.L_x_111:
[----:B------:R-:W-:Y:S01]  /*7bd0*/  NOP ;  /* 0x0000000000007918 */ /* 0x000fe20000000000 */
[----:B01234-:R-:W0:Y:S01]  /*7be0*/  LDS R7, [R0+0x6c00] ;  /* 0x006c000000077984 */ /* 0x01fe220000000800 */
[----:B------:R-:W0:Y:S02]  /*7bf0*/  LDCU UR5, c[0x0][0x3c4] ;  /* 0x00007880ff0577ac */ /* 0x000e240008000800 */
[----:B0-----:R-:W-:-:S04]  /*7c00*/  SHF.R.U32.HI R2, RZ, UR5, R7 ;  /* 0x00000005ff027c19 */ /* 0x001fc80008011607 */
[----:B------:R-:W-:-:S05]  /*7c10*/  LOP3.LUT R2, R2, UR4, RZ, 0x30, !PT ;  /* 0x0000000402027c12 */ /* 0x000fca000f8e30ff */
[----:B------:R-:W-:Y:S02]  /*7c20*/  IMAD R4, R2, 0x8, R73 ;  /* 0x0000000802047824 */ /* 0x000fe400078e0249 */
[----:B------:R-:W-:-:S04]  /*7c30*/  VIADD R2, R39, 0x1b00 ;  /* 0x00001b0027027836 */ /* 0x000fc80000000000 */
[----:B------:R-:W0:Y:S01]  /*7c40*/  LDS.64 R4, [R4+0x7200] ;  /* 0x0072000004047984 */ /* 0x000e220000000a00 */
[----:B------:R-:W-:-:S13]  /*7c50*/  ISETP.GE.AND P0, PT, R2, R3, PT ;  /* 0x000000030200720c */ /* 0x000fda0003f06270 */
[----:B------:R-:W1:Y:S01]  /*7c60*/  @!P0 LDC.64 R2, c[0x0][0x3a0] ;  /* 0x0000e800ff028b82 */ /* 0x000e620000000a00 */
[----:B0-----:R-:W-:-:S05]  /*7c70*/  IADD3 R38, P1, PT, R4, R39, RZ ;  /* 0x0000002704267210 */ /* 0x001fca0007f3e0ff */
[----:B------:R-:W-:Y:S01]  /*7c80*/  IMAD.X R5, RZ, RZ, R5, P1 ;  /* 0x000000ffff057224 */ /* 0x000fe200008e0605 */
[----:B-1----:R-:W-:-:S04]  /*7c90*/  @!P0 LEA R2, P1, R38, R2, 0x2 ;  /* 0x0000000226028211 */ /* 0x002fc800078210ff */
[----:B------:R-:W-:-:S05]  /*7ca0*/  @!P0 LEA.HI.X R3, R38, R3, R5, 0x2, P1 ;  /* 0x0000000326038211 */ /* 0x000fca00008f1405 */
[----:B------:R-:W-:Y:S01]  /*7cb0*/  @!P0 STG.E desc[UR6][R2.64+0x6c00], R7 ;  /* 0x006c000702008986 */ /* 0x000fe2000c101906 */
[----:B------:R-:W-:Y:S01]  /*7cc0*/  NOP ;  /* 0x0000000000007918 */ /* 0x000fe20000000000 */
[----:B------:R-:W-:Y:S05]  /*7cd0*/  EXIT ;  /* 0x000000000000794d */ /* 0x000fea0003800000 */
.L_x_26:
[----:B------:R-:W-:Y:S02]  /*7ce0*/  IMAD.MOV.U32 R0, RZ, RZ, 0x1 ;  /* 0x00000001ff007424 */ /* 0x000fe400078e00ff */
[----:B------:R-:W-:Y:S02]  /*7cf0*/  IMAD.MOV.U32 R77, RZ, RZ, R2 ;  /* 0x000000ffff4d7224 */ /* 0x000fe400078e0002 */
[----:B------:R-:W-:Y:S02]  /*7d00*/  IMAD.MOV.U32 R75, RZ, RZ, RZ ;  /* 0x000000ffff4b7224 */ /* 0x000fe400078e00ff */
[----:B------:R-:W-:-:S07]  /*7d10*/  IMAD.MOV.U32 R76, RZ, RZ, -0x1 ;  /* 0xffffffffff4c7424 */ /* 0x000fce00078e00ff */
[----:B------:R-:W-:Y:S05]  /*7d20*/  WARPSYNC.COLLECTIVE R76, `(.L_x_113) ;  /* 0x000000004c087348 */ /* 0x000fea0003c00000 */
[----:B------:R0:W1:Y:S02]  /*7d30*/  SHFL.UP P0, R0, R77, R0, R75 ;  /* 0x040000004d007389 */ /* 0x000064000000004b */
[----:B01----:R-:W-:Y:S05]  /*7d40*/  ENDCOLLECTIVE ;  /* 0x000000000000791b */ /* 0x003fea0003800000 */
.L_x_113:
[----:B------:R-:W-:Y:S02]  /*7d50*/  IMAD.MOV.U32 R77, RZ, RZ, R0 ;  /* 0x000000ffff4d7224 */ /* 0x000fe400078e0000 */
[----:B------:R-:W-:Y:S02]  /*7d60*/  IMAD.MOV.U32 R0, RZ, RZ, 0x2 ;  /* 0x00000002ff007424 */ /* 0x000fe400078e00ff */
[----:B------:R-:W-:-:S07]  /*7d70*/  @P0 IMAD.IADD R77, R2, 0x1, R77 ;  /* 0x00000001024d0824 */ /* 0x000fce00078e024d */
[----:B------:R-:W-:Y:S05]  /*7d80*/  WARPSYNC.COLLECTIVE R76, `(.L_x_114) ;  /* 0x000000004c087348 */ /* 0x000fea0003c00000 */
[----:B------:R0:W1:Y:S02]  /*7d90*/  SHFL.UP P0, R0, R77, R0, R75 ;  /* 0x040000004d007389 */ /* 0x000064000000004b */
[----:B01----:R-:W-:Y:S05]  /*7da0*/  ENDCOLLECTIVE ;  /* 0x000000000000791b */ /* 0x003fea0003800000 */
.L_x_114:
[----:B------:R-:W-:Y:S02]  /*7db0*/  IMAD.MOV.U32 R74, RZ, RZ, R0 ;  /* 0x000000ffff4a7224 */ /* 0x000fe400078e0000 */
[----:B------:R-:W-:Y:S02]  /*7dc0*/  IMAD.MOV.U32 R0, RZ, RZ, 0x4 ;  /* 0x00000004ff007424 */ /* 0x000fe400078e00ff */
[----:B------:R-:W-:-:S04]  /*7dd0*/  @P0 IMAD.IADD R74, R77, 0x1, R74 ;  /* 0x000000014d4a0824 */ /* 0x000fc800078e024a */
[----:B------:R-:W-:-:S07]  /*7de0*/  IMAD.MOV.U32 R77, RZ, RZ, R74 ;  /* 0x000000ffff4d7224 */ /* 0x000fce00078e004a */
[----:B------:R-:W-:Y:S05]  /*7df0*/  WARPSYNC.COLLECTIVE R76, `(.L_x_115) ;  /* 0x000000004c087348 */ /* 0x000fea0003c00000 */
[----:B------:R0:W1:Y:S02]  /*7e00*/  SHFL.UP P0, R0, R77, R0, R75 ;  /* 0x040000004d007389 */ /* 0x000064000000004b */
[----:B01----:R-:W-:Y:S05]  /*7e10*/  ENDCOLLECTIVE ;  /* 0x000000000000791b */ /* 0x003fea0003800000 */
.L_x_115:
[----:B------:R-:W-:Y:S02]  /*7e20*/  IMAD.MOV.U32 R77, RZ, RZ, R0 ;  /* 0x000000ffff4d7224 */ /* 0x000fe400078e0000 */
[----:B------:R-:W-:Y:S02]  /*7e30*/  IMAD.MOV.U32 R0, RZ, RZ, 0x8 ;  /* 0x00000008ff007424 */ /* 0x000fe400078e00ff */
[----:B------:R-:W-:-:S07]  /*7e40*/  @P0 IMAD.IADD R77, R74, 0x1, R77 ;  /* 0x000000014a4d0824 */ /* 0x000fce00078e024d */
[----:B------:R-:W-:Y:S05]  /*7e50*/  WARPSYNC.COLLECTIVE R76, `(.L_x_116) ;  /* 0x000000004c087348 */ /* 0x000fea0003c00000 */
[----:B------:R0:W1:Y:S02]  /*7e60*/  SHFL.UP P0, R0, R77, R0, R75 ;  /* 0x040000004d007389 */ /* 0x000064000000004b */
[----:B01----:R-:W-:Y:S05]  /*7e70*/  ENDCOLLECTIVE ;  /* 0x000000000000791b */ /* 0x003fea0003800000 */
.L_x_116:
[----:B------:R-:W-:Y:S02]  /*7e80*/  IMAD.MOV.U32 R74, RZ, RZ, R0 ;  /* 0x000000ffff4a7224 */ /* 0x000fe400078e0000 */
[----:B------:R-:W-:Y:S02]  /*7e90*/  IMAD.MOV.U32 R0, RZ, RZ, 0x10 ;  /* 0x00000010ff007424 */ /* 0x000fe400078e00ff */
[----:B------:R-:W-:-:S04]  /*7ea0*/  @P0 IMAD.IADD R74, R77, 0x1, R74 ;  /* 0x000000014d4a0824 */ /* 0x000fc800078e024a */
[----:B------:R-:W-:-:S07]  /*7eb0*/  IMAD.MOV.U32 R77, RZ, RZ, R74 ;  /* 0x000000ffff4d7224 */ /* 0x000fce00078e004a */
[----:B------:R-:W-:Y:S05]  /*7ec0*/  WARPSYNC.COLLECTIVE R76, `(.L_x_117) ;  /* 0x000000004c087348 */ /* 0x000fea0003c00000 */
[----:B------:R0:W1:Y:S02]  /*7ed0*/  SHFL.UP P0, R0, R77, R0, R75 ;  /* 0x040000004d007389 */ /* 0x000064000000004b */
[----:B01----:R-:W-:Y:S05]  /*7ee0*/  ENDCOLLECTIVE ;  /* 0x000000000000791b */ /* 0x003fea0003800000 */
.L_x_117:
[----:B------:R-:W-:Y:S05]  /*7ef0*/  BRA `(.L_x_118) ;  /* 0xffffffa4001c7947 */ /* 0x000fea000383ffff */
.L_x_119:
[----:B------:R-:W-:-:S00]  /*7f00*/  BRA `(.L_x_119) ;  /* 0xfffffffc00fc7947 */ /* 0x000fc0000383ffff */
[----:B------:R-:W-:-:S00]  /*7f10*/  NOP ;  /* 0x0000000000007918 */ /* 0x000fc00000000000 */
        /* <DEDUP_REMOVED lines=14> */
.L_x_818:


//--------------------- .text._ZN3cub18CUB_300001_SM_10006detail10radix_sort33DeviceRadixSortExclusiveSumKernelINS1_5radix10policy_hubIjNS0_8NullTypeEyE10Policy1000EyEEvPT0_ --------------------------
	.section	.text._ZN3cub18CUB_300001_SM_10006detail10radix_sort33DeviceRadixSortExclusiveSumKernelINS1_5radix10policy_hubIjNS0_8NullTypeEyE10Policy1000EyEEvPT0_,"ax",@progbits
	.align	128
        .global         _ZN3cub18CUB_300001_SM_10006detail10radix_sort33DeviceRadixSortExclusiveSumKernelINS1_5radix10policy_hubIjNS0_8NullTypeEyE10Policy1000EyEEvPT0_
        .type           _ZN3cub18CUB_300001_SM_10006detail10radix_sort33DeviceRadixSortExclusiveSumKernelINS1_5radix10policy_hubIjNS0_8NullTypeEyE10Policy1000EyEEvPT0_,@function
        .size           _ZN3cub18CUB_300001_SM_10006detail10radix_sort33DeviceRadixSortExclusiveSumKernelINS1_5radix10policy_hubIjNS0_8NullTypeEyE10Policy1000EyEEvPT0_,(.L_x_819 - _ZN3cub18CUB_300001_SM_10006detail10radix_sort33DeviceRadixSortExclusiveSumKernelINS1_5radix10policy_hubIjNS0_8NullTypeEyE10Policy1000EyEEvPT0_)
        .other          _ZN3cub18CUB_300001_SM_10006detail10radix_sort33DeviceRadixSortExclusiveSumKernelINS1_5radix10policy_hubIjNS0_8NullTypeEyE10Policy1000EyEEvPT0_,@"STO_CUDA_ENTRY STV_DEFAULT"
_ZN3cub18CUB_300001_SM_10006detail10radix_sort33DeviceRadixSortExclusiveSumKernelINS1_5radix10policy_hubIjNS0_8NullTypeEyE10Policy1000EyEEvPT0_:
.text._ZN3cub18CUB_300001_SM_10006detail10radix_sort33DeviceRadixSortExclusiveSumKernelINS1_5radix10policy_hubIjNS0_8NullTypeEyE10Policy1000EyEEvPT0_:
[----:B------:R-:W-:Y:S01]  /*0000*/  LDC R1, c[0x0][0x37c] ;  /* 0x0000df00ff017b82 */ /* 0x000fe20000000800 */
[----:B------:R-:W0:Y:S07]  /*0010*/  S2R R18, SR_TID.X ;  /* 0x0000000000127919 */ /* 0x000e2e0000002100 */
[----:B------:R-:W1:Y:S01]  /*0020*/  LDC.64 R16, c[0x0][0x380] ;  /* 0x0000e000ff107b82 */ /* 0x000e620000000a00 */
[----:B------:R-:W2:Y:S01]  /*0030*/  LDCU.64 UR4, c[0x0][0x358] ;  /* 0x00006b00ff0477ac */ /* 0x000ea20008000a00 */
[----:B------:R-:W3:Y:S01]  /*0040*/  S2R R5, SR_CTAID.X ;  /* 0x0000000000057919 */ /* 0x000ee20000002500 */
[----:B0-----:R-:W-:Y:S01]  /*0050*/  ISETP.GT.U32.AND P1, PT, R18, 0xff, PT ;  /* 0x000000ff1200780c */ /* 0x001fe20003f24070 */
[----:B---3--:R-:W-:-:S04]  /*0060*/  IMAD R5, R5, 0x100, R18 ;  /* 0x0000010005057824 */ /* 0x008fc800078e0212 */
[----:B-1----:R-:W-:-:S08]  /*0070*/  IMAD.WIDE R16, R5, 0x8, R16 ;  /* 0x0000000805107825 */ /* 0x002fd000078e0210 */
[----:B--2---:R-:W2:Y:S01]  /*0080*/  @!P1 LDG.E.64 R2, desc[UR4][R16.64] ;  /* 0x0000000410029981 */ /* 0x004ea2000c1e1b00 */
[----:B------:R-:W-:Y:S02]  /*0090*/  MOV R0, 0x400 ;  /* 0x0000040000007802 */ /* 0x000fe40000000f00 */
[C---:B------:R-:W-:Y:S01]  /*00a0*/  ISETP.GT.U32.AND P0, PT, R18.reuse, 0x1f, PT ;  /* 0x0000001f1200780c */ /* 0x040fe20003f04070 */
[----:B------:R-:W0:Y:S02]  /*00b0*/  S2R R5, SR_CgaCtaId ;  /* 0x0000000000057919 */ /* 0x000e240000008800 */
[----:B0-----:R-:W-:Y:S02]  /*00c0*/  LEA R5, R5, R0, 0x18 ;  /* 0x0000000005057211 */ /* 0x001fe400078ec0ff */
[----:B------:R-:W-:-:S05]  /*00d0*/  LEA.HI R0, R18, R18, RZ, 0x1d ;  /* 0x0000001212007211 */ /* 0x000fca00078fe8ff */
[----:B------:R-:W-:-:S05]  /*00e0*/  IMAD R0, R0, 0x8, R5 ;  /* 0x0000000800007824 */ /* 0x000fca00078e0205 */
[----:B--2---:R0:W-:Y:S01]  /*00f0*/  STS.64 [R0+0x10], R2 ;  /* 0x0000100200007388 */ /* 0x0041e20000000a00 */
[----:B------:R-:W-:Y:S06]  /*0100*/  BAR.SYNC.DEFER_BLOCKING 0x0 ;  /* 0x0000000000007b1d */ /* 0x000fec0000010000 */
[----:B------:R-:W-:Y:S05]  /*0110*/  @P0 BRA `(.L_x_120) ;  /* 0x0000000400240947 */ /* 0x000fea0003800000 */
[----:B------:R-:W-:Y:S01]  /*0120*/  IMAD R18, R18, 0x48, R5 ;  /* 0x0000004812127824 */ /* 0x000fe200078e0205 */
[----:B------:R-:W-:-:S04]  /*0130*/  UMOV UR6, 0xffffffff ;  /* 0xffffffff00067882 */ /* 0x000fc80000000000 */
[----:B------:R-:W-:Y:S04]  /*0140*/  LDS.64 R14, [R18+0x10] ;  /* 0x00001000120e7984 */ /* 0x000fe80000000a00 */
[----:B------:R-:W-:Y:S04]  /*0150*/  LDS.64 R12, [R18+0x18] ;  /* 0x00001800120c7984 */ /* 0x000fe80000000a00 */
[----:B------:R-:W1:Y:S04]  /*0160*/  LDS.64 R10, [R18+0x20] ;  /* 0x00002000120a7984 */ /* 0x000e680000000a00 */
[----:B------:R-:W-:Y:S04]  /*0170*/  LDS.64 R8, [R18+0x28] ;  /* 0x0000280012087984 */ /* 0x000fe80000000a00 */
[----:B------:R-:W2:Y:S04]  /*0180*/  LDS.64 R6, [R18+0x30] ;  /* 0x0000300012067984 */ /* 0x000ea80000000a00 */
[----:B------:R-:W-:Y:S04]  /*0190*/  LDS.64 R4, [R18+0x38] ;  /* 0x0000380012047984 */ /* 0x000fe80000000a00 */
[----:B0-----:R-:W0:Y:S04]  /*01a0*/  LDS.64 R2, [R18+0x40] ;  /* 0x0000400012027984 */ /* 0x001e280000000a00 */
[----:B------:R-:W3:Y:S01]  /*01b0*/  LDS.64 R20, [R18+0x48] ;  /* 0x0000480012147984 */ /* 0x000ee20000000a00 */
[----:B-1----:R-:W-:-:S04]  /*01c0*/  IADD3 R19, P3, P4, R10, R12, R14 ;  /* 0x0000000c0a137210 */ /* 0x002fc80007c7e00e */
[----:B------:R-:W-:Y:S02]  /*01d0*/  IADD3.X R23, PT, PT, R11, R13, R15, P3, P4 ;  /* 0x0000000d0b177210 */ /* 0x000fe40001fe840f */
[----:B--2---:R-:W-:-:S04]  /*01e0*/  IADD3 R19, P0, P2, R6, R19, R8 ;  /* 0x0000001306137210 */ /* 0x004fc80007a1e008 */
[----:B------:R-:W-:Y:S02]  /*01f0*/  IADD3.X R23, PT, PT, R7, R23, R9, P0, P2 ;  /* 0x0000001707177210 */ /* 0x000fe400007e4409 */
[----:B0-----:R-:W-:-:S04]  /*0200*/  IADD3 R19, P3, P4, R2, R19, R4 ;  /* 0x0000001302137210 */ /* 0x001fc80007c7e004 */
[----:B---3--:R-:W-:Y:S02]  /*0210*/  IADD3 R20, P0, PT, R20, R19, RZ ;  /* 0x0000001314147210 */ /* 0x008fe40007f1e0ff */
[----:B------:R-:W-:-:S05]  /*0220*/  IADD3.X R19, PT, PT, R3, R23, R5, P3, P4 ;  /* 0x0000001703137210 */ /* 0x000fca0001fe8405 */
[----:B------:R-:W-:Y:S01]  /*0230*/  IMAD.X R19, R21, 0x1, R19, P0 ;  /* 0x0000000115137824 */ /* 0x000fe200000e0613 */
[----:B------:R-:W-:Y:S06]  /*0240*/  BRA.DIV UR6, `(.L_x_121) ;  /* 0x0000000206f07947 */ /* 0x000fec000b800000 */
[----:B------:R-:W0:Y:S04]  /*0250*/  SHFL.UP PT, R27, R20, 0x1, RZ ;  /* 0x04200000141b7989 */ /* 0x000e2800000e00ff */
[----:B------:R-:W1:Y:S01]  /*0260*/  SHFL.UP P0, R25, R19, 0x1, RZ ;  /* 0x0420000013197989 */ /* 0x000e6200000000ff */
[----:B0-----:R-:W-:-:S04]  /*0270*/  IADD3 R22, P2, PT, R27, R20, RZ ;  /* 0x000000141b167210 */ /* 0x001fc80007f5e0ff */
[----:B-1----:R-:W-:Y:S01]  /*0280*/  SEL R27, R22, R27, P0 ;  /* 0x0000001b161b7207 */ /* 0x002fe20000000000 */
[----:B------:R-:W-:-:S04]  /*0290*/  IMAD.X R26, R25, 0x1, R19, P2 ;  /* 0x00000001191a7824 */ /* 0x000fc800010e0613 */
[----:B------:R-:W0:Y:S01]  /*02a0*/  SHFL.UP PT, R28, R27, 0x2, RZ ;  /* 0x044000001b1c7989 */ /* 0x000e2200000e00ff */
[----:B------:R-:W-:-:S05]  /*02b0*/  SEL R26, R26, R25, P0 ;  /* 0x000000191a1a7207 */ /* 0x000fca0000000000 */
[----:B------:R-:W1:Y:S01]  /*02c0*/  SHFL.UP P0, R25, R26, 0x2, RZ ;  /* 0x044000001a197989 */ /* 0x000e6200000000ff */
[----:B0-----:R-:W-:-:S05]  /*02d0*/  IADD3 R21, P2, PT, R28, R27, RZ ;  /* 0x0000001b1c157210 */ /* 0x001fca0007f5e0ff */
[----:B-1----:R-:W-:Y:S01]  /*02e0*/  IMAD.X R22, R25, 0x1, R26, P2 ;  /* 0x0000000119167824 */ /* 0x002fe200010e061a */
[----:B------:R-:W-:-:S04]  /*02f0*/  SEL R28, R21, R28, P0 ;  /* 0x0000001c151c7207 */ /* 0x000fc80000000000 */
[----:B------:R-:W-:Y:S01]  /*0300*/  SEL R29, R22, R25, P0 ;  /* 0x00000019161d7207 */ /* 0x000fe20000000000 */
        /* <DEDUP_REMOVED lines=12> */
[----:B------:R0:W1:Y:S04]  /*03d0*/  SHFL.UP PT, R28, R27, 0x10, RZ ;  /* 0x060000001b1c7989 */ /* 0x00006800000e00ff */
[----:B------:R0:W2:Y:S02]  /*03e0*/  SHFL.UP P0, R25, R26, 0x10, RZ ;  /* 0x060000001a197989 */ /* 0x0000a400000000ff */
.L_x_132:
[----:B-1----:R-:W-:-:S04]  /*03f0*/  IADD3 R21, P2, PT, R28, R27, RZ ;  /* 0x0000001b1c157210 */ /* 0x002fc80007f5e0ff */
[----:B--2---:R-:W-:Y:S01]  /*0400*/  SEL R21, R21, R28, P0 ;  /* 0x0000001c15157207 */ /* 0x004fe20000000000 */
[----:B------:R-:W-:-:S05]  /*0410*/  IMAD.X R22, R25, 0x1, R26, P2 ;  /* 0x0000000119167824 */ /* 0x000fca00010e061a */
[----:B------:R-:W-:Y:S02]  /*0420*/  SEL R22, R22, R25, P0 ;  /* 0x0000001916167207 */ /* 0x000fe40000000000 */
[----:B------:R-:W-:-:S05]  /*0430*/  IADD3 R20, P0, PT, R21, -R20, RZ ;  /* 0x8000001415147210 */ /* 0x000fca0007f1e0ff */
[----:B------:R-:W-:Y:S01]  /*0440*/  IMAD.X R21, R22, 0x1, ~R19, P0 ;  /* 0x0000000116157824 */ /* 0x000fe200000e0e13 */
[----:B------:R-:W-:-:S04]  /*0450*/  IADD3 R14, P0, PT, R14, R20, RZ ;  /* 0x000000140e0e7210 */ /* 0x000fc80007f1e0ff */
[----:B------:R1:W-:Y:S01]  /*0460*/  STS.64 [R18+0x10], R20 ;  /* 0x0000101412007388 */ /* 0x0003e20000000a00 */
[----:B------:R-:W-:Y:S01]  /*0470*/  IMAD.X R15, R15, 0x1, R21, P0 ;  /* 0x000000010f0f7824 */ /* 0x000fe200000e0615 */
        /* <DEDUP_REMOVED lines=17> */
[----:B------:R-:W-:-:S05]  /*0590*/  IMAD.X R3, R3, 0x1, R5, P0 ;  /* 0x0000000103037824 */ /* 0x000fca00000e0605 */
[----:B------:R1:W-:Y:S03]  /*05a0*/  STS.64 [R18+0x48], R2 ;  /* 0x0000480212007388 */ /* 0x0003e60000000a00 */
.L_x_120:
[----:B------:R-:W-:Y:S05]  /*05b0*/  WARPSYNC.ALL ;  /* 0x0000000000007948 */ /* 0x000fea0003800000 */
[----:B------:R-:W-:Y:S06]  /*05c0*/  BAR.SYNC.DEFER_BLOCKING 0x0 ;  /* 0x0000000000007b1d */ /* 0x000fec0000010000 */
[----:B------:R-:W-:Y:S05]  /*05d0*/  @P1 EXIT ;  /* 0x000000000000194d */ /* 0x000fea0003800000 */
[----:B01----:R-:W0:Y:S04]  /*05e0*/  LDS.64 R2, [R0+0x10] ;  /* 0x0000100000027984 */ /* 0x003e280000000a00 */
[----:B0-----:R-:W-:Y:S01]  /*05f0*/  STG.E.64 desc[UR4][R16.64], R2 ;  /* 0x0000000210007986 */ /* 0x001fe2000c101b04 */
[----:B------:R-:W-:Y:S05]  /*0600*/  EXIT ;  /* 0x000000000000794d */ /* 0x000fea0003800000 */
.L_x_121:
[----:B------:R-:W-:Y:S02]  /*0610*/  IMAD.MOV.U32 R24, RZ, RZ, R20 ;  /* 0x000000ffff187224 */ /* 0x000fe400078e0014 */
[----:B------:R-:W-:Y:S02]  /*0620*/  IMAD.MOV.U32 R23, RZ, RZ, 0x1 ;  /* 0x00000001ff177424 */ /* 0x000fe400078e00ff */
[----:B------:R-:W-:Y:S02]  /*0630*/  IMAD.MOV.U32 R22, RZ, RZ, RZ ;  /* 0x000000ffff167224 */ /* 0x000fe400078e00ff */
[----:B------:R-:W-:-:S07]  /*0640*/  IMAD.MOV.U32 R21, RZ, RZ, -0x1 ;  /* 0xffffffffff157424 */ /* 0x000fce00078e00ff */
[----:B------:R-:W-:Y:S05]  /*0650*/  WARPSYNC.COLLECTIVE R21, `(.L_x_122) ;  /* 0x0000000015087348 */ /* 0x000fea0003c00000 */
[----:B------:R0:W1:Y:S02]  /*0660*/  SHFL.UP P0, R25, R24, R23, R22 ;  /* 0x0400001718197389 */ /* 0x0000640000000016 */
[----:B01----:R-:W-:Y:S05]  /*0670*/  ENDCOLLECTIVE ;  /* 0x000000000000791b */ /* 0x003fea0003800000 */
.L_x_122:
[----:B------:R-:W-:Y:S02]  /*0680*/  IMAD.MOV.U32 R24, RZ, RZ, R19 ;  /* 0x000000ffff187224 */ /* 0x000fe400078e0013 */
[----:B------:R-:W-:-:S07]  /*0690*/  IMAD.MOV.U32 R27, RZ, RZ, R25 ;  /* 0x000000ffff1b7224 */ /* 0x000fce00078e0019 */
[----:B------:R-:W-:Y:S05]  /*06a0*/  WARPSYNC.COLLECTIVE R21, `(.L_x_123) ;  /* 0x0000000015087348 */ /* 0x000fea0003c00000 */
[----:B------:R0:W1:Y:S02]  /*06b0*/  SHFL.UP P0, R25, R24, R23, R22 ;  /* 0x0400001718197389 */ /* 0x0000640000000016 */
[----:B01----:R-:W-:Y:S05]  /*06c0*/  ENDCOLLECTIVE ;  /* 0x000000000000791b */ /* 0x003fea0003800000 */
.L_x_123:
[----:B------:R-:W-:Y:S01]  /*06d0*/  IADD3 R26, P2, PT, R27, R20, RZ ;  /* 0x000000141b1a7210 */ /* 0x000fe20007f5e0ff */
[----:B------:R-:W-:-:S03]  /*06e0*/  IMAD.MOV.U32 R23, RZ, RZ, 0x2 ;  /* 0x00000002ff177424 */ /* 0x000fc600078e00ff */
[----:B------:R-:W-:Y:S01]  /*06f0*/  SEL R27, R26, R27, P0 ;  /* 0x0000001b1a1b7207 */ /* 0x000fe20000000000 */
[----:B------:R-:W-:-:S04]  /*0700*/  IMAD.X R26, R25, 0x1, R19, P2 ;  /* 0x00000001191a7824 */ /* 0x000fc800010e0613 */
[----:B------:R-:W-:Y:S01]  /*0710*/  IMAD.MOV.U32 R24, RZ, RZ, R27 ;  /* 0x000000ffff187224 */ /* 0x000fe200078e001b */
[----:B------:R-:W-:-:S07]  /*0720*/  SEL R26, R26, R25, P0 ;  /* 0x000000191a1a7207 */ /* 0x000fce0000000000 */
[----:B------:R-:W-:Y:S05]  /*0730*/  WARPSYNC.COLLECTIVE R21, `(.L_x_124) ;  /* 0x0000000015087348 */ /* 0x000fea0003c00000 */
[----:B------:R0:W1:Y:S02]  /*0740*/  SHFL.UP P0, R25, R24, R23, R22 ;  /* 0x0400001718197389 */ /* 0x0000640000000016 */
[----:B01----:R-:W-:Y:S05]  /*0750*/  ENDCOLLECTIVE ;  /* 0x000000000000791b */ /* 0x003fea0003800000 */
.L_x_124:
[----:B------:R-:W-:Y:S02]  /*0760*/  IMAD.MOV.U32 R24, RZ, RZ, R26 ;  /* 0x000000ffff187224 */ /* 0x000fe400078e001a */
[----:B------:R-:W-:-:S07]  /*0770*/  IMAD.MOV.U32 R28, RZ, RZ, R25 ;  /* 0x000000ffff1c7224 */ /* 0x000fce00078e0019 */
[----:B------:R-:W-:Y:S05]  /*0780*/  WARPSYNC.COLLECTIVE R21, `(.L_x_125) ;  /* 0x0000000015087348 */ /* 0x000fea0003c00000 */
[----:B------:R0:W1:Y:S02]  /*0790*/  SHFL.UP P0, R25, R24, R23, R22 ;  /* 0x0400001718197389 */ /* 0x0000640000000016 */
[----:B01----:R-:W-:Y:S05]  /*07a0*/  ENDCOLLECTIVE ;  /* 0x000000000000791b */ /* 0x003fea0003800000 */
.L_x_125:
        /* <DEDUP_REMOVED lines=9> */
.L_x_126:
[----:B------:R-:W-:Y:S02]  /*0840*/  IMAD.MOV.U32 R24, RZ, RZ, R29 ;  /* 0x000000ffff187224 */ /* 0x000fe400078e001d */
[----:B------:R-:W-:-:S07]  /*0850*/  IMAD.MOV.U32 R27, RZ, RZ, R25 ;  /* 0x000000ffff1b7224 */ /* 0x000fce00078e0019 */
[----:B------:R-:W-:Y:S05]  /*0860*/  WARPSYNC.COLLECTIVE R21, `(.L_x_127) ;  /* 0x0000000015087348 */ /* 0x000fea0003c00000 */
[----:B------:R0:W1:Y:S02]  /*0870*/  SHFL.UP P0, R25, R24, R23, R22 ;  /* 0x0400001718197389 */ /* 0x0000640000000016 */
[----:B01----:R-:W-:Y:S05]  /*0880*/  ENDCOLLECTIVE ;  /* 0x000000000000791b */ /* 0x003fea0003800000 */
.L_x_127:
        /* <DEDUP_REMOVED lines=9> */
.L_x_128:
[----:B------:R-:W-:Y:S02]  /*0920*/  IMAD.MOV.U32 R24, RZ, RZ, R29 ;  /* 0x000000ffff187224 */ /* 0x000fe400078e001d */
[----:B------:R-:W-:-:S07]  /*0930*/  IMAD.MOV.U32 R27, RZ, RZ, R25 ;  /* 0x000000ffff1b7224 */ /* 0x000fce00078e0019 */
[----:B------:R-:W-:Y:S05]  /*0940*/  WARPSYNC.COLLECTIVE R21, `(.L_x_129) ;  /* 0x0000000015087348 */ /* 0x000fea0003c00000 */
[----:B------:R0:W1:Y:S02]  /*0950*/  SHFL.UP P0, R25, R24, R23, R22 ;  /* 0x0400001718197389 */ /* 0x0000640000000016 */
[----:B01----:R-:W-:Y:S05]  /*0960*/  ENDCOLLECTIVE ;  /* 0x000000000000791b */ /* 0x003fea0003800000 */
.L_x_129:
        /* <DEDUP_REMOVED lines=9> */
.L_x_130:
[----:B------:R-:W-:Y:S02]  /*0a00*/  IMAD.MOV.U32 R24, RZ, RZ, R26 ;  /* 0x000000ffff187224 */ /* 0x000fe400078e001a */
[----:B------:R-:W-:-:S07]  /*0a10*/  IMAD.MOV.U32 R28, RZ, RZ, R25 ;  /* 0x000000ffff1c7224 */ /* 0x000fce00078e0019 */
[----:B------:R-:W-:Y:S05]  /*0a20*/  WARPSYNC.COLLECTIVE R21, `(.L_x_131) ;  /* 0x0000000015087348 */ /* 0x000fea0003c00000 */
[----:B------:R0:W1:Y:S02]  /*0a30*/  SHFL.UP P0, R25, R24, R23, R22 ;  /* 0x0400001718197389 */ /* 0x0000640000000016 */
[----:B01----:R-:W-:Y:S05]  /*0a40*/  ENDCOLLECTIVE ;  /* 0x000000000000791b */ /* 0x003fea0003800000 */
.L_x_131:
[----:B------:R-:W-:Y:S05]  /*0a50*/  BRA `(.L_x_132) ;  /* 0xfffffff800647947 */ /* 0x000fea000383ffff */
.L_x_133:
        /* <DEDUP_REMOVED lines=10> */
.L_x_819:


//--------------------- .text._ZN3cub18CUB_300001_SM_10006detail10radix_sort30DeviceRadixSortHistogramKernelINS1_5radix10policy_hubIjNS0_8NullTypeEyE10Policy1000ELNS0_9SortOrderE0EjyNS1_21identity_decomposer_tEEEvPT2_PKT1_SB_iiT3_ --------------------------
	.section	.text._ZN3cub18CUB_300001_SM_10006detail10radix_sort30DeviceRadixSortHistogramKernelINS1_5radix10policy_hubIjNS0_8NullTypeEyE10Policy1000ELNS0_9SortOrderE0EjyNS1_21identity_decomposer_tEEEvPT2_PKT1_SB_iiT3_,"ax",@progbits
	.align	128
        .global         _ZN3cub18CUB_300001_SM_10006detail10radix_sort30DeviceRadixSortHistogramKernelINS1_5radix10policy_hubIjNS0_8NullTypeEyE10Policy1000ELNS0_9SortOrderE0EjyNS1_21identity_decomposer_tEEEvPT2_PKT1_SB_iiT3_
        .type           _ZN3cub18CUB_300001_SM_10006detail10radix_sort30DeviceRadixSortHistogramKernelINS1_5radix10policy_hubIjNS0_8NullTypeEyE10Policy1000ELNS0_9SortOrderE0EjyNS1_21identity_decomposer_tEEEvPT2_PKT1_SB_iiT3_,@function
        .size           _ZN3cub18CUB_300001_SM_10006detail10radix_sort30DeviceRadixSortHistogramKernelINS1_5radix10policy_hubIjNS0_8NullTypeEyE10Policy1000ELNS0_9SortOrderE0EjyNS1_21identity_decomposer_tEEEvPT2_PKT1_SB_iiT3_,(.L_x_820 - _ZN3cub18CUB_300001_SM_10006detail10radix_sort30DeviceRadixSortHistogramKernelINS1_5radix10policy_hubIjNS0_8NullTypeEyE10Policy1000ELNS0_9SortOrderE0EjyNS1_21identity_decomposer_tEEEvPT2_PKT1_SB_iiT3_)
        .other          _ZN3cub18CUB_300001_SM_10006detail10radix_sort30DeviceRadixSortHistogramKernelINS1_5radix10policy_hubIjNS0_8NullTypeEyE10Policy1000ELNS0_9SortOrderE0EjyNS1_21identity_decomposer_tEEEvPT2_PKT1_SB_iiT3_,@"STO_CUDA_ENTRY STV_DEFAULT"
_ZN3cub18CUB_300001_SM_10006detail10radix_sort30DeviceRadixSortHistogramKernelINS1_5radix10policy_hubIjNS0_8NullTypeEyE10Policy1000ELNS0_9SortOrderE0EjyNS1_21identity_decomposer_tEEEvPT2_PKT1_SB_iiT3_:
.text._ZN3cub18CUB_300001_SM_10006detail10radix_sort30DeviceRadixSortHistogramKernelINS1_5radix10policy_hubIjNS0_8NullTypeEyE10Policy1000ELNS0_9SortOrderE0EjyNS1_21identity_decomposer_tEEEvPT2_PKT1_SB_iiT3_:
[----:B------:R-:W-:Y:S01]  /*0000*/  LDC R1, c[0x0][0x37c] ;  /* 0x0000df00ff017b82 */ /* 0x000fe20000000800 */
[----:B------:R-:W0:Y:S02]  /*0010*/  LDCU.64 UR4, c[0x0][0x390] ;  /* 0x00007200ff0477ac */ /* 0x000e240008000a00 */
[----:B0-----:R-:W-:-:S04]  /*0020*/  ISETP.NE.U32.AND P0, PT, RZ, UR4, PT ;  /* 0x00000004ff007c0c */ /* 0x001fc8000bf05070 */
[----:B------:R-:W-:-:S13]  /*0030*/  ISETP.NE.AND.EX P0, PT, RZ, UR5, PT, P0 ;  /* 0x00000005ff007c0c */ /* 0x000fda000bf05300 */
[----:B------:R-:W-:Y:S05]  /*0040*/  @!P0 EXIT ;  /* 0x000000000000894d */ /* 0x000fea0003800000 */
[----:B------:R-:W0:Y:S01]  /*0050*/  S2R R18, SR_TID.X ;  /* 0x0000000000127919 */ /* 0x000e220000002100 */
[----:B------:R-:W1:Y:S01]  /*0060*/  LDCU.64 UR4, c[0x0][0x398] ;  /* 0x00007300ff0477ac */ /* 0x000e620008000a00 */
[----:B------:R-:W2:Y:S01]  /*0070*/  S2UR UR7, SR_CgaCtaId ;  /* 0x00000000000779c3 */ /* 0x000ea20000008800 */
[----:B------:R-:W-:Y:S01]  /*0080*/  UMOV UR6, 0x400 ;  /* 0x0000040000067882 */ /* 0x000fe20000000000 */
[----:B------:R-:W3:Y:S06]  /*0090*/  LDCU.64 UR18, c[0x0][0x358] ;  /* 0x00006b00ff1277ac */ /* 0x000eec0008000a00 */
[----:B------:R-:W4:Y:S01]  /*00a0*/  S2UR UR8, SR_CTAID.X ;  /* 0x00000000000879c3 */ /* 0x000f220000002500 */
[----:B------:R-:W0:Y:S01]  /*00b0*/  LDCU UR21, c[0x0][0x370] ;  /* 0x00006e00ff1577ac */ /* 0x000e220008000800 */
[----:B-1----:R-:W-:-:S04]  /*00c0*/  UIADD3 UR4, UPT, UPT, UR5, 0x7, -UR4 ;  /* 0x0000000705047890 */ /* 0x002fc8000fffe804 */
[----:B------:R-:W-:Y:S02]  /*00d0*/  UISETP.GE.AND UP0, UPT, UR4, 0x8, UPT ;  /* 0x000000080400788c */ /* 0x000fe4000bf06270 */
[----:B------:R-:W-:Y:S02]  /*00e0*/  USHF.R.S32.HI UR5, URZ, 0x1f, UR4 ;  /* 0x0000001fff057899 */ /* 0x000fe40008011404 */
[----:B--2---:R-:W-:Y:S02]  /*00f0*/  ULEA UR6, UR7, UR6, 0x18 ;  /* 0x0000000607067291 */ /* 0x004fe4000f8ec0ff */
[----:B------:R-:W-:Y:S01]  /*0100*/  PLOP3.LUT P0, PT, PT, PT, UP0, 0x80, 0x8 ;  /* 0x000000000008781c */ /* 0x000fe20003f0f008 */
[----:B------:R-:W-:Y:S01]  /*0110*/  ULEA.HI UR5, UR5, UR4, URZ, 0x3 ;  /* 0x0000000405057291 */ /* 0x000fe2000f8f18ff */
[C---:B0-----:R-:W-:Y:S02]  /*0120*/  VIADD R19, R18.reuse, 0x80 ;  /* 0x0000008012137836 */ /* 0x041fe40000000000 */
[C---:B------:R-:W-:Y:S01]  /*0130*/  ISETP.GT.U32.OR P0, PT, R18.reuse, 0xff, !P0 ;  /* 0x000000ff1200780c */ /* 0x040fe20004704470 */
[----:B------:R-:W-:Y:S01]  /*0140*/  USHF.R.S32.HI UR5, URZ, 0x3, UR5 ;  /* 0x00000003ff057899 */ /* 0x000fe20008011405 */
[C---:B------:R-:W-:Y:S01]  /*0150*/  VIADD R20, R18.reuse, 0x100 ;  /* 0x0000010012147836 */ /* 0x040fe20000000000 */
[C---:B------:R-:W-:Y:S01]  /*0160*/  IADD3 R25, PT, PT, R18.reuse, 0x500, RZ ;  /* 0x0000050012197810 */ /* 0x040fe20007ffe0ff */
[C---:B------:R-:W-:Y:S01]  /*0170*/  VIADD R21, R18.reuse, 0x180 ;  /* 0x0000018012157836 */ /* 0x040fe20000000000 */
[----:B------:R-:W-:Y:S01]  /*0180*/  P2R R28, PR, RZ, 0x1 ;  /* 0x00000001ff1c7803 */ /* 0x000fe20000000000 */
[C---:B------:R-:W-:Y:S01]  /*0190*/  VIADD R22, R18.reuse, 0x200 ;  /* 0x0000020012167836 */ /* 0x040fe20000000000 */
[C---:B------:R-:W-:Y:S01]  /*01a0*/  LEA R27, R18.reuse, UR6, 0x2 ;  /* 0x00000006121b7c11 */ /* 0x040fe2000f8e10ff */
[C---:B------:R-:W-:Y:S01]  /*01b0*/  VIADD R23, R18.reuse, 0x280 ;  /* 0x0000028012177836 */ /* 0x040fe20000000000 */
[----:B----4-:R-:W-:Y:S01]  /*01c0*/  USHF.L.U32 UR8, UR8, 0xb, URZ ;  /* 0x0000000b08087899 */ /* 0x010fe200080006ff */
[C---:B------:R-:W-:Y:S01]  /*01d0*/  VIADD R24, R18.reuse, 0x300 ;  /* 0x0000030012187836 */ /* 0x040fe20000000000 */
[----:B------:R-:W-:Y:S01]  /*01e0*/  ULOP3.LUT UR20, UR5, 0x7, URZ, 0xc0, !UPT ;  /* 0x0000000705147892 */ /* 0x000fe2000f8ec0ff */
[----:B------:R-:W-:Y:S01]  /*01f0*/  VIADD R26, R18, 0x780 ;  /* 0x00000780121a7836 */ /* 0x000fe20000000000 */
[----:B------:R-:W-:Y:S01]  /*0200*/  ULOP3.LUT UR9, UR5, 0x3, URZ, 0xc0, !UPT ;  /* 0x0000000305097892 */ /* 0x000fe2000f8ec0ff */
[----:B------:R-:W-:Y:S01]  /*0210*/  UMOV UR6, URZ ;  /* 0x000000ff00067c82 */ /* 0x000fe20008000000 */
[----:B---3--:R-:W-:-:S10]  /*0220*/  UMOV UR7, URZ ;  /* 0x000000ff00077c82 */ /* 0x008fd40008000000 */
.L_x_217:
[----:B------:R-:W-:Y:S01]  /*0230*/  ISETP.NE.AND P0, PT, R28, RZ, PT ;  /* 0x000000ff1c00720c */ /* 0x000fe20003f05270 */
[----:B------:R-:W-:-:S12]  /*0240*/  BSSY.RECONVERGENT B0, `(.L_x_134) ;  /* 0x0000082000007945 */ /* 0x000fd80003800200 */
[----:B0-2345:R-:W-:Y:S05]  /*0250*/  @P0 BRA `(.L_x_135) ;  /* 0x0000000800000947 */ /* 0x03dfea0003800000 */
[----:B------:R-:W0:Y:S02]  /*0260*/  LDC.64 R2, c[0x0][0x398] ;  /* 0x0000e600ff027b82 */ /* 0x000e240000000a00 */
[----:B0-----:R-:W-:-:S04]  /*0270*/  IADD3 R2, PT, PT, R3, 0x7, -R2 ;  /* 0x0000000703027810 */ /* 0x001fc80007ffe802 */
[----:B------:R-:W-:-:S04]  /*0280*/  SHF.R.S32.HI R3, RZ, 0x1f, R2 ;  /* 0x0000001fff037819 */ /* 0x000fc80000011402 */
[----:B------:R-:W-:-:S04]  /*0290*/  LEA.HI R3, R3, R2, RZ, 0x3 ;  /* 0x0000000203037211 */ /* 0x000fc800078f18ff */
[----:B------:R-:W-:-:S04]  /*02a0*/  SHF.R.S32.HI R3, RZ, 0x3, R3 ;  /* 0x00000003ff037819 */ /* 0x000fc80000011403 */
[C---:B------:R-:W-:Y:S01]  /*02b0*/  LOP3.LUT R5, R3.reuse, 0xffffff0, RZ, 0xc0, !PT ;  /* 0x0ffffff003057812 */ /* 0x040fe200078ec0ff */
[----:B------:R-:W-:-:S05]  /*02c0*/  VIADD R0, R3, 0xffffffff ;  /* 0xffffffff03007836 */ /* 0x000fca0000000000 */
[----:B------:R-:W-:Y:S01]  /*02d0*/  ISETP.GE.U32.AND P0, PT, R0, 0xf, PT ;  /* 0x0000000f0000780c */ /* 0x000fe20003f06070 */
[----:B------:R-:W-:-:S12]  /*02e0*/  IMAD.MOV.U32 R0, RZ, RZ, RZ ;  /* 0x000000ffff007224 */ /* 0x000fd800078e00ff */
[----:B------:R-:W-:Y:S05]  /*02f0*/  @!P0 BRA `(.L_x_136) ;  /* 0x00000000005c8947 */ /* 0x000fea0003800000 */
[----:B------:R-:W-:Y:S02]  /*0300*/  IMAD.MOV R2, RZ, RZ, -R5 ;  /* 0x000000ffff027224 */ /* 0x000fe400078e0a05 */
[----:B------:R-:W-:-:S07]  /*0310*/  VIADD R0, R27, 0x2000 ;  /* 0x000020001b007836 */ /* 0x000fce0000000000 */
.L_x_137:
[----:B------:R-:W-:Y:S01]  /*0320*/  VIADD R2, R2, 0x10 ;  /* 0x0000001002027836 */ /* 0x000fe20000000000 */
[----:B------:R-:W-:Y:S04]  /*0330*/  STS [R0+-0x2000], RZ ;  /* 0xffe000ff00007388 */ /* 0x000fe80000000800 */
        /* <DEDUP_REMOVED lines=16> */
[----:B0-----:R-:W-:Y:S01]  /*0440*/  IADD3 R0, PT, PT, R0, 0x4000, RZ ;  /* 0x0000400000007810 */ /* 0x001fe20007ffe0ff */
[----:B------:R-:W-:Y:S06]  /*0450*/  @P1 BRA `(.L_x_137) ;  /* 0xfffffffc00b01947 */ /* 0x000fec000383ffff */
[----:B------:R-:W-:-:S07]  /*0460*/  IMAD.MOV.U32 R0, RZ, RZ, R5 ;  /* 0x000000ffff007224 */ /* 0x000fce00078e0005 */
.L_x_136:
[----:B------:R-:W-:Y:S01]  /*0470*/  LOP3.LUT R2, R3, 0xf, RZ, 0xc0, !PT ;  /* 0x0000000f03027812 */ /* 0x000fe200078ec0ff */
[----:B------:R-:W-:-:S03]  /*0480*/  IMAD.U32 R4, RZ, RZ, UR20 ;  /* 0x00000014ff047e24 */ /* 0x000fc6000f8e00ff */
[C---:B------:R-:W-:Y:S01]  /*0490*/  ISETP.NE.AND P1, PT, R2.reuse, RZ, PT ;  /* 0x000000ff0200720c */ /* 0x040fe20003f25270 */
[----:B------:R-:W-:Y:S02]  /*04a0*/  VIADD R2, R2, 0xffffffff ;  /* 0xffffffff02027836 */ /* 0x000fe40000000000 */
[----:B------:R-:W-:-:S10]  /*04b0*/  VIADD R4, R4, 0xffffffff ;  /* 0xffffffff04047836 */ /* 0x000fd40000000000 */
[----:B------:R-:W-:Y:S05]  /*04c0*/  @!P1 BRA `(.L_x_138) ;  /* 0x00000000007c9947 */ /* 0x000fea0003800000 */
[----:B------:R-:W-:Y:S01]  /*04d0*/  ISETP.GE.U32.AND P2, PT, R2, 0x7, PT ;  /* 0x000000070200780c */ /* 0x000fe20003f46070 */
[----:B------:R-:W-:-:S12]  /*04e0*/  UISETP.NE.AND UP0, UPT, UR20, URZ, UPT ;  /* 0x000000ff1400728c */ /* 0x000fd8000bf05270 */
[----:B------:R-:W-:Y:S05]  /*04f0*/  @!P2 BRA `(.L_x_139) ;  /* 0x000000000028a947 */ /* 0x000fea0003800000 */
        /* <DEDUP_REMOVED lines=10> */
.L_x_139:
[----:B------:R-:W-:Y:S05]  /*05a0*/  BRA.U !UP0, `(.L_x_138) ;  /* 0x0000000108447547 */ /* 0x000fea000b800000 */
[----:B------:R-:W-:Y:S01]  /*05b0*/  ISETP.GE.U32.AND P2, PT, R4, 0x3, PT ;  /* 0x000000030400780c */ /* 0x000fe20003f46070 */
[----:B------:R-:W-:-:S12]  /*05c0*/  UISETP.NE.AND UP0, UPT, UR9, URZ, UPT ;  /* 0x000000ff0900728c */ /* 0x000fd8000bf05270 */
[C---:B0-----:R-:W-:Y:S01]  /*05d0*/  @P2 LEA R3, R0.reuse, R27, 0xa ;  /* 0x0000001b00032211 */ /* 0x041fe200078e50ff */
[----:B------:R-:W-:-:S04]  /*05e0*/  @P2 VIADD R0, R0, 0x4 ;  /* 0x0000000400002836 */ /* 0x000fc80000000000 */
[----:B------:R1:W-:Y:S04]  /*05f0*/  @P2 STS [R3], RZ ;  /* 0x000000ff03002388 */ /* 0x0003e80000000800 */
[----:B------:R1:W-:Y:S04]  /*0600*/  @P2 STS [R3+0x400], RZ ;  /* 0x000400ff03002388 */ /* 0x0003e80000000800 */
[----:B------:R1:W-:Y:S04]  /*0610*/  @P2 STS [R3+0x800], RZ ;  /* 0x000800ff03002388 */ /* 0x0003e80000000800 */
[----:B------:R1:W-:Y:S01]  /*0620*/  @P2 STS [R3+0xc00], RZ ;  /* 0x000c00ff03002388 */ /* 0x0003e20000000800 */
[----:B------:R-:W-:Y:S05]  /*0630*/  BRA.U !UP0, `(.L_x_138) ;  /* 0x0000000108207547 */ /* 0x000fea000b800000 */
[----:B------:R-:W-:Y:S01]  /*0640*/  IMAD R0, R0, 0x400, R27 ;  /* 0x0000040000007824 */ /* 0x000fe200078e021b */
[----:B------:R-:W-:-:S04]  /*0650*/  UISETP.NE.AND UP0, UPT, UR9, 0x1, UPT ;  /* 0x000000010900788c */ /* 0x000fc8000bf05270 */
[----:B------:R2:W-:Y:S05]  /*0660*/  STS [R0], RZ ;  /* 0x000000ff00007388 */ /* 0x0005ea0000000800 */
[----:B------:R-:W-:Y:S05]  /*0670*/  BRA.U !UP0, `(.L_x_138) ;  /* 0x0000000108107547 */ /* 0x000fea000b800000 */
[----:B------:R-:W-:Y:S01]  /*0680*/  UISETP.NE.AND UP0, UPT, UR9, 0x2, UPT ;  /* 0x000000020900788c */ /* 0x000fe2000bf05270 */
[----:B------:R3:W-:Y:S05]  /*0690*/  STS [R0+0x400], RZ ;  /* 0x000400ff00007388 */ /* 0x0007ea0000000800 */
[----:B------:R-:W-:-:S13]  /*06a0*/  PLOP3.LUT P2, PT, PT, PT, UP0, 0x80, 0x8 ;  /* 0x000000000008781c */ /* 0x000fda0003f4f008 */
[----:B------:R3:W-:Y:S02]  /*06b0*/  @P2 STS [R0+0x800], RZ ;  /* 0x000800ff00002388 */ /* 0x0007e40000000800 */
.L_x_138:
[----:B------:R-:W-:-:S13]  /*06c0*/  ISETP.GT.U32.AND P2, PT, R18, 0x7f, PT ;  /* 0x0000007f1200780c */ /* 0x000fda0003f44070 */
[----:B------:R-:W-:Y:S05]  /*06d0*/  @P2 BRA `(.L_x_135) ;  /* 0x0000000000e02947 */ /* 0x000fea0003800000 */
[----:B--23--:R-:W-:Y:S01]  /*06e0*/  IMAD.MOV.U32 R0, RZ, RZ, RZ ;  /* 0x000000ffff007224 */ /* 0x00cfe200078e00ff */
[----:B------:R-:W-:Y:S06]  /*06f0*/  @!P0 BRA `(.L_x_140) ;  /* 0x0000000000588947 */ /* 0x000fec0003800000 */
[----:B------:R-:W-:-:S07]  /*0700*/  IMAD.MOV.U32 R0, RZ, RZ, RZ ;  /* 0x000000ffff007224 */ /* 0x000fce00078e00ff */
.L_x_141:
[C---:B012---:R-:W-:Y:S02]  /*0710*/  IMAD R3, R0.reuse, 0x400, R27 ;  /* 0x0000040000037824 */ /* 0x047fe400078e021b */
[----:B------:R-:W-:-:S03]  /*0720*/  VIADD R0, R0, 0x10 ;  /* 0x0000001000007836 */ /* 0x000fc60000000000 */
[----:B------:R2:W-:Y:S02]  /*0730*/  STS [R3+0x200], RZ ;  /* 0x000200ff03007388 */ /* 0x0005e40000000800 */
[----:B------:R-:W-:Y:S02]  /*0740*/  ISETP.NE.AND P0, PT, R0, R5, PT ;  /* 0x000000050000720c */ /* 0x000fe40003f05270 */
[----:B------:R2:W-:Y:S04]  /*0750*/  STS [R3+0x600], RZ ;  /* 0x000600ff03007388 */ /* 0x0005e80000000800 */
        /* <DEDUP_REMOVED lines=13> */
[----:B------:R2:W-:Y:S01]  /*0830*/  STS [R3+0x3e00], RZ ;  /* 0x003e00ff03007388 */ /* 0x0005e20000000800 */
[----:B------:R-:W-:Y:S05]  /*0840*/  @P0 BRA `(.L_x_141) ;  /* 0xfffffffc00b00947 */ /* 0x000fea000383ffff */
[----:B------:R-:W-:-:S07]  /*0850*/  MOV R0, R5 ;  /* 0x0000000500007202 */ /* 0x000fce0000000f00 */
.L_x_140:
[----:B------:R-:W-:Y:S05]  /*0860*/  @!P1 BRA `(.L_x_135) ;  /* 0x00000000007c9947 */ /* 0x000fea0003800000 */
[----:B------:R-:W-:Y:S01]  /*0870*/  ISETP.GE.U32.AND P0, PT, R2, 0x7, PT ;  /* 0x000000070200780c */ /* 0x000fe20003f06070 */
[----:B------:R-:W-:-:S12]  /*0880*/  UISETP.NE.AND UP0, UPT, UR20, URZ, UPT ;  /* 0x000000ff1400728c */ /* 0x000fd8000bf05270 */
[----:B------:R-:W-:Y:S05]  /*0890*/  @!P0 BRA `(.L_x_142) ;  /* 0x0000000000288947 */ /* 0x000fea0003800000 */
[C---:B------:R-:W-:Y:S02]  /*08a0*/  IMAD R2, R0.reuse, 0x400, R27 ;  /* 0x0000040000027824 */ /* 0x040fe400078e021b */
[----:B------:R-:W-:-:S03]  /*08b0*/  VIADD R0, R0, 0x8 ;  /* 0x0000000800007836 */ /* 0x000fc60000000000 */
[----:B------:R3:W-:Y:S04]  /*08c0*/  STS [R2+0x200], RZ ;  /* 0x000200ff02007388 */ /* 0x0007e80000000800 */
[----:B------:R3:W-:Y:S04]  /*08d0*/  STS [R2+0x600], RZ ;  /* 0x000600ff02007388 */ /* 0x0007e80000000800 */
[----:B------:R3:W-:Y:S04]  /*08e0*/  STS [R2+0xa00], RZ ;  /* 0x000a00ff02007388 */ /* 0x0007e80000000800 */
[----:B------:R3:W-:Y:S04]  /*08f0*/  STS [R2+0xe00], RZ ;  /* 0x000e00ff02007388 */ /* 0x0007e80000000800 */
[----:B------:R3:W-:Y:S04]  /*0900*/  STS [R2+0x1200], RZ ;  /* 0x001200ff02007388 */ /* 0x0007e80000000800 */
[----:B------:R3:W-:Y:S04]  /*0910*/  STS [R2+0x1600], RZ ;  /* 0x001600ff02007388 */ /* 0x0007e80000000800 */
[----:B------:R3:W-:Y:S04]  /*0920*/  STS [R2+0x1a00], RZ ;  /* 0x001a00ff02007388 */ /* 0x0007e80000000800 */
[----:B------:R3:W-:Y:S02]  /*0930*/  STS [R2+0x1e00], RZ ;  /* 0x001e00ff02007388 */ /* 0x0007e40000000800 */
.L_x_142:
[----:B------:R-:W-:Y:S05]  /*0940*/  BRA.U !UP0, `(.L_x_135) ;  /* 0x0000000108447547 */ /* 0x000fea000b800000 */
[----:B------:R-:W-:Y:S01]  /*0950*/  ISETP.GE.U32.AND P0, PT, R4, 0x3, PT ;  /* 0x000000030400780c */ /* 0x000fe20003f06070 */
[----:B------:R-:W-:-:S12]  /*0960*/  UISETP.NE.AND UP0, UPT, UR9, URZ, UPT ;  /* 0x000000ff0900728c */ /* 0x000fd8000bf05270 */
[C---:B---3--:R-:W-:Y:S02]  /*0970*/  @P0 IMAD R2, R0.reuse, 0x400, R27 ;  /* 0x0000040000020824 */ /* 0x048fe400078e021b */
[----:B------:R-:W-:-:S03]  /*0980*/  @P0 VIADD R0, R0, 0x4 ;  /* 0x0000000400000836 */ /* 0x000fc60000000000 */
[----:B------:R4:W-:Y:S04]  /*0990*/  @P0 STS [R2+0x200], RZ ;  /* 0x000200ff02000388 */ /* 0x0009e80000000800 */
[----:B------:R4:W-:Y:S04]  /*09a0*/  @P0 STS [R2+0x600], RZ ;  /* 0x000600ff02000388 */ /* 0x0009e80000000800 */
[----:B------:R4:W-:Y:S04]  /*09b0*/  @P0 STS [R2+0xa00], RZ ;  /* 0x000a00ff02000388 */ /* 0x0009e80000000800 */
[----:B------:R4:W-:Y:S01]  /*09c0*/  @P0 STS [R2+0xe00], RZ ;  /* 0x000e00ff02000388 */ /* 0x0009e20000000800 */
[----:B------:R-:W-:Y:S05]  /*09d0*/  BRA.U !UP0, `(.L_x_135) ;  /* 0x0000000108207547 */ /* 0x000fea000b800000 */
[----:B------:R-:W-:Y:S01]  /*09e0*/  IMAD R0, R0, 0x400, R27 ;  /* 0x0000040000007824 */ /* 0x000fe200078e021b */
[----:B------:R-:W-:-:S04]  /*09f0*/  UISETP.NE.AND UP0, UPT, UR9, 0x1, UPT ;  /* 0x000000010900788c */ /* 0x000fc8000bf05270 */
[----:B------:R3:W-:Y:S05]  /*0a00*/  STS [R0+0x200], RZ ;  /* 0x000200ff00007388 */ /* 0x0007ea0000000800 */
[----:B------:R-:W-:Y:S05]  /*0a10*/  BRA.U !UP0, `(.L_x_135) ;  /* 0x0000000108107547 */ /* 0x000fea000b800000 */
[----:B------:R-:W-:Y:S01]  /*0a20*/  UISETP.NE.AND UP0, UPT, UR9, 0x2, UPT ;  /* 0x000000020900788c */ /* 0x000fe2000bf05270 */
[----:B------:R0:W-:Y:S05]  /*0a30*/  STS [R0+0x600], RZ ;  /* 0x000600ff00007388 */ /* 0x0001ea0000000800 */
[----:B------:R-:W-:-:S13]  /*0a40*/  PLOP3.LUT P0, PT, PT, PT, UP0, 0x80, 0x8 ;  /* 0x000000000008781c */ /* 0x000fda0003f0f008 */
[----:B------:R0:W-:Y:S02]  /*0a50*/  @P0 STS [R0+0xa00], RZ ;  /* 0x000a00ff00000388 */ /* 0x0001e40000000800 */
.L_x_135:
[----:B------:R-:W-:Y:S05]  /*0a60*/  BSYNC.RECONVERGENT B0 ;  /* 0x0000000000007941 */ /* 0x000fea0003800200 */
.L_x_134:
[----:B------:R-:W5:Y:S01]  /*0a70*/  LDCU.64 UR10, c[0x0][0x390] ;  /* 0x00007200ff0a77ac */ /* 0x000f620008000a00 */
[----:B------:R-:W-:Y:S02]  /*0a80*/  USHF.L.U32 UR4, UR6, 0x1e, URZ ;  /* 0x0000001e06047899 */ /* 0x000fe400080006ff */
[----:B------:R-:W-:Y:S02]  /*0a90*/  USHF.L.U64.HI UR5, UR6, 0x1e, UR7 ;  /* 0x0000001e06057899 */ /* 0x000fe40008010207 */
[----:B-----5:R-:W-:-:S04]  /*0aa0*/  UIADD3 UR4, UP0, UPT, -UR4, UR10, URZ ;  /* 0x0000000a04047290 */ /* 0x020fc8000ff1e1ff */
[----:B------:R-:W-:Y:S02]  /*0ab0*/  UIADD3.X UR5, UPT, UPT, ~UR5, UR11, URZ, UP0, !UPT ;  /* 0x0000000b05057290 */ /* 0x000fe400087fe5ff */
[----:B------:R-:W-:-:S04]  /*0ac0*/  UISETP.LT.U32.AND UP0, UPT, UR4, 0x40000000, UPT ;  /* 0x400000000400788c */ /* 0x000fc8000bf01070 */
[----:B------:R-:W-:-:S04]  /*0ad0*/  UISETP.LT.U32.AND.EX UP0, UPT, UR5, URZ, UPT, UP0 ;  /* 0x000000ff0500728c */ /* 0x000fc8000bf01100 */
[----:B------:R-:W-:Y:S02]  /*0ae0*/  USEL UR11, UR4, 0x40000000, UP0 ;  /* 0x40000000040b7887 */ /* 0x000fe40008000000 */
[----:B------:R-:W-:Y:S02]  /*0af0*/  USEL UR12, UR5, URZ, UP0 ;  /* 0x000000ff050c7287 */ /* 0x000fe40008000000 */
[----:B------:R-:W-:-:S04]  /*0b00*/  UISETP.GT.U32.AND UP0, UPT, UR11, UR8, UPT ;  /* 0x000000080b00728c */ /* 0x000fc8000bf04070 */
[----:B------:R-:W-:Y:S01]  /*0b10*/  UISETP.GT.U32.AND.EX UP0, UPT, UR12, URZ, UPT, UP0 ;  /* 0x000000ff0c00728c */ /* 0x000fe2000bf04100 */
[----:B------:R-:W-:Y:S08]  /*0b20*/  BAR.SYNC.DEFER_BLOCKING 0x0 ;  /* 0x0000000000007b1d */ /* 0x000ff00000010000 */
[----:B------:R-:W-:Y:S06]  /*0b30*/  BAR.SYNC.DEFER_BLOCKING 0x0 ;  /* 0x0000000000007b1d */ /* 0x000fec0000010000 */
[----:B------:R-:W-:Y:S05]  /*0b40*/  BRA.U !UP0, `(.L_x_143) ;  /* 0x0000000908d87547 */ /* 0x000fea000b800000 */
[----:B------:R-:W-:Y:S01]  /*0b50*/  UMOV UR10, UR8 ;  /* 0x00000008000a7c82 */ /* 0x000fe20008000000 */
[----:B------:R-:W-:-:S05]  /*0b60*/  UMOV UR5, URZ ;  /* 0x000000ff00057c82 */ /* 0x000fca0008000000 */
.L_x_148:
[----:B-----5:R-:W5:Y:S01]  /*0b70*/  LDCU.64 UR16, c[0x0][0x390] ;  /* 0x00007200ff1077ac */ /* 0x020f620008000a00 */
[----:B------:R-:W-:Y:S02]  /*0b80*/  USHF.L.U32 UR13, UR6, 0x1e, URZ ;  /* 0x0000001e060d7899 */ /* 0x000fe400080006ff */
[----:B------:R-:W-:Y:S02]  /*0b90*/  USHF.L.U64.HI UR14, UR6, 0x1e, UR7 ;  /* 0x0000001e060e7899 */ /* 0x000fe40008010207 */
[----:B------:R-:W-:-:S04]  /*0ba0*/  UIADD3 UR13, UP0, UPT, UR10, UR13, URZ ;  /* 0x0000000d0a0d7290 */ /* 0x000fc8000ff1e0ff */
[----:B------:R-:W-:Y:S02]  /*0bb0*/  UIADD3.X UR14, UPT, UPT, UR5, UR14, URZ, UP0, !UPT ;  /* 0x0000000e050e7290 */ /* 0x000fe400087fe4ff */
[----:B------:R-:W-:Y:S02]  /*0bc0*/  ULEA UR10, UP0, UR21, UR10, 0xb ;  /* 0x0000000a150a7291 */ /* 0x000fe4000f8058ff */
[----:B-----5:R-:W-:Y:S02]  /*0bd0*/  UIADD3 UR15, UP1, UPT, -UR13, UR16, URZ ;  /* 0x000000100d0f7290 */ /* 0x020fe4000ff3e1ff */
[----:B------:R-:W-:Y:S02]  /*0be0*/  UIADD3.X UR5, UPT, UPT, URZ, UR5, URZ, UP0, !UPT ;  /* 0x00000005ff057290 */ /* 0x000fe400087fe4ff */
[----:B------:R-:W-:Y:S02]  /*0bf0*/  UIADD3.X UR4, UPT, UPT, ~UR14, UR17, URZ, UP1, !UPT ;  /* 0x000000110e047290 */ /* 0x000fe40008ffe5ff */
[----:B------:R-:W-:-:S02]  /*0c00*/  UISETP.GE.U32.AND UP1, UPT, UR15, 0x800, UPT ;  /* 0x000008000f00788c */ /* 0x000fc4000bf26070 */
[----:B------:R-:W-:Y:S02]  /*0c10*/  UISETP.GE.U32.AND UP0, UPT, UR10, UR11, UPT ;  /* 0x0000000b0a00728c */ /* 0x000fe4000bf06070 */
[----:B------:R-:W-:Y:S02]  /*0c20*/  UISETP.GE.U32.AND.EX UP1, UPT, UR4, URZ, UPT, UP1 ;  /* 0x000000ff0400728c */ /* 0x000fe4000bf26110 */
[----:B------:R-:W-:-:S07]  /*0c30*/  UISETP.GE.U32.AND.EX UP0, UPT, UR5, UR12, UPT, UP0 ;  /* 0x0000000c0500728c */ /* 0x000fce000bf06100 */
[----:B012---:R-:W-:Y:S05]  /*0c40*/  BRA.U !UP1, `(.L_x_144) ;  /* 0x0000000109587547 */ /* 0x007fea000b800000 */
[----:B------:R-:W4:Y:S01]  /*0c50*/  LDCU.64 UR16, c[0x0][0x388] ;  /* 0x00007100ff1077ac */ /* 0x000f220008000a00 */
[----:B0-23--:R-:W-:-:S05]  /*0c60*/  IADD3 R0, P0, PT, R18, UR13, RZ ;  /* 0x0000000d12007c10 */ /* 0x00dfca000ff1e0ff */
[----:B-1----:R-:W-:Y:S01]  /*0c70*/  IMAD.X R3, RZ, RZ, UR14, P0 ;  /* 0x0000000eff037e24 */ /* 0x002fe200080e06ff */
[----:B----4-:R-:W-:-:S04]  /*0c80*/  LEA R14, P0, R0, UR16, 0x2 ;  /* 0x00000010000e7c11 */ /* 0x010fc8000f8010ff */
        /* <DEDUP_REMOVED lines=18> */
.L_x_144:
[C---:B------:R-:W-:Y:S01]  /*0db0*/  ISETP.GE.AND P5, PT, R18.reuse, UR15, PT ;  /* 0x0000000f12007c0c */ /* 0x040fe2000bfa6270 */
[----:B------:R-:W4:Y:S01]  /*0dc0*/  LDCU.64 UR16, c[0x0][0x388] ;  /* 0x00007100ff1077ac */ /* 0x000f220008000a00 */
[----:B0-23--:R-:W-:Y:S01]  /*0dd0*/  IADD3 R0, P0, PT, R18, UR13, RZ ;  /* 0x0000000d12007c10 */ /* 0x00dfe2000ff1e0ff */
[----:B------:R-:W-:Y:S01]  /*0de0*/  IMAD.MOV.U32 R17, RZ, RZ, -0x1 ;  /* 0xffffffffff117424 */ /* 0x000fe200078e00ff */
[----:B------:R-:W0:Y:S01]  /*0df0*/  S2R R18, SR_TID.X ;  /* 0x0000000000127919 */ /* 0x000e220000002100 */
[----:B------:R-:W-:Y:S01]  /*0e00*/  ISETP.GE.AND P2, PT, R19, UR15, PT ;  /* 0x0000000f13007c0c */ /* 0x000fe2000bf46270 */
[----:B------:R-:W-:Y:S01]  /*0e10*/  IMAD.MOV.U32 R16, RZ, RZ, -0x1 ;  /* 0xffffffffff107424 */ /* 0x000fe200078e00ff */
[----:B-1----:R-:W-:Y:S02]  /*0e20*/  IADD3.X R3, PT, PT, RZ, UR14, RZ, P0, !PT ;  /* 0x0000000eff037c10 */ /* 0x002fe400087fe4ff */
[----:B------:R-:W-:Y:S02]  /*0e30*/  ISETP.GE.AND P3, PT, R20, UR15, PT ;  /* 0x0000000f14007c0c */ /* 0x000fe4000bf66270 */
[----:B------:R-:W-:-:S02]  /*0e40*/  ISETP.GE.AND P4, PT, R21, UR15, PT ;  /* 0x0000000f15007c0c */ /* 0x000fc4000bf86270 */
[----:B----4-:R-:W-:-:S04]  /*0e50*/  LEA R14, P0, R0, UR16, 0x2 ;  /* 0x00000010000e7c11 */ /* 0x010fc8000f8010ff */
[----:B------:R-:W-:Y:S01]  /*0e60*/  LEA.HI.X R15, R0, UR17, R3, 0x2, P0 ;  /* 0x00000011000f7c11 */ /* 0x000fe200080f1403 */
[----:B------:R-:W-:Y:S02]  /*0e70*/  IMAD.MOV.U32 R13, RZ, RZ, -0x1 ;  /* 0xffffffffff0d7424 */ /* 0x000fe400078e00ff */
[----:B------:R-:W-:Y:S02]  /*0e80*/  IMAD.MOV.U32 R12, RZ, RZ, -0x1 ;  /* 0xffffffffff0c7424 */ /* 0x000fe400078e00ff */
[----:B------:R1:W5:Y:S01]  /*0e90*/  @!P5 LDG.E R17, desc[UR18][R14.64] ;  /* 0x000000120e11d981 */ /* 0x000362000c1e1900 */
[----:B------:R-:W-:-:S03]  /*0ea0*/  ISETP.GE.AND P5, PT, R22, UR15, PT ;  /* 0x0000000f16007c0c */ /* 0x000fc6000bfa6270 */
[----:B------:R1:W5:Y:S01]  /*0eb0*/  @!P2 LDG.E R16, desc[UR18][R14.64+0x200] ;  /* 0x000200120e10a981 */ /* 0x000362000c1e1900 */
[C---:B0-----:R-:W-:Y:S01]  /*0ec0*/  LOP3.LUT R0, R18.reuse, 0x400, RZ, 0xfc, !PT ;  /* 0x0000040012007812 */ /* 0x041fe200078efcff */
[----:B------:R-:W-:Y:S01]  /*0ed0*/  VIADD R2, R18, 0x380 ;  /* 0x0000038012027836 */ /* 0x000fe20000000000 */
[----:B------:R-:W-:Y:S01]  /*0ee0*/  ISETP.GE.AND P2, PT, R23, UR15, PT ;  /* 0x0000000f17007c0c */ /* 0x000fe2000bf46270 */
[----:B------:R1:W5:Y:S01]  /*0ef0*/  @!P3 LDG.E R13, desc[UR18][R14.64+0x400] ;  /* 0x000400120e0db981 */ /* 0x000362000c1e1900 */
[----:B------:R-:W-:Y:S01]  /*0f00*/  ISETP.GE.AND P1, PT, R0, UR15, PT ;  /* 0x0000000f00007c0c */ /* 0x000fe2000bf26270 */
[----:B------:R-:W-:Y:S01]  /*0f10*/  VIADD R0, R18, 0x480 ;  /* 0x0000048012007836 */ /* 0x000fe20000000000 */
[----:B------:R-:W-:Y:S01]  /*0f20*/  ISETP.GE.AND P0, PT, R2, UR15, PT ;  /* 0x0000000f02007c0c */ /* 0x000fe2000bf06270 */
[----:B------:R1:W5:Y:S01]  /*0f30*/  @!P4 LDG.E R12, desc[UR18][R14.64+0x600] ;  /* 0x000600120e0cc981 */ /* 0x000362000c1e1900 */
[----:B------:R-:W-:Y:S01]  /*0f40*/  ISETP.GE.AND P3, PT, R24, UR15, PT ;  /* 0x0000000f18007c0c */ /* 0x000fe2000bf66270 */
[----:B------:R-:W-:Y:S01]  /*0f50*/  IMAD.MOV.U32 R10, RZ, RZ, -0x1 ;  /* 0xffffffffff0a7424 */ /* 0x000fe200078e00ff */
[----:B------:R-:W-:-:S02]  /*0f60*/  ISETP.GE.AND P4, PT, R0, UR15, PT ;  /* 0x0000000f00007c0c */ /* 0x000fc4000bf86270 */
[----:B------:R-:W-:Y:S01]  /*0f70*/  MOV R11, 0xffffffff ;  /* 0xffffffff000b7802 */ /* 0x000fe20000000f00 */
[C---:B------:R-:W-:Y:S02]  /*0f80*/  VIADD R0, R18.reuse, 0x580 ;  /* 0x0000058012007836 */ /* 0x040fe40000000000 */
[----:B------:R-:W-:Y:S01]  /*0f90*/  VIADD R2, R18, 0x600 ;  /* 0x0000060012027836 */ /* 0x000fe20000000000 */
[----:B------:R1:W5:Y:S01]  /*0fa0*/  @!P2 LDG.E R10, desc[UR18][R14.64+0xa00] ;  /* 0x000a00120e0aa981 */ /* 0x000362000c1e1900 */
[----:B------:R-:W-:Y:S01]  /*0fb0*/  IMAD.MOV.U32 R9, RZ, RZ, -0x1 ;  /* 0xffffffffff097424 */ /* 0x000fe200078e00ff */
[----:B------:R-:W-:Y:S01]  /*0fc0*/  MOV R7, 0xffffffff ;  /* 0xffffffff00077802 */ /* 0x000fe20000000f00 */
[----:B------:R-:W-:Y:S01]  /*0fd0*/  IMAD.MOV.U32 R8, RZ, RZ, -0x1 ;  /* 0xffffffffff087424 */ /* 0x000fe200078e00ff */
[----:B------:R1:W5:Y:S01]  /*0fe0*/  @!P5 LDG.E R11, desc[UR18][R14.64+0x800] ;  /* 0x000800120e0bd981 */ /* 0x000362000c1e1900 */
[----:B------:R-:W-:Y:S01]  /*0ff0*/  IMAD.MOV.U32 R6, RZ, RZ, -0x1 ;  /* 0xffffffffff067424 */ /* 0x000fe200078e00ff */
[----:B------:R-:W-:Y:S01]  /*1000*/  ISETP.GE.AND P5, PT, R0, UR15, PT ;  /* 0x0000000f00007c0c */ /* 0x000fe2000bfa6270 */
[----:B------:R-:W-:Y:S01]  /*1010*/  VIADD R0, R18, 0x680 ;  /* 0x0000068012007836 */ /* 0x000fe20000000000 */
[----:B------:R-:W-:Y:S01]  /*1020*/  ISETP.GE.AND P2, PT, R2, UR15, PT ;  /* 0x0000000f02007c0c */ /* 0x000fe2000bf46270 */
[----:B------:R-:W-:Y:S01]  /*1030*/  VIADD R2, R18, 0x700 ;  /* 0x0000070012027836 */ /* 0x000fe20000000000 */
[----:B------:R1:W5:Y:S01]  /*1040*/  @!P3 LDG.E R9, desc[UR18][R14.64+0xc00] ;  /* 0x000c00120e09b981 */ /* 0x000362000c1e1900 */
[----:B------:R-:W-:-:S03]  /*1050*/  ISETP.GE.AND P3, PT, R25, UR15, PT ;  /* 0x0000000f19007c0c */ /* 0x000fc6000bf66270 */
[----:B------:R1:W5:Y:S01]  /*1060*/  @!P0 LDG.E R8, desc[UR18][R14.64+0xe00] ;  /* 0x000e00120e088981 */ /* 0x000362000c1e1900 */
[----:B------:R-:W-:-:S03]  /*1070*/  ISETP.GE.AND P0, PT, R0, UR15, PT ;  /* 0x0000000f00007c0c */ /* 0x000fc6000bf06270 */
[----:B------:R1:W5:Y:S01]  /*1080*/  @!P1 LDG.E R7, desc[UR18][R14.64+0x1000] ;  /* 0x001000120e079981 */ /* 0x000362000c1e1900 */
[----:B------:R-:W-:-:S03]  /*1090*/  ISETP.GE.AND P1, PT, R2, UR15, PT ;  /* 0x0000000f02007c0c */ /* 0x000fc6000bf26270 */
[----:B------:R1:W5:Y:S01]  /*10a0*/  @!P4 LDG.E R6, desc[UR18][R14.64+0x1200] ;  /* 0x001200120e06c981 */ /* 0x000362000c1e1900 */
[----:B------:R-:W-:Y:S01]  /*10b0*/  ISETP.GE.AND P4, PT, R26, UR15, PT ;  /* 0x0000000f1a007c0c */ /* 0x000fe2000bf86270 */
[----:B------:R-:W-:Y:S01]  /*10c0*/  IMAD.MOV.U32 R5, RZ, RZ, -0x1 ;  /* 0xffffffffff057424 */ /* 0x000fe200078e00ff */
[----:B------:R-:W-:Y:S01]  /*10d0*/  MOV R0, 0xffffffff ;  /* 0xffffffff00007802 */ /* 0x000fe20000000f00 */
[----:B------:R-:W-:Y:S02]  /*10e0*/  IMAD.MOV.U32 R4, RZ, RZ, -0x1 ;  /* 0xffffffffff047424 */ /* 0x000fe400078e00ff */
        /* <DEDUP_REMOVED lines=9> */
.L_x_145:
[----:B------:R-:W2:Y:S02]  /*1180*/  LDCU.64 UR16, c[0x0][0x398] ;  /* 0x00007300ff1077ac */ /* 0x000ea40008000a00 */
[----:B--2---:R-:W-:-:S09]  /*1190*/  UISETP.GT.AND UP1, UPT, UR17, UR16, UPT ;  /* 0x000000101100728c */ /* 0x004fd2000bf24270 */
[----:B------:R-:W-:Y:S05]  /*11a0*/  BRA.U !UP1, `(.L_x_146) ;  /* 0x00000005093c7547 */ /* 0x000fea000b800000 */
[----:B------:R-:W2:Y:S01]  /*11b0*/  S2UR UR13, SR_CgaCtaId ;  /* 0x00000000000d79c3 */ /* 0x000ea20000008800 */
[----:B------:R-:W-:Y:S01]  /*11c0*/  UMOV UR4, 0x400 ;  /* 0x0000040000047882 */ /* 0x000fe20000000000 */
[----:B------:R-:W3:Y:S01]  /*11d0*/  LDCU UR14, c[0x0][0x398] ;  /* 0x00007300ff0e77ac */ /* 0x000ee20008000800 */
[----:B--2---:R-:W-:-:S03]  /*11e0*/  ULEA UR13, UR13, UR4, 0x18 ;  /* 0x000000040d0d7291 */ /* 0x004fc6000f8ec0ff */
[----:B---3--:R-:W-:-:S09]  /*11f0*/  UMOV UR4, URZ ;  /* 0x000000ff00047c82 */ /* 0x008fd20008000000 */
.L_x_147:
[----:B012---:R-:W-:Y:S01]  /*1200*/  IMAD R14, RZ, RZ, -UR14 ;  /* 0x8000000eff0e7e24 */ /* 0x007fe2000f8e02ff */
[----:B------:R-:W-:Y:S01]  /*1210*/  ULEA UR15, UR4, UR13, 0xa ;  /* 0x0000000d040f7291 */ /* 0x000fe2000f8e50ff */
[----:B------:R-:W-:Y:S01]  /*1220*/  IMAD.U32 R15, RZ, RZ, UR17 ;  /* 0x00000011ff0f7e24 */ /* 0x000fe2000f8e00ff */
[----:B------:R-:W-:-:S04]  /*1230*/  UIADD3 UR4, UPT, UPT, UR4, 0x1, URZ ;  /* 0x0000000104047890 */ /* 0x000fc8000fffe0ff */
[----:B------:R-:W-:Y:S01]  /*1240*/  VIADDMNMX R14, R14, R15, 0x8, PT ;  /* 0x000000080e0e7446 */ /* 0x000fe2000380010f */
[----:B------:R-:W-:-:S05]  /*1250*/  IMAD.MOV.U32 R15, RZ, RZ, -0x1 ;  /* 0xffffffffff0f7424 */ /* 0x000fca00078e00ff */
[----:B------:R-:W-:Y:S02]  /*1260*/  SHF.L.U32 R14, R15, R14, RZ ;  /* 0x0000000e0f0e7219 */ /* 0x000fe400000006ff */
[----:B-----5:R-:W-:-:S04]  /*1270*/  SHF.R.U32.HI R15, RZ, UR14, R17 ;  /* 0x0000000eff0f7c19 */ /* 0x020fc80008011611 */
[----:B------:R-:W-:-:S04]  /*1280*/  LOP3.LUT R15, R15, R14, RZ, 0x30, !PT ;  /* 0x0000000e0f0f7212 */ /* 0x000fc800078e30ff */
[----:B------:R-:W-:-:S05]  /*1290*/  LEA R15, R15, UR15, 0x2 ;  /* 0x0000000f0f0f7c11 */ /* 0x000fca000f8e10ff */
[----:B------:R0:W-:Y:S02]  /*12a0*/  ATOMS.POPC.INC.32 RZ, [R15+URZ] ;  /* 0x000000000fff7f8c */ /* 0x0001e4000d8000ff */
[----:B0-----:R-:W-:-:S04]  /*12b0*/  SHF.R.U32.HI R15, RZ, UR14, R16 ;  /* 0x0000000eff0f7c19 */ /* 0x001fc80008011610 */
        /* <DEDUP_REMOVED lines=55> */
[----:B0-----:R-:W-:Y:S01]  /*1630*/  SHF.R.U32.HI R15, RZ, UR14, R29 ;  /* 0x0000000eff0f7c19 */ /* 0x001fe2000801161d */
[----:B------:R-:W-:-:S03]  /*1640*/  UIADD3 UR14, UPT, UPT, UR14, 0x8, URZ ;  /* 0x000000080e0e7890 */ /* 0x000fc6000fffe0ff */
[----:B------:R-:W-:Y:S01]  /*1650*/  LOP3.LUT R14, R15, R14, RZ, 0x30, !PT ;  /* 0x0000000e0f0e7212 */ /* 0x000fe200078e30ff */
[----:B------:R-:W-:-:S03]  /*1660*/  UISETP.GE.AND UP1, UPT, UR14, UR17, UPT ;  /* 0x000000110e00728c */ /* 0x000fc6000bf26270 */
[----:B------:R-:W-:-:S05]  /*1670*/  LEA R14, R14, UR15, 0x2 ;  /* 0x0000000f0e0e7c11 */ /* 0x000fca000f8e10ff */
[----:B------:R2:W-:Y:S01]  /*1680*/  ATOMS.POPC.INC.32 RZ, [R14+URZ] ;  /* 0x000000000eff7f8c */ /* 0x0005e2000d8000ff */
[----:B------:R-:W-:Y:S05]  /*1690*/  BRA.U !UP1, `(.L_x_147) ;  /* 0xfffffff909d87547 */ /* 0x000fea000b83ffff */
.L_x_146:
[----:B------:R-:W-:Y:S05]  /*16a0*/  BRA.U !UP0, `(.L_x_148) ;  /* 0xfffffff508307547 */ /* 0x000fea000b83ffff */
.L_x_143:
[----:B------:R-:W-:Y:S01]  /*16b0*/  BAR.SYNC.DEFER_BLOCKING 0x0 ;  /* 0x0000000000007b1d */ /* 0x000fe20000010000 */
[----:B------:R-:W-:-:S05]  /*16c0*/  ISETP.NE.AND P0, PT, R28, RZ, PT ;  /* 0x000000ff1c00720c */ /* 0x000fca0003f05270 */
[----:B------:R-:W-:Y:S08]  /*16d0*/  BSSY.RECONVERGENT B0, `(.L_x_149) ;  /* 0x000016e000007945 */ /* 0x000ff00003800200 */
[----:B------:R-:W-:Y:S05]  /*16e0*/  @P0 BRA `(.L_x_150) ;  /* 0x0000001400b00947 */ /* 0x000fea0003800000 */
[----:B012345:R-:W0:Y:S01]  /*16f0*/  LDC.64 R2, c[0x0][0x398] ;  /* 0x0000e600ff027b82 */ /* 0x03fe220000000a00 */
[----:B------:R-:W-:Y:S01]  /*1700*/  IMAD.MOV.U32 R7, RZ, RZ, RZ ;  /* 0x000000ffff077224 */ /* 0x000fe200078e00ff */
[----:B0-----:R-:W-:-:S04]  /*1710*/  IADD3 R2, PT, PT, R3, 0x7, -R2 ;  /* 0x0000000703027810 */ /* 0x001fc80007ffe802 */
[----:B------:R-:W-:-:S04]  /*1720*/  SHF.R.S32.HI R3, RZ, 0x1f, R2 ;  /* 0x0000001fff037819 */ /* 0x000fc80000011402 */
[----:B------:R-:W-:-:S04]  /*1730*/  LEA.HI R0, R3, R2, RZ, 0x3 ;  /* 0x0000000203007211 */ /* 0x000fc800078f18ff */
[----:B------:R-:W-:-:S04]  /*1740*/  SHF.R.S32.HI R0, RZ, 0x3, R0 ;  /* 0x00000003ff007819 */ /* 0x000fc80000011400 */
[C---:B------:R-:W-:Y:S01]  /*1750*/  LOP3.LUT R9, R0.reuse, 0xffffff8, RZ, 0xc0, !PT ;  /* 0x0ffffff800097812 */ /* 0x040fe200078ec0ff */
[----:B------:R-:W-:-:S05]  /*1760*/  VIADD R8, R0, 0xffffffff ;  /* 0xffffffff00087836 */ /* 0x000fca0000000000 */
[----:B------:R-:W-:-:S13]  /*1770*/  ISETP.GE.U32.AND P0, PT, R8, 0x7, PT ;  /* 0x000000070800780c */ /* 0x000fda0003f06070 */
[----:B------:R-:W-:Y:S05]  /*1780*/  @!P0 BRA `(.L_x_151) ;  /* 0x00000004006c8947 */ /* 0x000fea0003800000 */
[----:B------:R-:W0:Y:S01]  /*1790*/  LDC.64 R2, c[0x0][0x380] ;  /* 0x0000e000ff027b82 */ /* 0x000e220000000a00 */
[----:B------:R-:W-:-:S07]  /*17a0*/  HFMA2 R11, -RZ, RZ, 0, 0 ;  /* 0x00000000ff0b7431 */ /* 0x000fce00000001ff */
.L_x_168:
[----:B------:R-:W-:Y:S01]  /*17b0*/  IMAD R29, R11, 0x400, R27 ;  /* 0x000004000b1d7824 */ /* 0x000fe200078e021b */
[----:B------:R-:W-:Y:S04]  /*17c0*/  BSSY.RECONVERGENT B1, `(.L_x_152) ;  /* 0x000000a000017945 */ /* 0x000fe80003800200 */
[----:B01234-:R-:W1:Y:S04]  /*17d0*/  LDS R4, [R29] ;  /* 0x000000001d047984 */ /* 0x01fe680000000800 */
[----:B------:R2:W3:Y:S04]  /*17e0*/  LDS R17, [R29+0x400] ;  /* 0x000400001d117984 */ /* 0x0004e80000000800 */
[----:B------:R2:W4:Y:S01]  /*17f0*/  LDS R15, [R29+0x800] ;  /* 0x000800001d0f7984 */ /* 0x0005220000000800 */
[----:B-1----:R-:W-:-:S13]  /*1800*/  ISETP.NE.AND P0, PT, R4, RZ, PT ;  /* 0x000000ff0400720c */ /* 0x002fda0003f05270 */
[----:B--234-:R-:W-:Y:S05]  /*1810*/  @!P0 BRA `(.L_x_153) ;  /* 0x0000000000108947 */ /* 0x01cfea0003800000 */
[----:B------:R-:W-:Y:S02]  /*1820*/  IMAD R7, R11, 0x100, R18 ;  /* 0x000001000b077824 */ /* 0x000fe400078e0212 */
[----:B------:R-:W-:Y:S02]  /*1830*/  IMAD.MOV.U32 R5, RZ, RZ, RZ ;  /* 0x000000ffff057224 */ /* 0x000fe400078e00ff */
[----:B0-----:R-:W-:-:S05]  /*1840*/  IMAD.WIDE.U32 R6, R7, 0x8, R2 ;  /* 0x0000000807067825 */ /* 0x001fca00078e0002 */
[----:B------:R1:W-:Y:S02]  /*1850*/  REDG.E.ADD.64.STRONG.GPU desc[UR18][R6.64], R4 ;  /* 0x000000040600798e */ /* 0x0003e4000c12e512 */
.L_x_153:
[----:B------:R-:W-:Y:S05]  /*1860*/  BSYNC.RECONVERGENT B1 ;  /* 0x0000000000017941 */ /* 0x000fea0003800200 */
.L_x_152:
[----:B------:R-:W2:Y:S01]  /*1870*/  LDS R10, [R29+0xc00] ;  /* 0x000c00001d0a7984 */ /* 0x000ea20000000800 */
[----:B------:R-:W-:Y:S01]  /*1880*/  ISETP.NE.AND P6, PT, R17, RZ, PT ;  /* 0x000000ff1100720c */ /* 0x000fe20003fc5270 */
[----:B------:R-:W-:Y:S01]  /*1890*/  BSSY.RECONVERGENT B1, `(.L_x_154) ;  /* 0x0000012000017945 */ /* 0x000fe20003800200 */
[----:B------:R-:W-:Y:S01]  /*18a0*/  ISETP.NE.AND P0, PT, R15, RZ, PT ;  /* 0x000000ff0f00720c */ /* 0x000fe20003f05270 */
[----:B------:R-:W3:Y:S04]  /*18b0*/  LDS R12, [R29+0x1000] ;  /* 0x001000001d0c7984 */ /* 0x000ee80000000800 */
[----:B------:R-:W4:Y:S04]  /*18c0*/  LDS R14, [R29+0x1400] ;  /* 0x001400001d0e7984 */ /* 0x000f280000000800 */
[----:B------:R-:W5:Y:S04]  /*18d0*/  LDS R16, [R29+0x1800] ;  /* 0x001800001d107984 */ /* 0x000f680000000800 */
[----:B------:R-:W0:Y:S01]  /*18e0*/  LDS R13, [R29+0x1c00] ;  /* 0x001c00001d0d7984 */ /* 0x000e220000000800 */
[----:B--2---:R-:W-:-:S02]  /*18f0*/  ISETP.NE.AND P1, PT, R10, RZ, PT ;  /* 0x000000ff0a00720c */ /* 0x004fc40003f25270 */
[----:B---3--:R-:W-:Y:S02]  /*1900*/  ISETP.NE.AND P2, PT, R12, RZ, PT ;  /* 0x000000ff0c00720c */ /* 0x008fe40003f45270 */
[----:B----4-:R-:W-:Y:S02]  /*1910*/  ISETP.NE.AND P3, PT, R14, RZ, PT ;  /* 0x000000ff0e00720c */ /* 0x010fe40003f65270 */
[----:B-----5:R-:W-:Y:S02]  /*1920*/  ISETP.NE.AND P4, PT, R16, RZ, PT ;  /* 0x000000ff1000720c */ /* 0x020fe40003f85270 */
[----:B0-----:R-:W-:Y:S01]  /*1930*/  ISETP.NE.AND P5, PT, R13, RZ, PT ;  /* 0x000000ff0d00720c */ /* 0x001fe20003fa5270 */
[----:B------:R-:W-:-:S12]  /*1940*/  @!P6 BRA `(.L_x_155) ;  /* 0x000000000018e947 */ /* 0x000fd80003800000 */
[----:B-1----:R-:W-:Y:S01]  /*1950*/  IMAD R7, R11, 0x100, R18 ;  /* 0x000001000b077824 */ /* 0x002fe200078e0212 */
[----:B------:R-:W-:Y:S01]  /*1960*/  MOV R5, RZ ;  /* 0x000000ff00057202 */ /* 0x000fe20000000f00 */
[----:B------:R-:W-:Y:S02]  /*1970*/  IMAD.MOV.U32 R4, RZ, RZ, R17 ;  /* 0x000000ffff047224 */ /* 0x000fe400078e0011 */
[----:B------:R-:W-:-:S04]  /*1980*/  VIADD R7, R7, 0x100 ;  /* 0x0000010007077836 */ /* 0x000fc80000000000 */
[----:B------:R-:W-:-:S05]  /*1990*/  IMAD.WIDE.U32 R6, R7, 0x8, R2 ;  /* 0x0000000807067825 */ /* 0x000fca00078e0002 */
[----:B------:R0:W-:Y:S02]  /*19a0*/  REDG.E.ADD.64.STRONG.GPU desc[UR18][R6.64], R4 ;  /* 0x000000040600798e */ /* 0x0001e4000c12e512 */
.L_x_155:
[----:B------:R-:W-:Y:S05]  /*19b0*/  BSYNC.RECONVERGENT B1 ;  /* 0x0000000000017941 */ /* 0x000fea0003800200 */
.L_x_154:
[----:B------:R-:W-:Y:S04]  /*19c0*/  BSSY.RECONVERGENT B1, `(.L_x_156) ;  /* 0x0000008000017945 */ /* 0x000fe80003800200 */
[----:B------:R-:W-:Y:S05]  /*19d0*/  @!P0 BRA `(.L_x_157) ;  /* 0x0000000000188947 */ /* 0x000fea0003800000 */
[----:B01----:R-:W-:Y:S02]  /*19e0*/  IMAD R5, R11, 0x100, R18 ;  /* 0x000001000b057824 */ /* 0x003fe400078e0212 */
[----:B------:R-:W-:Y:S02]  /*19f0*/  IMAD.MOV.U32 R6, RZ, RZ, R15 ;  /* 0x000000ffff067224 */ /* 0x000fe400078e000f */
[----:B------:R-:W-:Y:S02]  /*1a00*/  VIADD R5, R5, 0x200 ;  /* 0x0000020005057836 */ /* 0x000fe40000000000 */
[----:B------:R-:W-:Y:S02]  /*1a10*/  IMAD.MOV.U32 R7, RZ, RZ, RZ ;  /* 0x000000ffff077224 */ /* 0x000fe400078e00ff */
[----:B------:R-:W-:-:S05]  /*1a20*/  IMAD.WIDE.U32 R4, R5, 0x8, R2 ;  /* 0x0000000805047825 */ /* 0x000fca00078e0002 */
[----:B------:R2:W-:Y:S02]  /*1a30*/  REDG.E.ADD.64.STRONG.GPU desc[UR18][R4.64], R6 ;  /* 0x000000060400798e */ /* 0x0005e4000c12e512 */
.L_x_157:
[----:B------:R-:W-:Y:S05]  /*1a40*/  BSYNC.RECONVERGENT B1 ;  /* 0x0000000000017941 */ /* 0x000fea0003800200 */
.L_x_156:
[----:B------:R-:W-:Y:S04]  /*1a50*/  BSSY.RECONVERGENT B1, `(.L_x_158) ;  /* 0x0000008000017945 */ /* 0x000fe80003800200 */
[----:B------:R-:W-:Y:S05]  /*1a60*/  @!P1 BRA `(.L_x_159) ;  /* 0x0000000000189947 */ /* 0x000fea0003800000 */
[----:B012---:R-:W-:Y:S01]  /*1a70*/  IMAD R5, R11, 0x100, R18 ;  /* 0x000001000b057824 */ /* 0x007fe200078e0212 */
[----:B------:R-:W-:Y:S01]  /*1a80*/  MOV R6, R10 ;  /* 0x0000000a00067202 */ /* 0x000fe20000000f00 */
[----:B------:R-:W-:Y:S02]  /*1a90*/  IMAD.MOV.U32 R7, RZ, RZ, RZ ;  /* 0x000000ffff077224 */ /* 0x000fe400078e00ff */
[----:B------:R-:W-:-:S04]  /*1aa0*/  VIADD R5, R5, 0x300 ;  /* 0x0000030005057836 */ /* 0x000fc80000000000 */
[----:B------:R-:W-:-:S05]  /*1ab0*/  IMAD.WIDE.U32 R4, R5, 0x8, R2 ;  /* 0x0000000805047825 */ /* 0x000fca00078e0002 */
[----:B------:R3:W-:Y:S02]  /*1ac0*/  REDG.E.ADD.64.STRONG.GPU desc[UR18][R4.64], R6 ;  /* 0x000000060400798e */ /* 0x0007e4000c12e512 */
.L_x_159:
[----:B------:R-:W-:Y:S05]  /*1ad0*/  BSYNC.RECONVERGENT B1 ;  /* 0x0000000000017941 */ /* 0x000fea0003800200 */
.L_x_158:
[----:B------:R-:W-:Y:S04]  /*1ae0*/  BSSY.RECONVERGENT B1, `(.L_x_160) ;  /* 0x0000008000017945 */ /* 0x000fe80003800200 */
[----:B------:R-:W-:Y:S05]  /*1af0*/  @!P2 BRA `(.L_x_161) ;  /* 0x000000000018a947 */ /* 0x000fea0003800000 */
[----:B0123--:R-:W-:Y:S02]  /*1b00*/  IMAD R5, R11, 0x100, R18 ;  /* 0x000001000b057824 */ /* 0x00ffe400078e0212 */
[----:B------:R-:W-:Y:S02]  /*1b10*/  IMAD.MOV.U32 R6, RZ, RZ, R12 ;  /* 0x000000ffff067224 */ /* 0x000fe400078e000c */
[----:B------:R-:W-:Y:S02]  /*1b20*/  VIADD R5, R5, 0x400 ;  /* 0x0000040005057836 */ /* 0x000fe40000000000 */
[----:B------:R-:W-:Y:S02]  /*1b30*/  IMAD.MOV.U32 R7, RZ, RZ, RZ ;  /* 0x000000ffff077224 */ /* 0x000fe400078e00ff */
[----:B------:R-:W-:-:S05]  /*1b40*/  IMAD.WIDE.U32 R4, R5, 0x8, R2 ;  /* 0x0000000805047825 */ /* 0x000fca00078e0002 */
[----:B------:R4:W-:Y:S02]  /*1b50*/  REDG.E.ADD.64.STRONG.GPU desc[UR18][R4.64], R6 ;  /* 0x000000060400798e */ /* 0x0009e4000c12e512 */
.L_x_161:
[----:B------:R-:W-:Y:S05]  /*1b60*/  BSYNC.RECONVERGENT B1 ;  /* 0x0000000000017941 */ /* 0x000fea0003800200 */
.L_x_160:
[----:B------:R-:W-:Y:S04]  /*1b70*/  BSSY.RECONVERGENT B1, `(.L_x_162) ;  /* 0x0000007000017945 */ /* 0x000fe80003800200 */
[----:B------:R-:W-:Y:S05]  /*1b80*/  @!P3 BRA `(.L_x_163) ;  /* 0x000000000014b947 */ /* 0x000fea0003800000 */
[----:B01234-:R-:W-:Y:S02]  /*1b90*/  IMAD R5, R11, 0x100, R18 ;  /* 0x000001000b057824 */ /* 0x01ffe400078e0212 */
[----:B------:R-:W-:-:S03]  /*1ba0*/  IMAD.MOV.U32 R15, RZ, RZ, RZ ;  /* 0x000000ffff0f7224 */ /* 0x000fc600078e00ff */
[----:B------:R-:W-:-:S05]  /*1bb0*/  IADD3 R5, PT, PT, R5, 0x500, RZ ;  /* 0x0000050005057810 */ /* 0x000fca0007ffe0ff */
[----:B------:R-:W-:-:S05]  /*1bc0*/  IMAD.WIDE.U32 R4, R5, 0x8, R2 ;  /* 0x0000000805047825 */ /* 0x000fca00078e0002 */
[----:B------:R0:W-:Y:S02]  /*1bd0*/  REDG.E.ADD.64.STRONG.GPU desc[UR18][R4.64], R14 ;  /* 0x0000000e0400798e */ /* 0x0001e4000c12e512 */
.L_x_163:
[----:B------:R-:W-:Y:S05]  /*1be0*/  BSYNC.RECONVERGENT B1 ;  /* 0x0000000000017941 */ /* 0x000fea0003800200 */
.L_x_162:
[----:B------:R-:W-:Y:S04]  /*1bf0*/  BSSY.RECONVERGENT B1, `(.L_x_164) ;  /* 0x0000007000017945 */ /* 0x000fe80003800200 */
[----:B------:R-:W-:Y:S05]  /*1c00*/  @!P4 BRA `(.L_x_165) ;  /* 0x000000000014c947 */ /* 0x000fea0003800000 */
[----:B01234-:R-:W-:Y:S02]  /*1c10*/  IMAD R5, R11, 0x100, R18 ;  /* 0x000001000b057824 */ /* 0x01ffe400078e0212 */
[----:B------:R-:W-:Y:S02]  /*1c20*/  IMAD.MOV.U32 R17, RZ, RZ, RZ ;  /* 0x000000ffff117224 */ /* 0x000fe400078e00ff */
[----:B------:R-:W-:-:S04]  /*1c30*/  VIADD R5, R5, 0x600 ;  /* 0x0000060005057836 */ /* 0x000fc80000000000 */
[----:B------:R-:W-:-:S05]  /*1c40*/  IMAD.WIDE.U32 R4, R5, 0x8, R2 ;  /* 0x0000000805047825 */ /* 0x000fca00078e0002 */
[----:B------:R0:W-:Y:S02]  /*1c50*/  REDG.E.ADD.64.STRONG.GPU desc[UR18][R4.64], R16 ;  /* 0x000000100400798e */ /* 0x0001e4000c12e512 */
.L_x_165:
[----:B------:R-:W-:Y:S05]  /*1c60*/  BSYNC.RECONVERGENT B1 ;  /* 0x0000000000017941 */ /* 0x000fea0003800200 */
.L_x_164:
[----:B------:R-:W-:Y:S04]  /*1c70*/  BSSY.RECONVERGENT B1, `(.L_x_166) ;  /* 0x0000008000017945 */ /* 0x000fe80003800200 */
[----:B------:R-:W-:Y:S05]  /*1c80*/  @!P5 BRA `(.L_x_167) ;  /* 0x000000000018d947 */ /* 0x000fea0003800000 */
[----:B01234-:R-:W-:Y:S01]  /*1c90*/  IMAD R5, R11, 0x100, R18 ;  /* 0x000001000b057824 */ /* 0x01ffe200078e0212 */
[----:B------:R-:W-:Y:S01]  /*1ca0*/  MOV R6, R13 ;  /* 0x0000000d00067202 */ /* 0x000fe20000000f00 */
[----:B------:R-:W-:Y:S02]  /*1cb0*/  IMAD.MOV.U32 R7, RZ, RZ, RZ ;  /* 0x000000ffff077224 */ /* 0x000fe400078e00ff */
[----:B------:R-:W-:-:S04]  /*1cc0*/  VIADD R5, R5, 0x700 ;  /* 0x0000070005057836 */ /* 0x000fc80000000000 */
[----:B------:R-:W-:-:S05]  /*1cd0*/  IMAD.WIDE.U32 R4, R5, 0x8, R2 ;  /* 0x0000000805047825 */ /* 0x000fca00078e0002 */
[----:B------:R0:W-:Y:S02]  /*1ce0*/  REDG.E.ADD.64.STRONG.GPU desc[UR18][R4.64], R6 ;  /* 0x000000060400798e */ /* 0x0001e4000c12e512 */
.L_x_167:
[----:B------:R-:W-:Y:S05]  /*1cf0*/  BSYNC.RECONVERGENT B1 ;  /* 0x0000000000017941 */ /* 0x000fea0003800200 */
.L_x_166:
[----:B------:R-:W-:-:S05]  /*1d00*/  VIADD R11, R11, 0x8 ;  /* 0x000000080b0b7836 */ /* 0x000fca0000000000 */
[----:B------:R-:W-:-:S13]  /*1d10*/  ISETP.NE.AND P0, PT, R11, R9, PT ;  /* 0x000000090b00720c */ /* 0x000fda0003f05270 */
[----:B------:R-:W-:Y:S05]  /*1d20*/  @P0 BRA `(.L_x_168) ;  /* 0xfffffff800a00947 */ /* 0x000fea000383ffff */
[----:B01234-:R-:W-:-:S07]  /*1d30*/  IMAD.MOV.U32 R7, RZ, RZ, R9 ;  /* 0x000000ffff077224 */ /* 0x01ffce00078e0009 */
.L_x_151:
[----:B------:R-:W-:Y:S01]  /*1d40*/  UISETP.NE.AND UP0, UPT, UR20, URZ, UPT ;  /* 0x000000ff1400728c */ /* 0x000fe2000bf05270 */
[----:B------:R-:W-:Y:S01]  /*1d50*/  IMAD.U32 R2, RZ, RZ, UR9 ;  /* 0x00000009ff027e24 */ /* 0x000fe2000f8e00ff */
[----:B------:R-:W-:Y:S01]  /*1d60*/  LOP3.LUT R11, R0, 0x1, RZ, 0xc0, !PT ;  /* 0x00000001000b7812 */ /* 0x000fe200078ec0ff */
[----:B------:R-:W-:-:S03]  /*1d70*/  IMAD.U32 R10, RZ, RZ, UR20 ;  /* 0x00000014ff0a7e24 */ /* 0x000fc6000f8e00ff */
[----:B------:R-:W-:Y:S01]  /*1d80*/  IADD3 R0, PT, PT, R2, -0x1, RZ ;  /* 0xffffffff02007810 */ /* 0x000fe20007ffe0ff */
[----:B------:R-:W-:Y:S02]  /*1d90*/  VIADD R10, R10, 0xffffffff ;  /* 0xffffffff0a0a7836 */ /* 0x000fe40000000000 */
[----:B------:R-:W-:Y:S05]  /*1da0*/  BRA.U !UP0, `(.L_x_169) ;  /* 0x00000005086c7547 */ /* 0x000fea000b800000 */
[----:B------:R-:W-:-:S13]  /*1db0*/  ISETP.GE.U32.AND P0, PT, R10, 0x3, PT ;  /* 0x000000030a00780c */ /* 0x000fda0003f06070 */
[----:B------:R-:W-:Y:S05]  /*1dc0*/  @!P0 BRA `(.L_x_170) ;  /* 0x0000000000bc8947 */ /* 0x000fea0003800000 */
[----:B------:R-:W-:Y:S01]  /*1dd0*/  IMAD R2, R7, 0x400, R27 ;  /* 0x0000040007027824 */ /* 0x000fe200078e021b */
[----:B------:R-:W-:Y:S04]  /*1de0*/  BSSY.RECONVERGENT B1, `(.L_x_171) ;  /* 0x0000010000017945 */ /* 0x000fe80003800200 */
[----:B------:R-:W0:Y:S04]  /*1df0*/  LDS R13, [R2] ;  /* 0x00000000020d7984 */ /* 0x000e280000000800 */
[----:B------:R-:W1:Y:S04]  /*1e00*/  LDS R14, [R2+0x400] ;  /* 0x00040000020e7984 */ /* 0x000e680000000800 */
[----:B------:R-:W2:Y:S04]  /*1e10*/  LDS R6, [R2+0x800] ;  /* 0x0008000002067984 */ /* 0x000ea80000000800 */
[----:B------:R-:W3:Y:S01]  /*1e20*/  LDS R12, [R2+0xc00] ;  /* 0x000c0000020c7984 */ /* 0x000ee20000000800 */
[----:B0-----:R-:W-:-:S02]  /*1e30*/  ISETP.NE.AND P0, PT, R13, RZ, PT ;  /* 0x000000ff0d00720c */ /* 0x001fc40003f05270 */
[----:B-1----:R-:W-:Y:S02]  /*1e40*/  ISETP.NE.AND P1, PT, R14, RZ, PT ;  /* 0x000000ff0e00720c */ /* 0x002fe40003f25270 */
[----:B--2---:R-:W-:Y:S02]  /*1e50*/  ISETP.NE.AND P2, PT, R6, RZ, PT ;  /* 0x000000ff0600720c */ /* 0x004fe40003f45270 */
[----:B---3--:R-:W-:-:S07]  /*1e60*/  ISETP.NE.AND P3, PT, R12, RZ, PT ;  /* 0x000000ff0c00720c */ /* 0x008fce0003f65270 */
[----:B------:R-:W-:Y:S06]  /*1e70*/  @!P0 BRA `(.L_x_172) ;  /* 0x0000000000188947 */ /* 0x000fec0003800000 */
[----:B------:R-:W0:Y:S01]  /*1e80*/  LDC.64 R4, c[0x0][0x380] ;  /* 0x0000e000ff047b82 */ /* 0x000e220000000a00 */
[----:B------:R-:W-:Y:S02]  /*1e90*/  IMAD R3, R7, 0x100, R18 ;  /* 0x0000010007037824 */ /* 0x000fe400078e0212 */
[----:B------:R-:W-:Y:S02]  /*1ea0*/  IMAD.MOV.U32 R2, RZ, RZ, R13 ;  /* 0x000000ffff027224 */ /* 0x000fe400078e000d */
[----:B0-----:R-:W-:-:S04]  /*1eb0*/  IMAD.WIDE.U32 R4, R3, 0x8, R4 ;  /* 0x0000000803047825 */ /* 0x001fc800078e0004 */
[----:B------:R-:W-:-:S05]  /*1ec0*/  IMAD.MOV.U32 R3, RZ, RZ, RZ ;  /* 0x000000ffff037224 */ /* 0x000fca00078e00ff */
[----:B------:R0:W-:Y:S02]  /*1ed0*/  REDG.E.ADD.64.STRONG.GPU desc[UR18][R4.64], R2 ;  /* 0x000000020400798e */ /* 0x0001e4000c12e512 */
.L_x_172:
[----:B------:R-:W-:Y:S05]  /*1ee0*/  BSYNC.RECONVERGENT B1 ;  /* 0x0000000000017941 */ /* 0x000fea0003800200 */
.L_x_171:
[----:B------:R-:W-:Y:S04]  /*1ef0*/  BSSY.RECONVERGENT B1, `(.L_x_173) ;  /* 0x0000008000017945 */ /* 0x000fe80003800200 */
[----:B------:R-:W-:Y:S05]  /*1f00*/  @!P1 BRA `(.L_x_174) ;  /* 0x0000000000189947 */ /* 0x000fea0003800000 */
[----:B0-----:R-:W0:Y:S01]  /*1f10*/  LDC.64 R2, c[0x0][0x380] ;  /* 0x0000e000ff027b82 */ /* 0x001e220000000a00 */
[----:B------:R-:W-:Y:S02]  /*1f20*/  IMAD R5, R7, 0x100, R18 ;  /* 0x0000010007057824 */ /* 0x000fe400078e0212 */
[----:B------:R-:W-:Y:S02]  /*1f30*/  HFMA2 R15, -RZ, RZ, 0, 0 ;  /* 0x00000000ff0f7431 */ /* 0x000fe400000001ff */
[----:B------:R-:W-:-:S04]  /*1f40*/  VIADD R5, R5, 0x100 ;  /* 0x0000010005057836 */ /* 0x000fc80000000000 */
[----:B0-----:R-:W-:-:S05]  /*1f50*/  IMAD.WIDE.U32 R2, R5, 0x8, R2 ;  /* 0x0000000805027825 */ /* 0x001fca00078e0002 */
[----:B------:R1:W-:Y:S02]  /*1f60*/  REDG.E.ADD.64.STRONG.GPU desc[UR18][R2.64], R14 ;  /* 0x0000000e0200798e */ /* 0x0003e4000c12e512 */
.L_x_174:
[----:B------:R-:W-:Y:S05]  /*1f70*/  BSYNC.RECONVERGENT B1 ;  /* 0x0000000000017941 */ /* 0x000fea0003800200 */
.L_x_173:
[----:B------:R-:W-:Y:S04]  /*1f80*/  BSSY.RECONVERGENT B1, `(.L_x_175) ;  /* 0x0000009000017945 */ /* 0x000fe80003800200 */
[----:B------:R-:W-:Y:S05]  /*1f90*/  @!P2 BRA `(.L_x_176) ;  /* 0x00000000001ca947 */ /* 0x000fea0003800000 */
[----:B01----:R-:W0:Y:S01]  /*1fa0*/  LDC.64 R2, c[0x0][0x380] ;  /* 0x0000e000ff027b82 */ /* 0x003e220000000a00 */
[----:B------:R-:W-:Y:S02]  /*1fb0*/  IMAD R5, R7, 0x100, R18 ;  /* 0x0000010007057824 */ /* 0x000fe400078e0212 */
[----:B------:R-:W-:Y:S02]  /*1fc0*/  IMAD.MOV.U32 R4, RZ, RZ, R6 ;  /* 0x000000ffff047224 */ /* 0x000fe400078e0006 */
[----:B------:R-:W-:-:S04]  /*1fd0*/  VIADD R5, R5, 0x200 ;  /* 0x0000020005057836 */ /* 0x000fc80000000000 */
[----:B0-----:R-:W-:-:S04]  /*1fe0*/  IMAD.WIDE.U32 R2, R5, 0x8, R2 ;  /* 0x0000000805027825 */ /* 0x001fc800078e0002 */
[----:B------:R-:W-:-:S05]  /*1ff0*/  IMAD.MOV.U32 R5, RZ, RZ, RZ ;  /* 0x000000ffff057224 */ /* 0x000fca00078e00ff */
[----:B------:R2:W-:Y:S02]  /*2000*/  REDG.E.ADD.64.STRONG.GPU desc[UR18][R2.64], R4 ;  /* 0x000000040200798e */ /* 0x0005e4000c12e512 */
.L_x_176:
[----:B------:R-:W-:Y:S05]  /*2010*/  BSYNC.RECONVERGENT B1 ;  /* 0x0000000000017941 */ /* 0x000fea0003800200 */
.L_x_175:
[----:B------:R-:W-:Y:S04]  /*2020*/  BSSY.RECONVERGENT B1, `(.L_x_177) ;  /* 0x0000008000017945 */ /* 0x000fe80003800200 */
[----:B------:R-:W-:Y:S05]  /*2030*/  @!P3 BRA `(.L_x_178) ;  /* 0x000000000018b947 */ /* 0x000fea0003800000 */
[----:B012---:R-:W0:Y:S01]  /*2040*/  LDC.64 R2, c[0x0][0x380] ;  /* 0x0000e000ff027b82 */ /* 0x007e220000000a00 */
[----:B------:R-:W-:Y:S01]  /*2050*/  IMAD R5, R7, 0x100, R18 ;  /* 0x0000010007057824 */ /* 0x000fe200078e0212 */
[----:B------:R-:W-:-:S03]  /*2060*/  MOV R13, RZ ;  /* 0x000000ff000d7202 */ /* 0x000fc60000000f00 */
[----:B------:R-:W-:-:S04]  /*2070*/  VIADD R5, R5, 0x300 ;  /* 0x0000030005057836 */ /* 0x000fc80000000000 */
[----:B0-----:R-:W-:-:S05]  /*2080*/  IMAD.WIDE.U32 R2, R5, 0x8, R2 ;  /* 0x0000000805027825 */ /* 0x001fca00078e0002 */
[----:B------:R3:W-:Y:S02]  /*2090*/  REDG.E.ADD.64.STRONG.GPU desc[UR18][R2.64], R12 ;  /* 0x0000000c0200798e */ /* 0x0007e4000c12e512 */
.L_x_178:
[----:B------:R-:W-:Y:S05]  /*20a0*/  BSYNC.RECONVERGENT B1 ;  /* 0x0000000000017941 */ /* 0x000fea0003800200 */
.L_x_177:
[----:B------:R-:W-:-:S07]  /*20b0*/  VIADD R7, R7, 0x4 ;  /* 0x0000000407077836 */ /* 0x000fce0000000000 */
.L_x_170:
[----:B------:R-:W-:Y:S01]  /*20c0*/  UISETP.NE.AND UP0, UPT, UR9, URZ, UPT ;  /* 0x000000ff0900728c */ /* 0x000fe2000bf05270 */
[----:B------:R-:W-:Y:S08]  /*20d0*/  BSSY.RECONVERGENT B1, `(.L_x_169) ;  /* 0x0000028000017945 */ /* 0x000ff00003800200 */
[----:B------:R-:W-:Y:S05]  /*20e0*/  BRA.U !UP0, `(.L_x_179) ;  /* 0x0000000108987547 */ /* 0x000fea000b800000 */
[----:B------:R-:W-:-:S13]  /*20f0*/  ISETP.NE.AND P0, PT, R0, RZ, PT ;  /* 0x000000ff0000720c */ /* 0x000fda0003f05270 */
[----:B------:R-:W-:Y:S05]  /*2100*/  @!P0 BRA `(.L_x_180) ;  /* 0x0000000000608947 */ /* 0x000fea0003800000 */
[----:B0123--:R-:W-:Y:S01]  /*2110*/  IMAD R2, R7, 0x400, R27 ;  /* 0x0000040007027824 */ /* 0x00ffe200078e021b */
[----:B------:R-:W-:Y:S04]  /*2120*/  BSSY.RECONVERGENT B2, `(.L_x_181) ;  /* 0x000000b000027945 */ /* 0x000fe80003800200 */
[----:B------:R-:W0:Y:S04]  /*2130*/  LDS R4, [R2] ;  /* 0x0000000002047984 */ /* 0x000e280000000800 */
[----:B------:R-:W1:Y:S01]  /*2140*/  LDS R6, [R2+0x400] ;  /* 0x0004000002067984 */ /* 0x000e620000000800 */
[----:B0-----:R-:W-:-:S02]  /*2150*/  ISETP.NE.AND P0, PT, R4, RZ, PT ;  /* 0x000000ff0400720c */ /* 0x001fc40003f05270 */
[----:B-1----:R-:W-:-:S11]  /*2160*/  ISETP.NE.AND P1, PT, R6, RZ, PT ;  /* 0x000000ff0600720c */ /* 0x002fd60003f25270 */
[----:B------:R-:W-:Y:S05]  /*2170*/  @!P0 BRA `(.L_x_182) ;  /* 0x0000000000148947 */ /* 0x000fea0003800000 */
[----:B------:R-:W0:Y:S01]  /*2180*/  LDC.64 R2, c[0x0][0x380] ;  /* 0x0000e000ff027b82 */ /* 0x000e220000000a00 */
[----:B------:R-:W-:-:S04]  /*2190*/  IMAD R5, R7, 0x100, R18 ;  /* 0x0000010007057824 */ /* 0x000fc800078e0212 */
[----:B0-----:R-:W-:-:S04]  /*21a0*/  IMAD.WIDE.U32 R2, R5, 0x8, R2 ;  /* 0x0000000805027825 */ /* 0x001fc800078e0002 */
[----:B------:R-:W-:-:S05]  /*21b0*/  IMAD.MOV.U32 R5, RZ, RZ, RZ ;  /* 0x000000ffff057224 */ /* 0x000fca00078e00ff */
[----:B------:R0:W-:Y:S02]  /*21c0*/  REDG.E.ADD.64.STRONG.GPU desc[UR18][R2.64], R4 ;  /* 0x000000040200798e */ /* 0x0001e4000c12e512 */
.L_x_182:
[----:B------:R-:W-:Y:S05]  /*21d0*/  BSYNC.RECONVERGENT B2 ;  /* 0x0000000000027941 */ /* 0x000fea0003800200 */
.L_x_181:
[----:B------:R-:W-:Y:S04]  /*21e0*/  BSSY.RECONVERGENT B2, `(.L_x_183) ;  /* 0x0000009000027945 */ /* 0x000fe80003800200 */
[----:B------:R-:W-:Y:S05]  /*21f0*/  @!P1 BRA `(.L_x_184) ;  /* 0x00000000001c9947 */ /* 0x000fea0003800000 */
[----:B0-----:R-:W0:Y:S01]  /*2200*/  LDC.64 R2, c[0x0][0x380] ;  /* 0x0000e000ff027b82 */ /* 0x001e220000000a00 */
[----:B------:R-:W-:-:S05]  /*2210*/  IMAD R4, R7, 0x100, R18 ;  /* 0x0000010007047824 */ /* 0x000fca00078e0212 */
[----:B------:R-:W-:Y:S01]  /*2220*/  IADD3 R5, PT, PT, R4, 0x100, RZ ;  /* 0x0000010004057810 */ /* 0x000fe20007ffe0ff */
[----:B------:R-:W-:-:S04]  /*2230*/  IMAD.MOV.U32 R4, RZ, RZ, R6 ;  /* 0x000000ffff047224 */ /* 0x000fc800078e0006 */
[----:B0-----:R-:W-:-:S04]  /*2240*/  IMAD.WIDE.U32 R2, R5, 0x8, R2 ;  /* 0x0000000805027825 */ /* 0x001fc800078e0002 */
[----:B------:R-:W-:-:S05]  /*2250*/  IMAD.MOV.U32 R5, RZ, RZ, RZ ;  /* 0x000000ffff057224 */ /* 0x000fca00078e00ff */
[----:B------:R1:W-:Y:S02]  /*2260*/  REDG.E.ADD.64.STRONG.GPU desc[UR18][R2.64], R4 ;  /* 0x000000040200798e */ /* 0x0003e4000c12e512 */
.L_x_184:
[----:B------:R-:W-:Y:S05]  /*2270*/  BSYNC.RECONVERGENT B2 ;  /* 0x0000000000027941 */ /* 0x000fea0003800200 */
.L_x_183:
[----:B------:R-:W-:-:S07]  /*2280*/  VIADD R7, R7, 0x2 ;  /* 0x0000000207077836 */ /* 0x000fce0000000000 */
.L_x_180:
[----:B------:R-:W-:-:S13]  /*2290*/  ISETP.NE.AND P0, PT, R11, RZ, PT ;  /* 0x000000ff0b00720c */ /* 0x000fda0003f05270 */
[----:B------:R-:W-:Y:S05]  /*22a0*/  @!P0 BRA `(.L_x_179) ;  /* 0x0000000000288947 */ /* 0x000fea0003800000 */
[----:B0123--:R-:W-:-:S05]  /*22b0*/  IMAD R2, R7, 0x400, R27 ;  /* 0x0000040007027824 */ /* 0x00ffca00078e021b */
[----:B------:R-:W0:Y:S02]  /*22c0*/  LDS R6, [R2] ;  /* 0x0000000002067984 */ /* 0x000e240000000800 */
[----:B0-----:R-:W-:-:S13]  /*22d0*/  ISETP.NE.AND P0, PT, R6, RZ, PT ;  /* 0x000000ff0600720c */ /* 0x001fda0003f05270 */
[----:B------:R-:W-:Y:S05]  /*22e0*/  @!P0 BRA `(.L_x_179) ;  /* 0x0000000000188947 */ /* 0x000fea0003800000 */
[----:B------:R-:W0:Y:S01]  /*22f0*/  LDC.64 R2, c[0x0][0x380] ;  /* 0x0000e000ff027b82 */ /* 0x000e220000000a00 */
[----:B------:R-:W-:-:S04]  /*2300*/  IMAD R5, R7, 0x100, R18 ;  /* 0x0000010007057824 */ /* 0x000fc800078e0212 */
[----:B0-----:R-:W-:Y:S01]  /*2310*/  IMAD.WIDE.U32 R4, R5, 0x8, R2 ;  /* 0x0000000805047825 */ /* 0x001fe200078e0002 */
[----:B------:R-:W-:-:S03]  /*2320*/  MOV R2, R6 ;  /* 0x0000000600027202 */ /* 0x000fc60000000f00 */
[----:B------:R-:W-:-:S05]  /*2330*/  IMAD.MOV.U32 R3, RZ, RZ, RZ ;  /* 0x000000ffff037224 */ /* 0x000fca00078e00ff */
[----:B------:R4:W-:Y:S02]  /*2340*/  REDG.E.ADD.64.STRONG.GPU desc[UR18][R4.64], R2 ;  /* 0x000000020400798e */ /* 0x0009e4000c12e512 */
.L_x_179:
[----:B------:R-:W-:Y:S05]  /*2350*/  BSYNC.RECONVERGENT B1 ;  /* 0x0000000000017941 */ /* 0x000fea0003800200 */
.L_x_169:
[----:B------:R-:W-:-:S13]  /*2360*/  ISETP.GT.U32.AND P0, PT, R18, 0x7f, PT ;  /* 0x0000007f1200780c */ /* 0x000fda0003f04070 */
[----:B------:R-:W-:Y:S05]  /*2370*/  @P0 BRA `(.L_x_150) ;  /* 0x00000008008c0947 */ /* 0x000fea0003800000 */
[----:B------:R-:W-:Y:S01]  /*2380*/  ISETP.GE.U32.AND P0, PT, R8, 0x7, PT ;  /* 0x000000070800780c */ /* 0x000fe20003f06070 */
[----:B------:R-:W-:-:S12]  /*2390*/  IMAD.MOV.U32 R7, RZ, RZ, RZ ;  /* 0x000000ffff077224 */ /* 0x000fd800078e00ff */
[----:B------:R-:W-:Y:S05]  /*23a0*/  @!P0 BRA `(.L_x_185) ;  /* 0x0000000400148947 */ /* 0x000fea0003800000 */
[----:B01234-:R-:W0:Y:S01]  /*23b0*/  LDC.64 R2, c[0x0][0x380] ;  /* 0x0000e000ff027b82 */ /* 0x01fe220000000a00 */
[----:B------:R-:W-:-:S07]  /*23c0*/  IMAD.MOV.U32 R8, RZ, RZ, RZ ;  /* 0x000000ffff087224 */ /* 0x000fce00078e00ff */
.L_x_202:
[C---:B------:R-:W-:Y:S01]  /*23d0*/  IMAD R29, R8.reuse, 0x400, R27 ;  /* 0x00000400081d7824 */ /* 0x040fe200078e021b */
[----:B------:R-:W-:Y:S01]  /*23e0*/  BSSY.RECONVERGENT B1, `(.L_x_186) ;  /* 0x000000c000017945 */ /* 0x000fe20003800200 */
[----:B01234-:R-:W-:-:S03]  /*23f0*/  IMAD R5, R8, 0x100, R18 ;  /* 0x0000010008057824 */ /* 0x01ffc600078e0212 */
[----:B------:R-:W1:Y:S01]  /*2400*/  LDS R6, [R29+0x200] ;  /* 0x000200001d067984 */ /* 0x000e620000000800 */
[----:B0-----:R-:W-:-:S03]  /*2410*/  IMAD.WIDE.U32 R4, R5, 0x8, R2 ;  /* 0x0000000805047825 */ /* 0x001fc600078e0002 */
[----:B------:R-:W0:Y:S04]  /*2420*/  LDS R12, [R29+0x600] ;  /* 0x000600001d0c7984 */ /* 0x000e280000000800 */
[----:B------:R2:W3:Y:S04]  /*2430*/  LDS R17, [R29+0xa00] ;  /* 0x000a00001d117984 */ /* 0x0004e80000000800 */
[----:B------:R2:W4:Y:S01]  /*2440*/  LDS R13, [R29+0xe00] ;  /* 0x000e00001d0d7984 */ /* 0x0005220000000800 */
[----:B-1----:R-:W-:Y:S02]  /*2450*/  ISETP.NE.AND P0, PT, R6, RZ, PT ;  /* 0x000000ff0600720c */ /* 0x002fe40003f05270 */
[----:B0-----:R-:W-:-:S11]  /*2460*/  ISETP.NE.AND P1, PT, R12, RZ, PT ;  /* 0x000000ff0c00720c */ /* 0x001fd60003f25270 */
[----:B--234-:R-:W-:Y:S05]  /*2470*/  @!P0 BRA `(.L_x_187) ;  /* 0x0000000000088947 */ /* 0x01cfea0003800000 */
[----:B------:R-:W-:-:S05]  /*2480*/  HFMA2 R7, -RZ, RZ, 0, 0 ;  /* 0x00000000ff077431 */ /* 0x000fca00000001ff */
[----:B------:R0:W-:Y:S02]  /*2490*/  REDG.E.ADD.64.STRONG.GPU desc[UR18][R4.64+0x400], R6 ;  /* 0x000400060400798e */ /* 0x0001e4000c12e512 */
.L_x_187:
[----:B------:R-:W-:Y:S05]  /*24a0*/  BSYNC.RECONVERGENT B1 ;  /* 0x0000000000017941 */ /* 0x000fea0003800200 */
.L_x_186:
[----:B------:R-:W-:Y:S04]  /*24b0*/  BSSY.RECONVERGENT B1, `(.L_x_188) ;  /* 0x0000005000017945 */ /* 0x000fe80003800200 */
[----:B------:R-:W-:Y:S05]  /*24c0*/  @!P1 BRA `(.L_x_189) ;  /* 0x00000000000c9947 */ /* 0x000fea0003800000 */
[----:B0-----:R-:W-:Y:S02]  /*24d0*/  IMAD.MOV.U32 R6, RZ, RZ, R12 ;  /* 0x000000ffff067224 */ /* 0x001fe400078e000c */
[----:B------:R-:W-:-:S05]  /*24e0*/  IMAD.MOV.U32 R7, RZ, RZ, RZ ;  /* 0x000000ffff077224 */ /* 0x000fca00078e00ff */
[----:B------:R1:W-:Y:S02]  /*24f0*/  REDG.E.ADD.64.STRONG.GPU desc[UR18][R4.64+0xc00], R6 ;  /* 0x000c00060400798e */ /* 0x0003e4000c12e512 */
.L_x_189:
[----:B------:R-:W-:Y:S05]  /*2500*/  BSYNC.RECONVERGENT B1 ;  /* 0x0000000000017941 */ /* 0x000fea0003800200 */
.L_x_188:
[----:B------:R-:W2:Y:S01]  /*2510*/  LDS R15, [R29+0x1200] ;  /* 0x001200001d0f7984 */ /* 0x000ea20000000800 */
[----:B------:R-:W-:Y:S01]  /*2520*/  ISETP.NE.AND P6, PT, R17, RZ, PT ;  /* 0x000000ff1100720c */ /* 0x000fe20003fc5270 */
[----:B------:R-:W-:Y:S01]  /*2530*/  VIADD R8, R8, 0x8 ;  /* 0x0000000808087836 */ /* 0x000fe20000000000 */
[----:B------:R-:W-:Y:S01]  /*2540*/  BSSY.RECONVERGENT B1, `(.L_x_190) ;  /* 0x000000e000017945 */ /* 0x000fe20003800200 */
[----:B------:R-:W3:Y:S01]  /*2550*/  LDS R12, [R29+0x1600] ;  /* 0x001600001d0c7984 */ /* 0x000ee20000000800 */
[----:B------:R-:W-:Y:S02]  /*2560*/  ISETP.NE.AND P1, PT, R13, RZ, PT ;  /* 0x000000ff0d00720c */ /* 0x000fe40003f25270 */
[----:B------:R-:W-:Y:S01]  /*2570*/  ISETP.NE.AND P0, PT, R8, R9, PT ;  /* 0x000000090800720c */ /* 0x000fe20003f05270 */
[----:B------:R-:W4:Y:S04]  /*2580*/  LDS R14, [R29+0x1a00] ;  /* 0x001a00001d0e7984 */ /* 0x000f280000000800 */
[----:B------:R-:W5:Y:S01]  /*2590*/  LDS R16, [R29+0x1e00] ;  /* 0x001e00001d107984 */ /* 0x000f620000000800 */
[----:B--2---:R-:W-:-:S02]  /*25a0*/  ISETP.NE.AND P2, PT, R15, RZ, PT ;  /* 0x000000ff0f00720c */ /* 0x004fc40003f45270 */
[----:B---3--:R-:W-:Y:S02]  /*25b0*/  ISETP.NE.AND P3, PT, R12, RZ, PT ;  /* 0x000000ff0c00720c */ /* 0x008fe40003f65270 */
[----:B----4-:R-:W-:Y:S02]  /*25c0*/  ISETP.NE.AND P4, PT, R14, RZ, PT ;  /* 0x000000ff0e00720c */ /* 0x010fe40003f85270 */
[----:B-----5:R-:W-:Y:S01]  /*25d0*/  ISETP.NE.AND P5, PT, R16, RZ, PT ;  /* 0x000000ff1000720c */ /* 0x020fe20003fa5270 */
[----:B------:R-:W-:-:S12]  /*25e0*/  @!P6 BRA `(.L_x_191) ;  /* 0x00000000000ce947 */ /* 0x000fd80003800000 */
[----:B01----:R-:W-:Y:S02]  /*25f0*/  IMAD.MOV.U32 R6, RZ, RZ, R17 ;  /* 0x000000ffff067224 */ /* 0x003fe400078e0011 */
[----:B------:R-:W-:-:S05]  /*2600*/  IMAD.MOV.U32 R7, RZ, RZ, RZ ;  /* 0x000000ffff077224 */ /* 0x000fca00078e00ff */
[----:B------:R2:W-:Y:S02]  /*2610*/  REDG.E.ADD.64.STRONG.GPU desc[UR18][R4.64+0x1400], R6 ;  /* 0x001400060400798e */ /* 0x0005e4000c12e512 */
.L_x_191:
[----:B------:R-:W-:Y:S05]  /*2620*/  BSYNC.RECONVERGENT B1 ;  /* 0x0000000000017941 */ /* 0x000fea0003800200 */
.L_x_190:
[----:B------:R-:W-:Y:S04]  /*2630*/  BSSY.RECONVERGENT B1, `(.L_x_192) ;  /* 0x0000005000017945 */ /* 0x000fe80003800200 */
[----:B------:R-:W-:Y:S05]  /*2640*/  @!P1 BRA `(.L_x_193) ;  /* 0x00000000000c9947 */ /* 0x000fea0003800000 */
[----:B012---:R-:W-:Y:S01]  /*2650*/  MOV R6, R13 ;  /* 0x0000000d00067202 */ /* 0x007fe20000000f00 */
[----:B------:R-:W-:-:S05]  /*2660*/  IMAD.MOV.U32 R7, RZ, RZ, RZ ;  /* 0x000000ffff077224 */ /* 0x000fca00078e00ff */
[----:B------:R3:W-:Y:S02]  /*2670*/  REDG.E.ADD.64.STRONG.GPU desc[UR18][R4.64+0x1c00], R6 ;  /* 0x001c00060400798e */ /* 0x0007e4000c12e512 */
.L_x_193:
[----:B------:R-:W-:Y:S05]  /*2680*/  BSYNC.RECONVERGENT B1 ;  /* 0x0000000000017941 */ /* 0x000fea0003800200 */
.L_x_192:
[----:B------:R-:W-:Y:S04]  /*2690*/  BSSY.RECONVERGENT B1, `(.L_x_194) ;  /* 0x0000005000017945 */ /* 0x000fe80003800200 */
[----:B------:R-:W-:Y:S05]  /*26a0*/  @!P2 BRA `(.L_x_195) ;  /* 0x00000000000ca947 */ /* 0x000fea0003800000 */
[----:B0123--:R-:W-:Y:S02]  /*26b0*/  IMAD.MOV.U32 R6, RZ, RZ, R15 ;  /* 0x000000ffff067224 */ /* 0x00ffe400078e000f */
[----:B------:R-:W-:-:S05]  /*26c0*/  IMAD.MOV.U32 R7, RZ, RZ, RZ ;  /* 0x000000ffff077224 */ /* 0x000fca00078e00ff */
[----:B------:R4:W-:Y:S02]  /*26d0*/  REDG.E.ADD.64.STRONG.GPU desc[UR18][R4.64+0x2400], R6 ;  /* 0x002400060400798e */ /* 0x0009e4000c12e512 */
.L_x_195:
[----:B------:R-:W-:Y:S05]  /*26e0*/  BSYNC.RECONVERGENT B1 ;  /* 0x0000000000017941 */ /* 0x000fea0003800200 */
.L_x_194:
[----:B------:R-:W-:Y:S04]  /*26f0*/  BSSY.RECONVERGENT B1, `(.L_x_196) ;  /* 0x0000004000017945 */ /* 0x000fe80003800200 */
[----:B------:R-:W-:Y:S05]  /*2700*/  @!P3 BRA `(.L_x_197) ;  /* 0x000000000008b947 */ /* 0x000fea0003800000 */
[----:B------:R-:W-:-:S05]  /*2710*/  IMAD.MOV.U32 R13, RZ, RZ, RZ ;  /* 0x000000ffff0d7224 */ /* 0x000fca00078e00ff */
[----:B------:R0:W-:Y:S02]  /*2720*/  REDG.E.ADD.64.STRONG.GPU desc[UR18][R4.64+0x2c00], R12 ;  /* 0x002c000c0400798e */ /* 0x0001e4000c12e512 */
.L_x_197:
[----:B------:R-:W-:Y:S05]  /*2730*/  BSYNC.RECONVERGENT B1 ;  /* 0x0000000000017941 */ /* 0x000fea0003800200 */
.L_x_196:
[----:B------:R-:W-:Y:S04]  /*2740*/  BSSY.RECONVERGENT B1, `(.L_x_198) ;  /* 0x0000004000017945 */ /* 0x000fe80003800200 */
[----:B------:R-:W-:Y:S05]  /*2750*/  @!P4 BRA `(.L_x_199) ;  /* 0x000000000008c947 */ /* 0x000fea0003800000 */
[----:B------:R-:W-:-:S05]  /*2760*/  IMAD.MOV.U32 R15, RZ, RZ, RZ ;  /* 0x000000ffff0f7224 */ /* 0x000fca00078e00ff */
[----:B------:R0:W-:Y:S02]  /*2770*/  REDG.E.ADD.64.STRONG.GPU desc[UR18][R4.64+0x3400], R14 ;  /* 0x0034000e0400798e */ /* 0x0001e4000c12e512 */
.L_x_199:
[----:B------:R-:W-:Y:S05]  /*2780*/  BSYNC.RECONVERGENT B1 ;  /* 0x0000000000017941 */ /* 0x000fea0003800200 */
.L_x_198:
[----:B------:R-:W-:Y:S04]  /*2790*/  BSSY.RECONVERGENT B1, `(.L_x_200) ;  /* 0x0000004000017945 */ /* 0x000fe80003800200 */
[----:B------:R-:W-:Y:S05]  /*27a0*/  @!P5 BRA `(.L_x_201) ;  /* 0x000000000008d947 */ /* 0x000fea0003800000 */
[----:B------:R-:W-:-:S05]  /*27b0*/  HFMA2 R17, -RZ, RZ, 0, 0 ;  /* 0x00000000ff117431 */ /* 0x000fca00000001ff */
[----:B------:R0:W-:Y:S02]  /*27c0*/  REDG.E.ADD.64.STRONG.GPU desc[UR18][R4.64+0x3c00], R16 ;  /* 0x003c00100400798e */ /* 0x0001e4000c12e512 */
.L_x_201:
[----:B------:R-:W-:Y:S05]  /*27d0*/  BSYNC.RECONVERGENT B1 ;  /* 0x0000000000017941 */ /* 0x000fea0003800200 */
.L_x_200:
[----:B------:R-:W-:Y:S05]  /*27e0*/  @P0 BRA `(.L_x_202) ;  /* 0xfffffff800f80947 */ /* 0x000fea000383ffff */
[----:B01234-:R-:W-:-:S07]  /*27f0*/  IMAD.MOV.U32 R7, RZ, RZ, R9 ;  /* 0x000000ffff077224 */ /* 0x01ffce00078e0009 */
.L_x_185:
[----:B------:R-:W-:-:S09]  /*2800*/  UISETP.NE.AND UP0, UPT, UR20, URZ, UPT ;  /* 0x000000ff1400728c */ /* 0x000fd2000bf05270 */
[----:B------:R-:W-:Y:S05]  /*2810*/  BRA.U !UP0, `(.L_x_150) ;  /* 0x0000000508647547 */ /* 0x000fea000b800000 */
[----:B------:R-:W-:-:S13]  /*2820*/  ISETP.GE.U32.AND P0, PT, R10, 0x3, PT ;  /* 0x000000030a00780c */ /* 0x000fda0003f06070 */
[----:B------:R-:W-:Y:S05]  /*2830*/  @!P0 BRA `(.L_x_203) ;  /* 0x0000000000c08947 */ /* 0x000fea0003800000 */
[----:B01234-:R-:W-:Y:S01]  /*2840*/  IMAD R2, R7, 0x400, R27 ;  /* 0x0000040007027824 */ /* 0x01ffe200078e021b */
[----:B------:R-:W-:Y:S04]  /*2850*/  BSSY.RECONVERGENT B1, `(.L_x_204) ;  /* 0x0000010000017945 */ /* 0x000fe80003800200 */
[----:B------:R-:W0:Y:S04]  /*2860*/  LDS R10, [R2+0x200] ;  /* 0x00020000020a7984 */ /* 0x000e280000000800 */
        /* <DEDUP_REMOVED lines=14> */
.L_x_205:
[----:B------:R-:W-:Y:S05]  /*2950*/  BSYNC.RECONVERGENT B1 ;  /* 0x0000000000017941 */ /* 0x000fea0003800200 */
.L_x_204:
[----:B------:R-:W-:Y:S04]  /*2960*/  BSSY.RECONVERGENT B1, `(.L_x_206) ;  /* 0x0000009000017945 */ /* 0x000fe80003800200 */
[----:B------:R-:W-:Y:S05]  /*2970*/  @!P1 BRA `(.L_x_207) ;  /* 0x00000000001c9947 */ /* 0x000fea0003800000 */
[----:B0-----:R-:W0:Y:S01]  /*2980*/  LDC.64 R4, c[0x0][0x380] ;  /* 0x0000e000ff047b82 */ /* 0x001e220000000a00 */
[----:B------:R-:W-:Y:S01]  /*2990*/  LEA R3, R7, R18, 0x8 ;  /* 0x0000001207037211 */ /* 0x000fe200078e40ff */
[----:B------:R-:W-:-:S04]  /*29a0*/  IMAD.MOV.U32 R2, RZ, RZ, R9 ;  /* 0x000000ffff027224 */ /* 0x000fc800078e0009 */
[----:B------:R-:W-:-:S04]  /*29b0*/  VIADD R3, R3, 0x100 ;  /* 0x0000010003037836 */ /* 0x000fc80000000000 */
[----:B0-----:R-:W-:-:S04]  /*29c0*/  IMAD.WIDE.U32 R4, R3, 0x8, R4 ;  /* 0x0000000803047825 */ /* 0x001fc800078e0004 */
[----:B------:R-:W-:-:S05]  /*29d0*/  IMAD.MOV.U32 R3, RZ, RZ, RZ ;  /* 0x000000ffff037224 */ /* 0x000fca00078e00ff */
[----:B------:R1:W-:Y:S02]  /*29e0*/  REDG.E.ADD.64.STRONG.GPU desc[UR18][R4.64+0x400], R2 ;  /* 0x000400020400798e */ /* 0x0003e4000c12e512 */
.L_x_207:
[----:B------:R-:W-:Y:S05]  /*29f0*/  BSYNC.RECONVERGENT B1 ;  /* 0x0000000000017941 */ /* 0x000fea0003800200 */
.L_x_206:
[----:B------:R-:W-:Y:S04]  /*2a00*/  BSSY.RECONVERGENT B1, `(.L_x_208) ;  /* 0x0000009000017945 */ /* 0x000fe80003800200 */
[----:B------:R-:W-:Y:S05]  /*2a10*/  @!P2 BRA `(.L_x_209) ;  /* 0x00000000001ca947 */ /* 0x000fea0003800000 */
[----:B01----:R-:W0:Y:S01]  /*2a20*/  LDC.64 R2, c[0x0][0x380] ;  /* 0x0000e000ff027b82 */ /* 0x003e220000000a00 */
[----:B------:R-:W-:Y:S01]  /*2a30*/  IMAD R5, R7, 0x100, R18 ;  /* 0x0000010007057824 */ /* 0x000fe200078e0212 */
[----:B------:R-:W-:-:S03]  /*2a40*/  MOV R4, R6 ;  /* 0x0000000600047202 */ /* 0x000fc60000000f00 */
[----:B------:R-:W-:-:S04]  /*2a50*/  VIADD R5, R5, 0x200 ;  /* 0x0000020005057836 */ /* 0x000fc80000000000 */
[----:B0-----:R-:W-:-:S04]  /*2a60*/  IMAD.WIDE.U32 R2, R5, 0x8, R2 ;  /* 0x0000000805027825 */ /* 0x001fc800078e0002 */
[----:B------:R-:W-:-:S05]  /*2a70*/  IMAD.MOV.U32 R5, RZ, RZ, RZ ;  /* 0x000000ffff057224 */ /* 0x000fca00078e00ff */
[----:B------:R2:W-:Y:S02]  /*2a80*/  REDG.E.ADD.64.STRONG.GPU desc[UR18][R2.64+0x400], R4 ;  /* 0x000400040200798e */ /* 0x0005e4000c12e512 */
.L_x_209:
[----:B------:R-:W-:Y:S05]  /*2a90*/  BSYNC.RECONVERGENT B1 ;  /* 0x0000000000017941 */ /* 0x000fea0003800200 */
.L_x_208:
[----:B------:R-:W-:Y:S04]  /*2aa0*/  BSSY.RECONVERGENT B1, `(.L_x_210) ;  /* 0x0000008000017945 */ /* 0x000fe80003800200 */
[----:B------:R-:W-:Y:S05]  /*2ab0*/  @!P3 BRA `(.L_x_211) ;  /* 0x000000000018b947 */ /* 0x000fea0003800000 */
[----:B012---:R-:W0:Y:S01]  /*2ac0*/  LDC.64 R2, c[0x0][0x380] ;  /* 0x0000e000ff027b82 */ /* 0x007e220000000a00 */
[----:B------:R-:W-:Y:S02]  /*2ad0*/  IMAD R5, R7, 0x100, R18 ;  /* 0x0000010007057824 */ /* 0x000fe400078e0212 */
[----:B------:R-:W-:Y:S02]  /*2ae0*/  IMAD.MOV.U32 R9, RZ, RZ, RZ ;  /* 0x000000ffff097224 */ /* 0x000fe400078e00ff */
[----:B------:R-:W-:-:S04]  /*2af0*/  VIADD R5, R5, 0x300 ;  /* 0x0000030005057836 */ /* 0x000fc80000000000 */
[----:B0-----:R-:W-:-:S05]  /*2b00*/  IMAD.WIDE.U32 R2, R5, 0x8, R2 ;  /* 0x0000000805027825 */ /* 0x001fca00078e0002 */
[----:B------:R3:W-:Y:S02]  /*2b10*/  REDG.E.ADD.64.STRONG.GPU desc[UR18][R2.64+0x400], R8 ;  /* 0x000400080200798e */ /* 0x0007e4000c12e512 */
.L_x_211:
[----:B------:R-:W-:Y:S05]  /*2b20*/  BSYNC.RECONVERGENT B1 ;  /* 0x0000000000017941 */ /* 0x000fea0003800200 */
.L_x_210:
[----:B------:R-:W-:-:S07]  /*2b30*/  VIADD R7, R7, 0x4 ;  /* 0x0000000407077836 */ /* 0x000fce0000000000 */
.L_x_203:
[----:B------:R-:W-:-:S09]  /*2b40*/  UISETP.NE.AND UP0, UPT, UR9, URZ, UPT ;  /* 0x000000ff0900728c */ /* 0x000fd2000bf05270 */
[----:B------:R-:W-:Y:S05]  /*2b50*/  BRA.U !UP0, `(.L_x_150) ;  /* 0x0000000108947547 */ /* 0x000fea000b800000 */
[----:B------:R-:W-:-:S13]  /*2b60*/  ISETP.NE.AND P0, PT, R0, RZ, PT ;  /* 0x000000ff0000720c */ /* 0x000fda0003f05270 */
[----:B------:R-:W-:Y:S05]  /*2b70*/  @!P0 BRA `(.L_x_212) ;  /* 0x0000000000608947 */ /* 0x000fea0003800000 */
[----:B01234-:R-:W-:Y:S01]  /*2b80*/  LEA R2, R7, R27, 0xa ;  /* 0x0000001b07027211 */ /* 0x01ffe200078e50ff */
[----:B------:R-:W-:Y:S04]  /*2b90*/  BSSY.RECONVERGENT B1, `(.L_x_213) ;  /* 0x000000b000017945 */ /* 0x000fe80003800200 */
[----:B------:R-:W0:Y:S04]  /*2ba0*/  LDS R4, [R2+0x200] ;  /* 0x0002000002047984 */ /* 0x000e280000000800 */
        /* <DEDUP_REMOVED lines=9> */
.L_x_214:
[----:B------:R-:W-:Y:S05]  /*2c40*/  BSYNC.RECONVERGENT B1 ;  /* 0x0000000000017941 */ /* 0x000fea0003800200 */
.L_x_213:
[----:B------:R-:W-:Y:S04]  /*2c50*/  BSSY.RECONVERGENT B1, `(.L_x_215) ;  /* 0x0000009000017945 */ /* 0x000fe80003800200 */
[----:B------:R-:W-:Y:S05]  /*2c60*/  @!P1 BRA `(.L_x_216) ;  /* 0x00000000001c9947 */ /* 0x000fea0003800000 */
[----:B0-----:R-:W0:Y:S01]  /*2c70*/  LDC.64 R2, c[0x0][0x380] ;  /* 0x0000e000ff027b82 */ /* 0x001e220000000a00 */
[----:B------:R-:W-:-:S04]  /*2c80*/  IMAD R4, R7, 0x100, R18 ;  /* 0x0000010007047824 */ /* 0x000fc800078e0212 */
[----:B------:R-:W-:Y:S02]  /*2c90*/  VIADD R5, R4, 0x100 ;  /* 0x0000010004057836 */ /* 0x000fe40000000000 */
[----:B------:R-:W-:Y:S02]  /*2ca0*/  IMAD.MOV.U32 R4, RZ, RZ, R0 ;  /* 0x000000ffff047224 */ /* 0x000fe400078e0000 */
[----:B0-----:R-:W-:-:S04]  /*2cb0*/  IMAD.WIDE.U32 R2, R5, 0x8, R2 ;  /* 0x0000000805027825 */ /* 0x001fc800078e0002 */
[----:B------:R-:W-:-:S05]  /*2cc0*/  HFMA2 R5, -RZ, RZ, 0, 0 ;  /* 0x00000000ff057431 */ /* 0x000fca00000001ff */
[----:B------:R1:W-:Y:S02]  /*2cd0*/  REDG.E.ADD.64.STRONG.GPU desc[UR18][R2.64+0x400], R4 ;  /* 0x000400040200798e */ /* 0x0003e4000c12e512 */
.L_x_216:
[----:B------:R-:W-:Y:S05]  /*2ce0*/  BSYNC.RECONVERGENT B1 ;  /* 0x0000000000017941 */ /* 0x000fea0003800200 */
.L_x_215:
[----:B------:R-:W-:-:S07]  /*2cf0*/  VIADD R7, R7, 0x2 ;  /* 0x0000000207077836 */ /* 0x000fce0000000000 */
.L_x_212:
[----:B------:R-:W-:-:S13]  /*2d00*/  ISETP.NE.AND P0, PT, R11, RZ, PT ;  /* 0x000000ff0b00720c */ /* 0x000fda0003f05270 */
[----:B------:R-:W-:Y:S05]  /*2d10*/  @!P0 BRA `(.L_x_150) ;  /* 0x0000000000248947 */ /* 0x000fea0003800000 */
[----:B------:R-:W-:-:S05]  /*2d20*/  IMAD R0, R7, 0x400, R27 ;  /* 0x0000040007007824 */ /* 0x000fca00078e021b */
[----:B012-4-:R-:W0:Y:S02]  /*2d30*/  LDS R4, [R0+0x200] ;  /* 0x0002000000047984 */ /* 0x017e240000000800 */
[----:B0-----:R-:W-:-:S13]  /*2d40*/  ISETP.NE.AND P0, PT, R4, RZ, PT ;  /* 0x000000ff0400720c */ /* 0x001fda0003f05270 */
[----:B------:R-:W-:Y:S05]  /*2d50*/  @!P0 BRA `(.L_x_150) ;  /* 0x0000000000148947 */ /* 0x000fea0003800000 */
[----:B---3--:R-:W0:Y:S01]  /*2d60*/  LDC.64 R2, c[0x0][0x380] ;  /* 0x0000e000ff027b82 */ /* 0x008e220000000a00 */
[----:B------:R-:W-:Y:S02]  /*2d70*/  IMAD R7, R7, 0x100, R18 ;  /* 0x0000010007077824 */ /* 0x000fe400078e0212 */
[----:B------:R-:W-:Y:S02]  /*2d80*/  IMAD.MOV.U32 R5, RZ, RZ, RZ ;  /* 0x000000ffff057224 */ /* 0x000fe400078e00ff */
[----:B0-----:R-:W-:-:S05]  /*2d90*/  IMAD.WIDE.U32 R2, R7, 0x8, R2 ;  /* 0x0000000807027825 */ /* 0x001fca00078e0002 */
[----:B------:R0:W-:Y:S02]  /*2da0*/  REDG.E.ADD.64.STRONG.GPU desc[UR18][R2.64+0x400], R4 ;  /* 0x000400040200798e */ /* 0x0001e4000c12e512 */
.L_x_150:
[----:B------:R-:W-:Y:S05]  /*2db0*/  BSYNC.RECONVERGENT B0 ;  /* 0x0000000000007941 */ /* 0x000fea0003800200 */
.L_x_149:
[----:B------:R-:W1:Y:S01]  /*2dc0*/  LDCU.64 UR4, c[0x0][0x390] ;  /* 0x00007200ff0477ac */ /* 0x000e620008000a00 */
[----:B------:R-:W-:-:S04]  /*2dd0*/  UIADD3 UR6, UP1, UPT, UR6, 0x1, URZ ;  /* 0x0000000106067890 */ /* 0x000fc8000ff3e0ff */
[----:B------:R-:W-:Y:S02]  /*2de0*/  UIADD3.X UR7, UPT, UPT, URZ, UR7, URZ, UP1, !UPT ;  /* 0x00000007ff077290 */ /* 0x000fe40008ffe4ff */
[----:B-1----:R-:W-:-:S04]  /*2df0*/  UIADD3 UR10, UP0, UPT, UR4, -0x1, URZ ;  /* 0xffffffff040a7890 */ /* 0x002fc8000ff1e0ff */
[----:B------:R-:W-:-:S04]  /*2e00*/  UIADD3.X UR11, UPT, UPT, UR5, -0x1, URZ, UP0, !UPT ;  /* 0xffffffff050b7890 */ /* 0x000fc800087fe4ff */
[----:B------:R-:W-:-:S04]  /*2e10*/  USHF.R.U64 UR10, UR10, 0x1e, UR11 ;  /* 0x0000001e0a0a7899 */ /* 0x000fc8000800120b */
[----:B------:R-:W-:-:S04]  /*2e20*/  UIADD3 UR10, UP0, UPT, UR10, 0x1, URZ ;  /* 0x000000010a0a7890 */ /* 0x000fc8000ff1e0ff */
[----:B------:R-:W-:Y:S02]  /*2e30*/  ULEA.HI.X UR11, UR11, URZ, URZ, 0x2, UP0 ;  /* 0x000000ff0b0b7291 */ /* 0x000fe400080f14ff */
[----:B------:R-:W-:-:S04]  /*2e40*/  UISETP.LT.U32.AND UP0, UPT, UR10, UR4, UPT ;  /* 0x000000040a00728c */ /* 0x000fc8000bf01070 */
[----:B------:R-:W-:-:S04]  /*2e50*/  UISETP.LT.U32.AND.EX UP0, UPT, UR11, UR5, UPT, UP0 ;  /* 0x000000050b00728c */ /* 0x000fc8000bf01100 */
[----:B------:R-:W-:Y:S02]  /*2e60*/  USEL UR4, UR10, UR4, UP0 ;  /* 0x000000040a047287 */ /* 0x000fe40008000000 */
[----:B------:R-:W-:Y:S02]  /*2e70*/  USEL UR5, UR11, UR5, UP0 ;  /* 0x000000050b057287 */ /* 0x000fe40008000000 */
[----:B------:R-:W-:-:S04]  /*2e80*/  UISETP.NE.U32.AND UP0, UPT, UR6, UR4, UPT ;  /* 0x000000040600728c */ /* 0x000fc8000bf05070 */
[----:B------:R-:W-:Y:S01]  /*2e90*/  UISETP.NE.AND.EX UP0, UPT, UR7, UR5, UPT, UP0 ;  /* 0x000000050700728c */ /* 0x000fe2000bf05300 */
[----:B------:R-:W-:Y:S08]  /*2ea0*/  BAR.SYNC.DEFER_BLOCKING 0x0 ;  /* 0x0000000000007b1d */ /* 0x000ff00000010000 */
[----:B------:R-:W-:Y:S05]  /*2eb0*/  BRA.U UP0, `(.L_x_217) ;  /* 0xffffffd100dc7547 */ /* 0x000fea000b83ffff */
[----:B------:R-:W-:Y:S05]  /*2ec0*/  EXIT ;  /* 0x000000000000794d */ /* 0x000fea0003800000 */
.L_x_218:
        /* <DEDUP_REMOVED lines=11> */
.L_x_820:


//--------------------- .text._ZN3cub18CUB_300001_SM_10006detail10radix_sort31DeviceRadixSortSingleTileKernelINS1_5radix10policy_hubIjNS0_8NullTypeEyE10Policy1000ELNS0_9SortOrderE0EjS6_yNS1_21identity_decomposer_tEEEvPKT1_PSB_PKT2_PSF_T3_iiT4_ --------------------------
	.section	.text._ZN3cub18CUB_300001_SM_10006detail10radix_sort31DeviceRadixSortSingleTileKernelINS1_5radix10policy_hubIjNS0_8NullTypeEyE10Policy1000ELNS0_9SortOrderE0EjS6_yNS1_21identity_decomposer_tEEEvPKT1_PSB_PKT2_PSF_T3_iiT4_,"ax",@progbits
	.align	128
        .global         _ZN3cub18CUB_300001_SM_10006detail10radix_sort31DeviceRadixSortSingleTileKernelINS1_5radix10policy_hubIjNS0_8NullTypeEyE10Policy1000ELNS0_9SortOrderE0EjS6_yNS1_21identity_decomposer_tEEEvPKT1_PSB_PKT2_PSF_T3_iiT4_
        .type           _ZN3cub18CUB_300001_SM_10006detail10radix_sort31DeviceRadixSortSingleTileKernelINS1_5radix10policy_hubIjNS0_8NullTypeEyE10Policy1000ELNS0_9SortOrderE0EjS6_yNS1_21identity_decomposer_tEEEvPKT1_PSB_PKT2_PSF_T3_iiT4_,@function
        .size           _ZN3cub18CUB_300001_SM_10006detail10radix_sort31DeviceRadixSortSingleTileKernelINS1_5radix10policy_hubIjNS0_8NullTypeEyE10Policy1000ELNS0_9SortOrderE0EjS6_yNS1_21identity_decomposer_tEEEvPKT1_PSB_PKT2_PSF_T3_iiT4_,(.L_x_821 - _ZN3cub18CUB_300001_SM_10006detail10radix_sort31DeviceRadixSortSingleTileKernelINS1_5radix10policy_hubIjNS0_8NullTypeEyE10Policy1000ELNS0_9SortOrderE0EjS6_yNS1_21identity_decomposer_tEEEvPKT1_PSB_PKT2_PSF_T3_iiT4_)
        .other          _ZN3cub18CUB_300001_SM_10006detail10radix_sort31DeviceRadixSortSingleTileKernelINS1_5radix10policy_hubIjNS0_8NullTypeEyE10Policy1000ELNS0_9SortOrderE0EjS6_yNS1_21identity_decomposer_tEEEvPKT1_PSB_PKT2_PSF_T3_iiT4_,@"STO_CUDA_ENTRY STV_DEFAULT"
_ZN3cub18CUB_300001_SM_10006detail10radix_sort31DeviceRadixSortSingleTileKernelINS1_5radix10policy_hubIjNS0_8NullTypeEyE10Policy1000ELNS0_9SortOrderE0EjS6_yNS1_21identity_decomposer_tEEEvPKT1_PSB_PKT2_PSF_T3_iiT4_:
.text._ZN3cub18CUB_300001_SM_10006detail10radix_sort31DeviceRadixSortSingleTileKernelINS1_5radix10policy_hubIjNS0_8NullTypeEyE10Policy1000ELNS0_9SortOrderE0EjS6_yNS1_21identity_decomposer_tEEEvPKT1_PSB_PKT2_PSF_T3_iiT4_:
[----:B------:R-:W-:Y:S01]  /*0000*/  LDC R1, c[0x0][0x37c] ;  /* 0x0000df00ff017b82 */ /* 0x000fe20000000800 */
[----:B------:R-:W0:Y:S01]  /*0010*/  S2R R0, SR_TID.X ;  /* 0x0000000000007919 */ /* 0x000e220000002100 */
[----:B------:R-:W1:Y:S06]  /*0020*/  LDCU UR4, c[0x0][0x3a0] ;  /* 0x00007400ff0477ac */ /* 0x000e6c0008000800 */
[----:B------:R-:W2:Y:S01]  /*0030*/  LDC.64 R4, c[0x0][0x380] ;  /* 0x0000e000ff047b82 */ /* 0x000ea20000000a00 */
[----:B------:R-:W-:Y:S01]  /*0040*/  IMAD.MOV.U32 R12, RZ, RZ, -0x1 ;  /* 0xffffffffff0c7424 */ /* 0x000fe200078e00ff */
[----:B------:R-:W3:Y:S01]  /*0050*/  LDCU.64 UR10, c[0x0][0x358] ;  /* 0x00006b00ff0a77ac */ /* 0x000ee20008000a00 */
[----:B------:R-:W-:-:S02]  /*0060*/  IMAD.MOV.U32 R13, RZ, RZ, -0x1 ;  /* 0xffffffffff0d7424 */ /* 0x000fc400078e00ff */
[----:B------:R-:W-:Y:S02]  /*0070*/  IMAD.MOV.U32 R15, RZ, RZ, -0x1 ;  /* 0xffffffffff0f7424 */ /* 0x000fe400078e00ff */
[----:B------:R-:W-:Y:S02]  /*0080*/  IMAD.MOV.U32 R14, RZ, RZ, -0x1 ;  /* 0xffffffffff0e7424 */ /* 0x000fe400078e00ff */
[----:B------:R-:W-:Y:S02]  /*0090*/  IMAD.MOV.U32 R16, RZ, RZ, -0x1 ;  /* 0xffffffffff107424 */ /* 0x000fe400078e00ff */
[----:B------:R-:W-:Y:S02]  /*00a0*/  IMAD.MOV.U32 R17, RZ, RZ, -0x1 ;  /* 0xffffffffff117424 */ /* 0x000fe400078e00ff */
[----:B------:R-:W-:Y:S02]  /*00b0*/  IMAD.MOV.U32 R18, RZ, RZ, -0x1 ;  /* 0xffffffffff127424 */ /* 0x000fe400078e00ff */
[----:B------:R-:W-:-:S02]  /*00c0*/  IMAD.MOV.U32 R19, RZ, RZ, -0x1 ;  /* 0xffffffffff137424 */ /* 0x000fc400078e00ff */
[----:B------:R-:W-:Y:S02]  /*00d0*/  IMAD.MOV.U32 R20, RZ, RZ, -0x1 ;  /* 0xffffffffff147424 */ /* 0x000fe400078e00ff */
[----:B------:R-:W-:Y:S01]  /*00e0*/  IMAD.MOV.U32 R21, RZ, RZ, -0x1 ;  /* 0xffffffffff157424 */ /* 0x000fe200078e00ff */
[----:B------:R-:W4:Y:S01]  /*00f0*/  S2UR UR5, SR_CgaCtaId ;  /* 0x00000000000579c3 */ /* 0x000f220000008800 */
[----:B------:R-:W-:Y:S02]  /*0100*/  IMAD.MOV.U32 R22, RZ, RZ, -0x1 ;  /* 0xffffffffff167424 */ /* 0x000fe400078e00ff */
[----:B------:R-:W-:Y:S02]  /*0110*/  IMAD.MOV.U32 R23, RZ, RZ, -0x1 ;  /* 0xffffffffff177424 */ /* 0x000fe400078e00ff */
[----:B------:R-:W-:Y:S02]  /*0120*/  IMAD.MOV.U32 R24, RZ, RZ, -0x1 ;  /* 0xffffffffff187424 */ /* 0x000fe400078e00ff */
[----:B------:R-:W-:-:S02]  /*0130*/  IMAD.MOV.U32 R25, RZ, RZ, -0x1 ;  /* 0xffffffffff197424 */ /* 0x000fc400078e00ff */
[----:B------:R-:W-:Y:S02]  /*0140*/  IMAD.MOV.U32 R26, RZ, RZ, -0x1 ;  /* 0xffffffffff1a7424 */ /* 0x000fe400078e00ff */
[----:B------:R-:W-:Y:S02]  /*0150*/  IMAD.MOV.U32 R27, RZ, RZ, -0x1 ;  /* 0xffffffffff1b7424 */ /* 0x000fe400078e00ff */
[----:B------:R-:W-:Y:S01]  /*0160*/  IMAD.MOV.U32 R28, RZ, RZ, -0x1 ;  /* 0xffffffffff1c7424 */ /* 0x000fe200078e00ff */
[----:B------:R-:W4:Y:S01]  /*0170*/  S2R R29, SR_LANEID ;  /* 0x00000000001d7919 */ /* 0x000f220000000000 */
[----:B0-----:R-:W-:Y:S01]  /*0180*/  IMAD R7, R0, 0x13, RZ ;  /* 0x0000001300077824 */ /* 0x001fe200078e02ff */
[----:B------:R-:W0:Y:S03]  /*0190*/  LDCU.64 UR6, c[0x0][0x3a8] ;  /* 0x00007500ff0677ac */ /* 0x000e260008000a00 */
[C---:B------:R-:W-:Y:S01]  /*01a0*/  VIADD R2, R7.reuse, 0x1 ;  /* 0x0000000107027836 */ /* 0x040fe20000000000 */
[C---:B-1----:R-:W-:Y:S01]  /*01b0*/  ISETP.GE.AND P1, PT, R7.reuse, UR4, PT ;  /* 0x0000000407007c0c */ /* 0x042fe2000bf26270 */
[C---:B------:R-:W-:Y:S01]  /*01c0*/  VIADD R3, R7.reuse, 0x2 ;  /* 0x0000000207037836 */ /* 0x040fe20000000000 */
[----:B------:R-:W1:Y:S01]  /*01d0*/  LDCU UR9, c[0x0][0x3ac] ;  /* 0x00007580ff0977ac */ /* 0x000e620008000800 */
[C---:B------:R-:W-:Y:S01]  /*01e0*/  VIADD R6, R7.reuse, 0x5 ;  /* 0x0000000507067836 */ /* 0x040fe20000000000 */
[----:B------:R-:W-:Y:S01]  /*01f0*/  ISETP.GE.AND P2, PT, R2, UR4, PT ;  /* 0x0000000402007c0c */ /* 0x000fe2000bf46270 */
[----:B------:R-:W-:Y:S01]  /*0200*/  VIADD R2, R7, 0x3 ;  /* 0x0000000307027836 */ /* 0x000fe20000000000 */
[----:B------:R-:W-:Y:S01]  /*0210*/  ISETP.GE.AND P3, PT, R3, UR4, PT ;  /* 0x0000000403007c0c */ /* 0x000fe2000bf66270 */
[----:B--2---:R-:W-:Y:S01]  /*0220*/  IMAD.WIDE.U32 R4, R7, 0x4, R4 ;  /* 0x0000000407047825 */ /* 0x004fe200078e0004 */
[----:B------:R-:W-:-:S02]  /*0230*/  ISETP.GE.AND P6, PT, R6, UR4, PT ;  /* 0x0000000406007c0c */ /* 0x000fc4000bfc6270 */
[----:B------:R-:W-:Y:S01]  /*0240*/  ISETP.GE.AND P4, PT, R2, UR4, PT ;  /* 0x0000000402007c0c */ /* 0x000fe2000bf86270 */
[----:B------:R-:W-:Y:S02]  /*0250*/  IMAD.MOV.U32 R2, RZ, RZ, -0x1 ;  /* 0xffffffffff027424 */ /* 0x000fe400078e00ff */
[C---:B------:R-:W-:Y:S02]  /*0260*/  VIADD R6, R7.reuse, 0x7 ;  /* 0x0000000707067836 */ /* 0x040fe40000000000 */
[C---:B------:R-:W-:Y:S02]  /*0270*/  VIADD R3, R7.reuse, 0x4 ;  /* 0x0000000407037836 */ /* 0x040fe40000000000 */
[----:B---3--:R2:W5:Y:S01]  /*0280*/  @!P1 LDG.E R2, desc[UR10][R4.64] ;  /* 0x0000000a04029981 */ /* 0x008562000c1e1900 */
[----:B------:R-:W-:Y:S01]  /*0290*/  ISETP.GE.AND P1, PT, R6, UR4, PT ;  /* 0x0000000406007c0c */ /* 0x000fe2000bf26270 */
[----:B------:R-:W-:Y:S01]  /*02a0*/  VIADD R6, R7, 0x9 ;  /* 0x0000000907067836 */ /* 0x000fe20000000000 */
[----:B------:R-:W-:Y:S01]  /*02b0*/  ISETP.GE.AND P5, PT, R3, UR4, PT ;  /* 0x0000000403007c0c */ /* 0x000fe2000bfa6270 */
[C---:B------:R-:W-:Y:S01]  /*02c0*/  VIADD R8, R7.reuse, 0x6 ;  /* 0x0000000607087836 */ /* 0x040fe20000000000 */
[----:B------:R2:W5:Y:S01]  /*02d0*/  @!P3 LDG.E R12, desc[UR10][R4.64+0x8] ;  /* 0x0000080a040cb981 */ /* 0x000562000c1e1900 */
[----:B------:R-:W-:Y:S01]  /*02e0*/  IMAD.MOV.U32 R3, RZ, RZ, -0x1 ;  /* 0xffffffffff037424 */ /* 0x000fe200078e00ff */
[----:B------:R-:W-:Y:S01]  /*02f0*/  ISETP.GE.AND P3, PT, R6, UR4, PT ;  /* 0x0000000406007c0c */ /* 0x000fe2000bf66270 */
[C---:B------:R-:W-:Y:S01]  /*0300*/  VIADD R6, R7.reuse, 0xa ;  /* 0x0000000a07067836 */ /* 0x040fe20000000000 */
[----:B------:R-:W-:Y:S01]  /*0310*/  ISETP.GE.AND P0, PT, R8, UR4, PT ;  /* 0x0000000408007c0c */ /* 0x000fe2000bf06270 */
[C---:B------:R-:W-:Y:S01]  /*0320*/  VIADD R8, R7.reuse, 0x8 ;  /* 0x0000000807087836 */ /* 0x040fe20000000000 */
[----:B------:R2:W5:Y:S02]  /*0330*/  @!P4 LDG.E R13, desc[UR10][R4.64+0xc] ;  /* 0x00000c0a040dc981 */ /* 0x000564000c1e1900 */
[----:B------:R-:W-:Y:S01]  /*0340*/  ISETP.GE.AND P4, PT, R6, UR4, PT ;  /* 0x0000000406007c0c */ /* 0x000fe2000bf86270 */
[C---:B------:R-:W-:Y:S01]  /*0350*/  VIADD R6, R7.reuse, 0xc ;  /* 0x0000000c07067836 */ /* 0x040fe20000000000 */
[----:B------:R2:W5:Y:S01]  /*0360*/  @!P2 LDG.E R3, desc[UR10][R4.64+0x4] ;  /* 0x0000040a0403a981 */ /* 0x000562000c1e1900 */
[----:B------:R-:W-:Y:S01]  /*0370*/  ISETP.GE.AND P2, PT, R8, UR4, PT ;  /* 0x0000000408007c0c */ /* 0x000fe2000bf46270 */
[----:B------:R-:W-:-:S02]  /*0380*/  VIADD R8, R7, 0xb ;  /* 0x0000000b07087836 */ /* 0x000fc40000000000 */
[----:B------:R2:W5:Y:S01]  /*0390*/  @!P6 LDG.E R15, desc[UR10][R4.64+0x14] ;  /* 0x0000140a040fe981 */ /* 0x000562000c1e1900 */
[----:B------:R-:W-:Y:S01]  /*03a0*/  ISETP.GE.AND P6, PT, R6, UR4, PT ;  /* 0x0000000406007c0c */ /* 0x000fe2000bfc6270 */
[C---:B------:R-:W-:Y:S02]  /*03b0*/  VIADD R6, R7.reuse, 0xd ;  /* 0x0000000d07067836 */ /* 0x040fe40000000000 */
[----:B------:R2:W5:Y:S01]  /*03c0*/  @!P5 LDG.E R14, desc[UR10][R4.64+0x10] ;  /* 0x0000100a040ed981 */ /* 0x000562000c1e1900 */
[----:B------:R-:W-:Y:S01]  /*03d0*/  ISETP.GE.AND P5, PT, R8, UR4, PT ;  /* 0x0000000408007c0c */ /* 0x000fe2000bfa6270 */
[C---:B------:R-:W-:Y:S02]  /*03e0*/  VIADD R8, R7.reuse, 0xe ;  /* 0x0000000e07087836 */ /* 0x040fe40000000000 */
        /* <DEDUP_REMOVED lines=9> */
[----:B------:R-:W-:Y:S01]  /*0480*/  VIADD R7, R7, 0x12 ;  /* 0x0000001207077836 */ /* 0x000fe20000000000 */
[----:B------:R2:W5:Y:S02]  /*0490*/  @!P3 LDG.E R19, desc[UR10][R4.64+0x24] ;  /* 0x0000240a0413b981 */ /* 0x000564000c1e1900 */
[----:B------:R-:W-:-:S02]  /*04a0*/  ISETP.GE.AND P3, PT, R6, UR4, PT ;  /* 0x0000000406007c0c */ /* 0x000fc4000bf66270 */
[----:B------:R2:W5:Y:S01]  /*04b0*/  @!P4 LDG.E R20, desc[UR10][R4.64+0x28] ;  /* 0x0000280a0414c981 */ /* 0x000562000c1e1900 */
[----:B------:R-:W-:-:S03]  /*04c0*/  ISETP.GE.AND P4, PT, R8, UR4, PT ;  /* 0x0000000408007c0c */ /* 0x000fc6000bf86270 */
[----:B------:R2:W5:Y:S01]  /*04d0*/  @!P5 LDG.E R21, desc[UR10][R4.64+0x2c] ;  /* 0x00002c0a0415d981 */ /* 0x000562000c1e1900 */
[----:B------:R-:W-:-:S03]  /*04e0*/  ISETP.GE.AND P5, PT, R7, UR4, PT ;  /* 0x0000000407007c0c */ /* 0x000fc6000bfa6270 */
[----:B------:R2:W5:Y:S04]  /*04f0*/  @!P6 LDG.E R22, desc[UR10][R4.64+0x30] ;  /* 0x0000300a0416e981 */ /* 0x000568000c1e1900 */
[----:B------:R2:W5:Y:S04]  /*0500*/  @!P0 LDG.E R23, desc[UR10][R4.64+0x34] ;  /* 0x0000340a04178981 */ /* 0x000568000c1e1900 */
[----:B------:R2:W5:Y:S04]  /*0510*/  @!P1 LDG.E R24, desc[UR10][R4.64+0x38] ;  /* 0x0000380a04189981 */ /* 0x000568000c1e1900 */
[----:B------:R2:W5:Y:S04]  /*0520*/  @!P2 LDG.E R25, desc[UR10][R4.64+0x3c] ;  /* 0x00003c0a0419a981 */ /* 0x000568000c1e1900 */
[----:B------:R2:W5:Y:S04]  /*0530*/  @!P3 LDG.E R26, desc[UR10][R4.64+0x40] ;  /* 0x0000400a041ab981 */ /* 0x000568000c1e1900 */
[----:B------:R2:W5:Y:S04]  /*0540*/  @!P4 LDG.E R27, desc[UR10][R4.64+0x44] ;  /* 0x0000440a041bc981 */ /* 0x000568000c1e1900 */
[----:B------:R2:W5:Y:S01]  /*0550*/  @!P5 LDG.E R28, desc[UR10][R4.64+0x48] ;  /* 0x0000480a041cd981 */ /* 0x000562000c1e1900 */
[----:B------:R-:W-:-:S02]  /*0560*/  UMOV UR4, 0x400 ;  /* 0x0000040000047882 */ /* 0x000fc40000000000 */
[----:B----4-:R-:W-:Y:S01]  /*0570*/  ULEA UR4, UR5, UR4, 0x18 ;  /* 0x0000000405047291 */ /* 0x010fe2000f8ec0ff */
[----:B------:R-:W-:-:S05]  /*0580*/  SHF.R.U32.HI R105, RZ, 0x5, R0 ;  /* 0x00000005ff697819 */ /* 0x000fca0000011600 */
[----:B------:R-:W-:-:S05]  /*0590*/  LEA R31, R0, UR4, 0x2 ;  /* 0x00000004001f7c11 */ /* 0x000fca000f8e10ff */
[----:B------:R-:W-:Y:S01]  /*05a0*/  IMAD R33, R0, 0x80, R31 ;  /* 0x0000008000217824 */ /* 0x000fe200078e021f */
[----:B------:R-:W-:-:S03]  /*05b0*/  LEA R30, R105, UR4, 0x2 ;  /* 0x00000004691e7c11 */ /* 0x000fc6000f8e10ff */
[----:B------:R-:W-:Y:S01]  /*05c0*/  IMAD R35, R0, -0x38, R33 ;  /* 0xffffffc800237824 */ /* 0x000fe200078e0221 */
[----:B0-----:R-:W-:Y:S02]  /*05d0*/  UIADD3 UR8, UPT, UPT, UR6, 0x6, URZ ;  /* 0x0000000606087890 */ /* 0x001fe4000fffe0ff */
[----:B------:R-:W-:Y:S01]  /*05e0*/  UIADD3 UR5, UPT, UPT, -UR6, UR7, URZ ;  /* 0x0000000706057290 */ /* 0x000fe2000fffe1ff */
[----:B-12---:R-:W-:Y:S11]  /*05f0*/  BAR.SYNC.DEFER_BLOCKING 0x0 ;  /* 0x0000000000007b1d */ /* 0x006ff60000010000 */
.L_x_220:
[----:B------:R-:W-:Y:S01]  /*0600*/  UISETP.LT.AND UP0, UPT, UR5, 0x6, UPT ;  /* 0x000000060500788c */ /* 0x000fe2000bf01270 */
[----:B------:R-:W-:Y:S01]  /*0610*/  STS [R31], RZ ;  /* 0x000000ff1f007388 */ /* 0x000fe20000000800 */
[----:B------:R-:W-:Y:S01]  /*0620*/  UIADD3 UR6, UPT, UPT, UR8, -0x6, URZ ;  /* 0xfffffffa08067890 */ /* 0x000fe2000fffe0ff */
[----:B------:R-:W-:Y:S01]  /*0630*/  ISETP.NE.AND P1, PT, R29, 0x1f, PT ;  /* 0x0000001f1d00780c */ /* 0x000fe20003f25270 */
[----:B------:R-:W-:Y:S01]  /*0640*/  USEL UR4, UR5, 0x6, UP0 ;  /* 0x0000000605047887 */ /* 0x000fe20008000000 */
[----:B------:R-:W-:Y:S01]  /*0650*/  STS [R31+0x400], RZ ;  /* 0x000400ff1f007388 */ /* 0x000fe20000000800 */
[C---:B------:R-:W-:Y:S01]  /*0660*/  ISETP.NE.AND P2, PT, R105.reuse, 0x6, PT ;  /* 0x000000066900780c */ /* 0x040fe20003f45270 */
[----:B------:R-:W-:Y:S01]  /*0670*/  UISETP.GE.AND UP0, UPT, UR8, UR9, UPT ;  /* 0x000000090800728c */ /* 0x000fe2000bf06270 */
[----:B0----5:R-:W-:Y:S01]  /*0680*/  SHF.R.U32.HI R4, RZ, UR6, R2 ;  /* 0x00000006ff047c19 */ /* 0x021fe20008011602 */
[----:B------:R-:W-:Y:S01]  /*0690*/  UBMSK UR4, URZ, UR4 ;  /* 0x00000004ff04729b */ /* 0x000fe20008000000 */
[----:B------:R-:W-:Y:S01]  /*06a0*/  STS [R31+0x800], RZ ;  /* 0x000800ff1f007388 */ /* 0x000fe20000000800 */
[----:B------:R-:W-:-:S03]  /*06b0*/  ISETP.NE.AND P3, PT, R105, 0x7, PT ;  /* 0x000000076900780c */ /* 0x000fc60003f65270 */
[----:B------:R-:W-:Y:S01]  /*06c0*/  STS [R31+0xc00], RZ ;  /* 0x000c00ff1f007388 */ /* 0x000fe20000000800 */
[----:B------:R-:W-:-:S03]  /*06d0*/  LOP3.LUT R4, R4, UR4, RZ, 0xc0, !PT ;  /* 0x0000000404047c12 */ /* 0x000fc6000f8ec0ff */
[----:B------:R-:W-:Y:S02]  /*06e0*/  STS [R31+0x1000], RZ ;  /* 0x001000ff1f007388 */ /* 0x000fe40000000800 */
[----:B------:R-:W-:Y:S01]  /*06f0*/  IMAD.SHL.U32 R5, R4, 0x400, RZ ;  /* 0x0000040004057824 */ /* 0x000fe200078e00ff */
[----:B------:R-:W-:Y:S01]  /*0700*/  SHF.R.U32.HI R4, RZ, 0x4, R4 ;  /* 0x00000004ff047819 */ /* 0x000fe20000011604 */
[----:B------:R-:W-:Y:S03]  /*0710*/  STS [R31+0x1400], RZ ;  /* 0x001400ff1f007388 */ /* 0x000fe60000000800 */
[----:B------:R-:W-:Y:S01]  /*0720*/  LOP3.LUT R34, R5, 0x7c00, RZ, 0xc0, !PT ;  /* 0x00007c0005227812 */ /* 0x000fe200078ec0ff */
[----:B------:R-:W-:Y:S01]  /*0730*/  STS [R31+0x1800], RZ ;  /* 0x001800ff1f007388 */ /* 0x000fe20000000800 */
[----:B------:R-:W-:-:S03]  /*0740*/  LOP3.LUT R4, R4, 0xffffffe, RZ, 0xc0, !PT ;  /* 0x0ffffffe04047812 */ /* 0x000fc600078ec0ff */
[----:B------:R-:W-:Y:S01]  /*0750*/  STS [R31+0x1c00], RZ ;  /* 0x001c00ff1f007388 */ /* 0x000fe20000000800 */
[----:B------:R-:W-:Y:S02]  /*0760*/  IADD3 R34, PT, PT, R4, R31, R34 ;  /* 0x0000001f04227210 */ /* 0x000fe40007ffe022 */
[----:B------:R-:W-:Y:S01]  /*0770*/  SHF.R.U32.HI R4, RZ, UR6, R3 ;  /* 0x00000006ff047c19 */ /* 0x000fe20008011603 */
[----:B------:R-:W-:Y:S03]  /*0780*/  STS [R31+0x2000], RZ ;  /* 0x002000ff1f007388 */ /* 0x000fe60000000800 */
[----:B------:R-:W-:Y:S01]  /*0790*/  LOP3.LUT R4, R4, UR4, RZ, 0xc0, !PT ;  /* 0x0000000404047c12 */ /* 0x000fe2000f8ec0ff */
[----:B------:R-:W-:Y:S04]  /*07a0*/  STS [R31+0x2400], RZ ;  /* 0x002400ff1f007388 */ /* 0x000fe80000000800 */
[----:B------:R-:W-:Y:S01]  /*07b0*/  STS [R31+0x2800], RZ ;  /* 0x002800ff1f007388 */ /* 0x000fe20000000800 */
[----:B------:R-:W-:Y:S01]  /*07c0*/  IMAD.SHL.U32 R5, R4, 0x400, RZ ;  /* 0x0000040004057824 */ /* 0x000fe200078e00ff */
[----:B------:R-:W-:-:S02]  /*07d0*/  SHF.R.U32.HI R4, RZ, 0x4, R4 ;  /* 0x00000004ff047819 */ /* 0x000fc40000011604 */
[----:B------:R-:W-:Y:S02]  /*07e0*/  STS [R31+0x2c00], RZ ;  /* 0x002c00ff1f007388 */ /* 0x000fe40000000800 */
[----:B------:R-:W-:Y:S02]  /*07f0*/  LOP3.LUT R36, R5, 0x7c00, RZ, 0xc0, !PT ;  /* 0x00007c0005247812 */ /* 0x000fe400078ec0ff */
        /* <DEDUP_REMOVED lines=32> */
[----:B------:R-:W0:Y:S02]  /*0a00*/  LDS.U16 R32, [R34] ;  /* 0x0000000022207984 */ /* 0x000e240000000400 */
[----:B0-----:R-:W-:-:S05]  /*0a10*/  VIADD R5, R32, 0x1 ;  /* 0x0000000120057836 */ /* 0x001fca0000000000 */
[----:B------:R0:W-:Y:S04]  /*0a20*/  STS.U16 [R34], R5 ;  /* 0x0000000522007388 */ /* 0x0001e80000000400 */
[----:B------:R-:W1:Y:S01]  /*0a30*/  LDS.U16 R38, [R36] ;  /* 0x0000000024267984 */ /* 0x000e620000000400 */
[----:B0-----:R-:W-:Y:S01]  /*0a40*/  IMAD.SHL.U32 R5, R4, 0x400, RZ ;  /* 0x0000040004057824 */ /* 0x001fe200078e00ff */
[----:B------:R-:W-:-:S04]  /*0a50*/  SHF.R.U32.HI R4, RZ, 0x4, R4 ;  /* 0x00000004ff047819 */ /* 0x000fc80000011604 */
[----:B------:R-:W-:Y:S02]  /*0a60*/  LOP3.LUT R6, R5, 0x7c00, RZ, 0xc0, !PT ;  /* 0x00007c0005067812 */ /* 0x000fe400078ec0ff */
[----:B------:R-:W-:Y:S02]  /*0a70*/  LOP3.LUT R41, R4, 0xffffffe, RZ, 0xc0, !PT ;  /* 0x0ffffffe04297812 */ /* 0x000fe400078ec0ff */
[----:B------:R-:W-:Y:S02]  /*0a80*/  SHF.R.U32.HI R5, RZ, UR6, R14 ;  /* 0x00000006ff057c19 */ /* 0x000fe4000801160e */
[----:B------:R-:W-:Y:S02]  /*0a90*/  IADD3 R41, PT, PT, R41, R31, R6 ;  /* 0x0000001f29297210 */ /* 0x000fe40007ffe006 */
[----:B------:R-:W-:-:S05]  /*0aa0*/  LOP3.LUT R5, R5, UR4, RZ, 0xc0, !PT ;  /* 0x0000000405057c12 */ /* 0x000fca000f8ec0ff */
[----:B------:R-:W-:Y:S01]  /*0ab0*/  IMAD.SHL.U32 R6, R5, 0x400, RZ ;  /* 0x0000040005067824 */ /* 0x000fe200078e00ff */
[----:B------:R-:W-:-:S04]  /*0ac0*/  SHF.R.U32.HI R5, RZ, 0x4, R5 ;  /* 0x00000004ff057819 */ /* 0x000fc80000011605 */
[----:B------:R-:W-:Y:S02]  /*0ad0*/  LOP3.LUT R8, R6, 0x7c00, RZ, 0xc0, !PT ;  /* 0x00007c0006087812 */ /* 0x000fe400078ec0ff */
[----:B------:R-:W-:-:S04]  /*0ae0*/  LOP3.LUT R5, R5, 0xffffffe, RZ, 0xc0, !PT ;  /* 0x0ffffffe05057812 */ /* 0x000fc800078ec0ff */
[----:B------:R-:W-:Y:S01]  /*0af0*/  IADD3 R43, PT, PT, R5, R31, R8 ;  /* 0x0000001f052b7210 */ /* 0x000fe20007ffe008 */
[----:B-1----:R-:W-:-:S05]  /*0b00*/  VIADD R7, R38, 0x1 ;  /* 0x0000000126077836 */ /* 0x002fca0000000000 */
[----:B------:R-:W-:Y:S04]  /*0b10*/  STS.U16 [R36], R7 ;  /* 0x0000000724007388 */ /* 0x000fe80000000400 */
[----:B------:R-:W0:Y:S02]  /*0b20*/  LDS.U16 R40, [R39] ;  /* 0x0000000027287984 */ /* 0x000e240000000400 */
[----:B0-----:R-:W-:-:S05]  /*0b30*/  VIADD R4, R40, 0x1 ;  /* 0x0000000128047836 */ /* 0x001fca0000000000 */
[----:B------:R0:W-:Y:S04]  /*0b40*/  STS.U16 [R39], R4 ;  /* 0x0000000427007388 */ /* 0x0001e80000000400 */
[----:B------:R-:W1:Y:S01]  /*0b50*/  LDS.U16 R42, [R41] ;  /* 0x00000000292a7984 */ /* 0x000e620000000400 */
[----:B0-----:R-:W-:-:S04]  /*0b60*/  SHF.R.U32.HI R4, RZ, UR6, R15 ;  /* 0x00000006ff047c19 */ /* 0x001fc8000801160f */
[----:B------:R-:W-:-:S05]  /*0b70*/  LOP3.LUT R4, R4, UR4, RZ, 0xc0, !PT ;  /* 0x0000000404047c12 */ /* 0x000fca000f8ec0ff */
[----:B------:R-:W-:Y:S01]  /*0b80*/  IMAD.SHL.U32 R5, R4, 0x400, RZ ;  /* 0x0000040004057824 */ /* 0x000fe200078e00ff */
[----:B------:R-:W-:-:S04]  /*0b90*/  SHF.R.U32.HI R4, RZ, 0x4, R4 ;  /* 0x00000004ff047819 */ /* 0x000fc80000011604 */
[----:B------:R-:W-:Y:S02]  /*0ba0*/  LOP3.LUT R8, R5, 0x7c00, RZ, 0xc0, !PT ;  /* 0x00007c0005087812 */ /* 0x000fe400078ec0ff */
[----:B------:R-:W-:Y:S02]  /*0bb0*/  LOP3.LUT R45, R4, 0xffffffe, RZ, 0xc0, !PT ;  /* 0x0ffffffe042d7812 */ /* 0x000fe400078ec0ff */
[----:B------:R-:W-:Y:S02]  /*0bc0*/  SHF.R.U32.HI R5, RZ, UR6, R16 ;  /* 0x00000006ff057c19 */ /* 0x000fe40008011610 */
[----:B------:R-:W-:Y:S02]  /*0bd0*/  IADD3 R45, PT, PT, R45, R31, R8 ;  /* 0x0000001f2d2d7210 */ /* 0x000fe40007ffe008 */
[----:B------:R-:W-:Y:S01]  /*0be0*/  LOP3.LUT R5, R5, UR4, RZ, 0xc0, !PT ;  /* 0x0000000405057c12 */ /* 0x000fe2000f8ec0ff */
[----:B-1----:R-:W-:-:S05]  /*0bf0*/  VIADD R6, R42, 0x1 ;  /* 0x000000012a067836 */ /* 0x002fca0000000000 */
[----:B------:R0:W-:Y:S04]  /*0c00*/  STS.U16 [R41], R6 ;  /* 0x0000000629007388 */ /* 0x0001e80000000400 */
[----:B------:R-:W1:Y:S01]  /*0c10*/  LDS.U16 R44, [R43] ;  /* 0x000000002b2c7984 */ /* 0x000e620000000400 */
[----:B0-----:R-:W-:Y:S01]  /*0c20*/  IMAD.SHL.U32 R6, R5, 0x400, RZ ;  /* 0x0000040005067824 */ /* 0x001fe200078e00ff */
[----:B------:R-:W-:-:S04]  /*0c30*/  SHF.R.U32.HI R5, RZ, 0x4, R5 ;  /* 0x00000004ff057819 */ /* 0x000fc80000011605 */
[----:B------:R-:W-:Y:S02]  /*0c40*/  LOP3.LUT R8, R6, 0x7c00, RZ, 0xc0, !PT ;  /* 0x00007c0006087812 */ /* 0x000fe400078ec0ff */
[----:B------:R-:W-:-:S04]  /*0c50*/  LOP3.LUT R5, R5, 0xffffffe, RZ, 0xc0, !PT ;  /* 0x0ffffffe05057812 */ /* 0x000fc800078ec0ff */
[----:B------:R-:W-:Y:S01]  /*0c60*/  IADD3 R47, PT, PT, R5, R31, R8 ;  /* 0x0000001f052f7210 */ /* 0x000fe20007ffe008 */
[----:B-1----:R-:W-:-:S05]  /*0c70*/  VIADD R4, R44, 0x1 ;  /* 0x000000012c047836 */ /* 0x002fca0000000000 */
        /* <DEDUP_REMOVED lines=108> */
[----:B------:R-:W-:Y:S01]  /*1340*/  SHF.R.U32.HI R5, RZ, UR6, R28 ;  /* 0x00000006ff057c19 */ /* 0x000fe2000801161c */
[----:B------:R-:W0:Y:S01]  /*1350*/  S2UR UR6, SR_CgaCtaId ;  /* 0x00000000000679c3 */ /* 0x000e220000008800 */
[----:B------:R-:W-:Y:S02]  /*1360*/  IADD3 R69, PT, PT, R69, R31, R8 ;  /* 0x0000001f45457210 */ /* 0x000fe40007ffe008 */
[----:B------:R-:W-:Y:S01]  /*1370*/  LOP3.LUT R5, R5, UR4, RZ, 0xc0, !PT ;  /* 0x0000000405057c12 */ /* 0x000fe2000f8ec0ff */
[----:B------:R-:W-:Y:S01]  /*1380*/  UMOV UR4, 0x400 ;  /* 0x0000040000047882 */ /* 0x000fe20000000000 */
[----:B-1----:R-:W-:-:S05]  /*1390*/  VIADD R6, R66, 0x1 ;  /* 0x0000000142067836 */ /* 0x002fca0000000000 */
[----:B------:R1:W-:Y:S04]  /*13a0*/  STS.U16 [R65], R6 ;  /* 0x0000000641007388 */ /* 0x0003e80000000400 */
[----:B------:R-:W2:Y:S01]  /*13b0*/  LDS.U16 R68, [R67] ;  /* 0x0000000043447984 */ /* 0x000ea20000000400 */
[----:B0-----:R-:W-:Y:S01]  /*13c0*/  ULEA UR4, UR6, UR4, 0x18 ;  /* 0x0000000406047291 */ /* 0x001fe2000f8ec0ff */
[----:B-1----:R-:W-:Y:S01]  /*13d0*/  IMAD.SHL.U32 R6, R5, 0x400, RZ ;  /* 0x0000040005067824 */ /* 0x002fe200078e00ff */
[----:B------:R-:W-:-:S04]  /*13e0*/  SHF.R.U32.HI R5, RZ, 0x4, R5 ;  /* 0x00000004ff057819 */ /* 0x000fc80000011605 */
[----:B------:R-:W-:Y:S02]  /*13f0*/  LOP3.LUT R8, R6, 0x7c00, RZ, 0xc0, !PT ;  /* 0x00007c0006087812 */ /* 0x000fe400078ec0ff */
[----:B------:R-:W-:-:S04]  /*1400*/  LOP3.LUT R5, R5, 0xffffffe, RZ, 0xc0, !PT ;  /* 0x0ffffffe05057812 */ /* 0x000fc800078ec0ff */
[----:B------:R-:W-:Y:S01]  /*1410*/  IADD3 R71, PT, PT, R5, R31, R8 ;  /* 0x0000001f05477210 */ /* 0x000fe20007ffe008 */
[----:B--2---:R-:W-:-:S05]  /*1420*/  VIADD R4, R68, 0x1 ;  /* 0x0000000144047836 */ /* 0x004fca0000000000 */
[----:B------:R-:W-:Y:S04]  /*1430*/  STS.U16 [R67], R4 ;  /* 0x0000000443007388 */ /* 0x000fe80000000400 */
[----:B------:R-:W0:Y:S02]  /*1440*/  LDS.U16 R70, [R69] ;  /* 0x0000000045467984 */ /* 0x000e240000000400 */
[----:B0-----:R-:W-:-:S05]  /*1450*/  VIADD R6, R70, 0x1 ;  /* 0x0000000146067836 */ /* 0x001fca0000000000 */
[----:B------:R-:W-:Y:S04]  /*1460*/  STS.U16 [R69], R6 ;  /* 0x0000000645007388 */ /* 0x000fe80000000400 */
[----:B------:R-:W0:Y:S02]  /*1470*/  LDS.U16 R72, [R71] ;  /* 0x0000000047487984 */ /* 0x000e240000000400 */
[----:B0-----:R-:W-:-:S05]  /*1480*/  VIADD R4, R72, 0x1 ;  /* 0x0000000148047836 */ /* 0x001fca0000000000 */
[----:B------:R-:W-:Y:S01]  /*1490*/  STS.U16 [R71], R4 ;  /* 0x0000000447007388 */ /* 0x000fe20000000400 */
[----:B------:R-:W-:Y:S06]  /*14a0*/  BAR.SYNC.DEFER_BLOCKING 0x0 ;  /* 0x0000000000007b1d */ /* 0x000fec0000010000 */
[----:B------:R-:W-:Y:S04]  /*14b0*/  LDS R73, [R33] ;  /* 0x0000000021497984 */ /* 0x000fe80000000800 */
[----:B------:R-:W0:Y:S04]  /*14c0*/  LDS R74, [R33+0x4] ;  /* 0x00000400214a7984 */ /* 0x000e280000000800 */
[----:B------:R-:W1:Y:S04]  /*14d0*/  LDS R75, [R33+0x8] ;  /* 0x00000800214b7984 */ /* 0x000e680000000800 */
[----:B------:R-:W2:Y:S04]  /*14e0*/  LDS R76, [R33+0xc] ;  /* 0x00000c00214c7984 */ /* 0x000ea80000000800 */
[----:B------:R-:W3:Y:S04]  /*14f0*/  LDS R77, [R33+0x10] ;  /* 0x00001000214d7984 */ /* 0x000ee80000000800 */
[----:B------:R-:W4:Y:S04]  /*1500*/  LDS R78, [R33+0x14] ;  /* 0x00001400214e7984 */ /* 0x000f280000000800 */
[----:B------:R-:W4:Y:S04]  /*1510*/  LDS R79, [R33+0x18] ;  /* 0x00001800214f7984 */ /* 0x000f280000000800 */
[----:B------:R-:W4:Y:S04]  /*1520*/  LDS R80, [R33+0x1c] ;  /* 0x00001c0021507984 */ /* 0x000f280000000800 */
[----:B------:R-:W4:Y:S04]  /*1530*/  LDS R81, [R33+0x20] ;  /* 0x0000200021517984 */ /* 0x000f280000000800 */
[----:B------:R-:W4:Y:S04]  /*1540*/  LDS R82, [R33+0x24] ;  /* 0x0000240021527984 */ /* 0x000f280000000800 */
[----:B------:R-:W4:Y:S04]  /*1550*/  LDS R83, [R33+0x28] ;  /* 0x0000280021537984 */ /* 0x000f280000000800 */
[----:B------:R-:W4:Y:S01]  /*1560*/  LDS R84, [R33+0x2c] ;  /* 0x00002c0021547984 */ /* 0x000f220000000800 */
[----:B0-----:R-:W-:-:S03]  /*1570*/  IMAD.IADD R74, R73, 0x1, R74 ;  /* 0x00000001494a7824 */ /* 0x001fc600078e024a */
[----:B------:R-:W0:Y:S01]  /*1580*/  LDS R85, [R33+0x30] ;  /* 0x0000300021557984 */ /* 0x000e220000000800 */
[----:B-1----:R-:W-:-:S03]  /*1590*/  IMAD.IADD R75, R75, 0x1, R74 ;  /* 0x000000014b4b7824 */ /* 0x002fc600078e024a */
[----:B------:R-:W1:Y:S01]  /*15a0*/  LDS R86, [R33+0x34] ;  /* 0x0000340021567984 */ /* 0x000e620000000800 */
[----:B--2---:R-:W-:-:S03]  /*15b0*/  IMAD.IADD R76, R76, 0x1, R75 ;  /* 0x000000014c4c7824 */ /* 0x004fc600078e024b */
[----:B------:R-:W2:Y:S01]  /*15c0*/  LDS R87, [R33+0x38] ;  /* 0x0000380021577984 */ /* 0x000ea20000000800 */
[----:B---3--:R-:W-:-:S03]  /*15d0*/  IMAD.IADD R77, R77, 0x1, R76 ;  /* 0x000000014d4d7824 */ /* 0x008fc600078e024c */
[----:B------:R-:W3:Y:S01]  /*15e0*/  LDS R88, [R33+0x3c] ;  /* 0x00003c0021587984 */ /* 0x000ee20000000800 */
[----:B----4-:R-:W-:-:S03]  /*15f0*/  IMAD.IADD R78, R78, 0x1, R77 ;  /* 0x000000014e4e7824 */ /* 0x010fc600078e024d */
[----:B------:R-:W4:Y:S01]  /*1600*/  LDS R89, [R33+0x40] ;  /* 0x0000400021597984 */ /* 0x000f220000000800 */
[----:B------:R-:W-:-:S03]  /*1610*/  IMAD.IADD R79, R79, 0x1, R78 ;  /* 0x000000014f4f7824 */ /* 0x000fc600078e024e */
        /* <DEDUP_REMOVED lines=31> */
[----:B------:R-:W-:-:S04]  /*1810*/  IMAD.IADD R95, R95, 0x1, R94 ;  /* 0x000000015f5f7824 */ /* 0x000fc800078e025e */
[----:B0-----:R-:W-:-:S04]  /*1820*/  IMAD.IADD R96, R96, 0x1, R95 ;  /* 0x0000000160607824 */ /* 0x001fc800078e025f */
[----:B-1----:R-:W-:-:S04]  /*1830*/  IMAD.IADD R97, R97, 0x1, R96 ;  /* 0x0000000161617824 */ /* 0x002fc800078e0260 */
[----:B--2---:R-:W-:-:S04]  /*1840*/  IMAD.IADD R98, R98, 0x1, R97 ;  /* 0x0000000162627824 */ /* 0x004fc800078e0261 */
[----:B---3--:R-:W-:-:S04]  /*1850*/  IMAD.IADD R99, R99, 0x1, R98 ;  /* 0x0000000163637824 */ /* 0x008fc800078e0262 */
[----:B----4-:R-:W-:-:S04]  /*1860*/  IMAD.IADD R100, R100, 0x1, R99 ;  /* 0x0000000164647824 */ /* 0x010fc800078e0263 */
[----:B------:R-:W-:-:S04]  /*1870*/  IMAD.IADD R101, R101, 0x1, R100 ;  /* 0x0000000165657824 */ /* 0x000fc800078e0264 */
[----:B------:R-:W-:-:S04]  /*1880*/  IMAD.IADD R102, R102, 0x1, R101 ;  /* 0x0000000166667824 */ /* 0x000fc800078e0265 */
[----:B------:R-:W-:-:S04]  /*1890*/  IMAD.IADD R103, R103, 0x1, R102 ;  /* 0x0000000167677824 */ /* 0x000fc800078e0266 */
[----:B------:R-:W-:-:S04]  /*18a0*/  IMAD.IADD R104, R104, 0x1, R103 ;  /* 0x0000000168687824 */ /* 0x000fc800078e0267 */
[----:B------:R-:W-:-:S05]  /*18b0*/  IMAD.IADD R106, R5, 0x1, R104 ;  /* 0x00000001056a7824 */ /* 0x000fca00078e0268 */
        /* <DEDUP_REMOVED lines=8> */
[----:B------:R-:W0:Y:S02]  /*1940*/  SHFL.UP P0, R107, R108, 0x10, RZ ;  /* 0x060000006c6b7989 */ /* 0x000e2400000000ff */
[----:B0-----:R-:W-:Y:S01]  /*1950*/  @P0 IMAD.IADD R107, R108, 0x1, R107 ;  /* 0x000000016c6b0824 */ /* 0x001fe200078e026b */
[----:B------:R-:W-:-:S03]  /*1960*/  ISETP.NE.AND P0, PT, R105, 0x1, PT ;  /* 0x000000016900780c */ /* 0x000fc60003f05270 */
[----:B------:R-:W-:Y:S01]  /*1970*/  IMAD.IADD R106, R107, 0x1, -R106 ;  /* 0x000000016b6a7824 */ /* 0x000fe200078e0a6a */
[----:B------:R-:W-:Y:S01]  /*1980*/  @!P1 STS [R30+0x8400], R107 ;  /* 0x0084006b1e009388 */ /* 0x000fe20000000800 */
[----:B------:R-:W-:Y:S01]  /*1990*/  BAR.SYNC.DEFER_BLOCKING 0x0 ;  /* 0x0000000000007b1d */ /* 0x000fe20000010000 */
[----:B------:R-:W-:-:S05]  /*19a0*/  ISETP.NE.AND P1, PT, R105, 0x4, PT ;  /* 0x000000046900780c */ /* 0x000fca0003f25270 */
[----:B------:R-:W0:Y:S04]  /*19b0*/  LDS.128 R4, [UR4+0x8400] ;  /* 0x00840004ff047984 */ /* 0x000e280008000c00 */
[----:B------:R-:W1:Y:S01]  /*19c0*/  LDS.128 R8, [UR4+0x8410] ;  /* 0x00841004ff087984 */ /* 0x000e620008000c00 */
[C---:B0-----:R-:W-:Y:S01]  /*19d0*/  SEL R37, R4.reuse, R37, !P0 ;  /* 0x0000002504257207 */ /* 0x041fe20004000000 */
[----:B------:R-:W-:Y:S01]  /*19e0*/  IMAD.IADD R5, R4, 0x1, R5 ;  /* 0x0000000104057824 */ /* 0x000fe200078e0205 */
[----:B------:R-:W-:-:S03]  /*19f0*/  ISETP.NE.AND P0, PT, R105, 0x2, PT ;  /* 0x000000026900780c */ /* 0x000fc60003f05270 */
[----:B------:R-:W-:Y:S01]  /*1a00*/  IMAD.IADD R6, R6, 0x1, R5 ;  /* 0x0000000106067824 */ /* 0x000fe200078e0205 */
[----:B------:R-:W-:Y:S02]  /*1a10*/  SEL R37, R5, R37, !P0 ;  /* 0x0000002505257207 */ /* 0x000fe40004000000 */
[----:B------:R-:W-:Y:S01]  /*1a20*/  ISETP.NE.AND P0, PT, R105, 0x3, PT ;  /* 0x000000036900780c */ /* 0x000fe20003f05270 */
[----:B------:R-:W-:-:S03]  /*1a30*/  IMAD.IADD R7, R7, 0x1, R6 ;  /* 0x0000000107077824 */ /* 0x000fc600078e0206 */
[----:B------:R-:W-:Y:S01]  /*1a40*/  SEL R37, R6, R37, !P0 ;  /* 0x0000002506257207 */ /* 0x000fe20004000000 */
[----:B-1----:R-:W-:Y:S01]  /*1a50*/  IMAD.IADD R8, R7, 0x1, R8 ;  /* 0x0000000107087824 */ /* 0x002fe200078e0208 */
[----:B------:R-:W-:Y:S02]  /*1a60*/  ISETP.NE.AND P0, PT, R105, 0x5, PT ;  /* 0x000000056900780c */ /* 0x000fe40003f05270 */
[----:B------:R-:W-:Y:S01]  /*1a70*/  SEL R37, R7, R37, !P1 ;  /* 0x0000002507257207 */ /* 0x000fe20004800000 */
[----:B------:R-:W-:Y:S01]  /*1a80*/  IMAD.IADD R9, R9, 0x1, R8 ;  /* 0x0000000109097824 */ /* 0x000fe200078e0208 */
[----:B------:R-:W-:Y:S02]  /*1a90*/  ISETP.NE.AND P1, PT, R29, RZ, PT ;  /* 0x000000ff1d00720c */ /* 0x000fe40003f25270 */
[----:B------:R-:W-:Y:S01]  /*1aa0*/  SEL R37, R8, R37, !P0 ;  /* 0x0000002508257207 */ /* 0x000fe20004000000 */
[----:B------:R-:W-:Y:S01]  /*1ab0*/  IMAD.IADD R10, R10, 0x1, R9 ;  /* 0x000000010a0a7824 */ /* 0x000fe200078e0209 */
[----:B------:R-:W-:-:S02]  /*1ac0*/  ISETP.GT.U32.AND P0, PT, R0, 0x1f, PT ;  /* 0x0000001f0000780c */ /* 0x000fc40003f04070 */
[----:B------:R-:W-:Y:S01]  /*1ad0*/  SEL R37, R9, R37, !P2 ;  /* 0x0000002509257207 */ /* 0x000fe20005000000 */
[----:B------:R-:W-:Y:S01]  /*1ae0*/  IMAD.IADD R11, R11, 0x1, R10 ;  /* 0x000000010b0b7824 */ /* 0x000fe200078e020a */
[----:B------:R-:W-:Y:S02]  /*1af0*/  ISETP.GT.U32.OR P2, PT, R0, 0x1f, P1 ;  /* 0x0000001f0000780c */ /* 0x000fe40000f44470 */
[----:B------:R-:W-:Y:S02]  /*1b00*/  SEL R4, R106, RZ, P1 ;  /* 0x000000ff6a047207 */ /* 0x000fe40000800000 */
[----:B------:R-:W-:-:S05]  /*1b10*/  SEL R37, R10, R37, !P3 ;  /* 0x000000250a257207 */ /* 0x000fca0005800000 */
[----:B------:R-:W-:Y:S01]  /*1b20*/  @P0 IMAD.IADD R106, R37, 0x1, R4 ;  /* 0x00000001256a0824 */ /* 0x000fe200078e0204 */
[----:B------:R-:W-:-:S03]  /*1b30*/  ISETP.NE.AND P0, PT, R0, RZ, PT ;  /* 0x000000ff0000720c */ /* 0x000fc60003f05270 */
[----:B------:R-:W-:-:S05]  /*1b40*/  @!P2 IMAD.U32 R106, R11, 0x10000, RZ ;  /* 0x000100000b6aa824 */ /* 0x000fca00078e00ff */
[----:B------:R-:W-:Y:S01]  /*1b50*/  @!P2 STS [UR4+0x8428], R106 ;  /* 0x0084286aff00a988 */ /* 0x000fe20008000804 */
[----:B------:R-:W-:Y:S06]  /*1b60*/  BAR.SYNC.DEFER_BLOCKING 0x0 ;  /* 0x0000000000007b1d */ /* 0x000fec0000010000 */
[----:B------:R-:W0:Y:S02]  /*1b70*/  LDS R4, [UR4+0x8428] ;  /* 0x00842804ff047984 */ /* 0x000e240008000800 */
[----:B0-----:R-:W-:-:S05]  /*1b80*/  SEL R5, R4, RZ, P0 ;  /* 0x000000ff04057207 */ /* 0x001fca0000000000 */
[----:B------:R-:W-:-:S04]  /*1b90*/  IMAD.IADD R4, R5, 0x1, R106 ;  /* 0x0000000105047824 */ /* 0x000fc800078e026a */
[--C-:B------:R-:W-:Y:S01]  /*1ba0*/  IMAD.IADD R6, R73, 0x1, R4.reuse ;  /* 0x0000000149067824 */ /* 0x100fe200078e0204 */
[----:B------:R-:W-:Y:S01]  /*1bb0*/  STS [R33], R4 ;  /* 0x0000000421007388 */ /* 0x000fe20000000800 */
[--C-:B------:R-:W-:Y:S02]  /*1bc0*/  IMAD.IADD R74, R74, 0x1, R4.reuse ;  /* 0x000000014a4a7824 */ /* 0x100fe400078e0204 */
[--C-:B------:R-:W-:Y:S01]  /*1bd0*/  IMAD.IADD R8, R75, 0x1, R4.reuse ;  /* 0x000000014b087824 */ /* 0x100fe200078e0204 */
[----:B------:R-:W-:Y:S01]  /*1be0*/  STS [R33+0x4], R6 ;  /* 0x0000040621007388 */ /* 0x000fe20000000800 */
[--C-:B------:R-:W-:Y:S02]  /*1bf0*/  IMAD.IADD R76, R76, 0x1, R4.reuse ;  /* 0x000000014c4c7824 */ /* 0x100fe400078e0204 */
[--C-:B------:R-:W-:Y:S01]  /*1c00*/  IMAD.IADD R10, R77, 0x1, R4.reuse ;  /* 0x000000014d0a7824 */ /* 0x100fe200078e0204 */
[----:B------:R-:W-:Y:S01]  /*1c10*/  STS [R33+0x8], R74 ;  /* 0x0000084a21007388 */ /* 0x000fe20000000800 */
[----:B------:R-:W-:-:S02]  /*1c20*/  IMAD.IADD R78, R78, 0x1, R4 ;  /* 0x000000014e4e7824 */ /* 0x000fc400078e0204 */
[--C-:B------:R-:W-:Y:S01]  /*1c30*/  IMAD.IADD R106, R79, 0x1, R4.reuse ;  /* 0x000000014f6a7824 */ /* 0x100fe200078e0204 */
[----:B------:R-:W-:Y:S01]  /*1c40*/  STS [R33+0xc], R8 ;  /* 0x00000c0821007388 */ /* 0x000fe20000000800 */
        /* <DEDUP_REMOVED lines=36> */
[----:B------:R-:W-:-:S03]  /*1e90*/  IMAD.IADD R104, R104, 0x1, R4 ;  /* 0x0000000168687824 */ /* 0x000fc600078e0204 */
[----:B------:R-:W-:Y:S04]  /*1ea0*/  STS [R33+0x40], R88 ;  /* 0x0000405821007388 */ /* 0x000fe80000000800 */
        /* <DEDUP_REMOVED lines=15> */
[----:B------:R-:W-:Y:S01]  /*1fa0*/  STS [R33+0x80], R104 ;  /* 0x0000806821007388 */ /* 0x000fe20000000800 */
[----:B------:R-:W-:Y:S06]  /*1fb0*/  BAR.SYNC.DEFER_BLOCKING 0x0 ;  /* 0x0000000000007b1d */ /* 0x000fec0000010000 */
[----:B------:R-:W0:Y:S04]  /*1fc0*/  LDS.U16 R5, [R34] ;  /* 0x0000000022057984 */ /* 0x000e280000000400 */
[----:B------:R-:W1:Y:S04]  /*1fd0*/  LDS.U16 R7, [R36] ;  /* 0x0000000024077984 */ /* 0x000e680000000400 */
[----:B------:R-:W2:Y:S04]  /*1fe0*/  LDS.U16 R39, [R39] ;  /* 0x0000000027277984 */ /* 0x000ea80000000400 */
[----:B------:R-:W3:Y:S04]  /*1ff0*/  LDS.U16 R41, [R41] ;  /* 0x0000000029297984 */ /* 0x000ee80000000400 */
[----:B------:R-:W4:Y:S04]  /*2000*/  LDS.U16 R43, [R43] ;  /* 0x000000002b2b7984 */ /* 0x000f280000000400 */
[----:B------:R-:W4:Y:S04]  /*2010*/  LDS.U16 R45, [R45] ;  /* 0x000000002d2d7984 */ /* 0x000f280000000400 */
[----:B------:R-:W4:Y:S04]  /*2020*/  LDS.U16 R47, [R47] ;  /* 0x000000002f2f7984 */ /* 0x000f280000000400 */
[----:B------:R-:W4:Y:S04]  /*2030*/  LDS.U16 R49, [R49] ;  /* 0x0000000031317984 */ /* 0x000f280000000400 */
[----:B------:R-:W4:Y:S04]  /*2040*/  LDS.U16 R51, [R51] ;  /* 0x0000000033337984 */ /* 0x000f280000000400 */
[----:B------:R-:W4:Y:S04]  /*2050*/  LDS.U16 R53, [R53] ;  /* 0x0000000035357984 */ /* 0x000f280000000400 */
[----:B------:R-:W4:Y:S01]  /*2060*/  LDS.U16 R55, [R55] ;  /* 0x0000000037377984 */ /* 0x000f220000000400 */
[----:B0-----:R-:W-:-:S03]  /*2070*/  IMAD.IADD R5, R32, 0x1, R5 ;  /* 0x0000000120057824 */ /* 0x001fc600078e0205 */
[----:B------:R-:W0:Y:S01]  /*2080*/  LDS.U16 R57, [R57] ;  /* 0x0000000039397984 */ /* 0x000e220000000400 */
[----:B-1----:R-:W-:-:S03]  /*2090*/  IMAD.IADD R7, R38, 0x1, R7 ;  /* 0x0000000126077824 */ /* 0x002fc600078e0207 */
[----:B------:R-:W1:Y:S01]  /*20a0*/  LDS.U16 R59, [R59] ;  /* 0x000000003b3b7984 */ /* 0x000e620000000400 */
[----:B--2---:R-:W-:-:S03]  /*20b0*/  IMAD.IADD R39, R40, 0x1, R39 ;  /* 0x0000000128277824 */ /* 0x004fc600078e0227 */
[----:B------:R-:W2:Y:S01]  /*20c0*/  LDS.U16 R61, [R61] ;  /* 0x000000003d3d7984 */ /* 0x000ea20000000400 */
[----:B---3--:R-:W-:-:S03]  /*20d0*/  IMAD.IADD R41, R42, 0x1, R41 ;  /* 0x000000012a297824 */ /* 0x008fc600078e0229 */
[----:B------:R-:W3:Y:S01]  /*20e0*/  LDS.U16 R63, [R63] ;  /* 0x000000003f3f7984 */ /* 0x000ee20000000400 */
[----:B----4-:R-:W-:-:S03]  /*20f0*/  IMAD.IADD R43, R44, 0x1, R43 ;  /* 0x000000012c2b7824 */ /* 0x010fc600078e022b */
[----:B------:R-:W4:Y:S01]  /*2100*/  LDS.U16 R65, [R65] ;  /* 0x0000000041417984 */ /* 0x000f220000000400 */
[----:B------:R-:W-:-:S03]  /*2110*/  IMAD.IADD R45, R46, 0x1, R45 ;  /* 0x000000012e2d7824 */ /* 0x000fc600078e022d */
[----:B------:R-:W4:Y:S01]  /*2120*/  LDS.U16 R67, [R67] ;  /* 0x0000000043437984 */ /* 0x000f220000000400 */
[----:B------:R-:W-:-:S03]  /*2130*/  IMAD.IADD R47, R48, 0x1, R47 ;  /* 0x00000001302f7824 */ /* 0x000fc600078e022f */
[----:B------:R-:W4:Y:S01]  /*2140*/  LDS.U16 R69, [R69] ;  /* 0x0000000045457984 */ /* 0x000f220000000400 */
[----:B------:R-:W-:-:S03]  /*2150*/  IMAD.IADD R49, R50, 0x1, R49 ;  /* 0x0000000132317824 */ /* 0x000fc600078e0231 */
[----:B------:R-:W4:Y:S01]  /*2160*/  LDS.U16 R71, [R71] ;  /* 0x0000000047477984 */ /* 0x000f220000000400 */
[----:B------:R-:W-:Y:S02]  /*2170*/  IMAD.IADD R51, R52, 0x1, R51 ;  /* 0x0000000134337824 */ /* 0x000fe400078e0233 */
[----:B------:R-:W-:Y:S02]  /*2180*/  IMAD.IADD R53, R54, 0x1, R53 ;  /* 0x0000000136357824 */ /* 0x000fe400078e0235 */
[----:B------:R-:W-:Y:S02]  /*2190*/  IMAD.IADD R55, R56, 0x1, R55 ;  /* 0x0000000138377824 */ /* 0x000fe400078e0237 */
[----:B0-----:R-:W-:Y:S02]  /*21a0*/  IMAD.IADD R57, R58, 0x1, R57 ;  /* 0x000000013a397824 */ /* 0x001fe400078e0239 */
[----:B-1----:R-:W-:Y:S02]  /*21b0*/  IMAD.IADD R59, R60, 0x1, R59 ;  /* 0x000000013c3b7824 */ /* 0x002fe400078e023b */
[----:B--2---:R-:W-:-:S02]  /*21c0*/  IMAD.IADD R61, R62, 0x1, R61 ;  /* 0x000000013e3d7824 */ /* 0x004fc400078e023d */
[----:B---3--:R-:W-:Y:S02]  /*21d0*/  IMAD.IADD R63, R64, 0x1, R63 ;  /* 0x00000001403f7824 */ /* 0x008fe400078e023f */
[----:B----4-:R-:W-:Y:S02]  /*21e0*/  IMAD.IADD R65, R66, 0x1, R65 ;  /* 0x0000000142417824 */ /* 0x010fe400078e0241 */
[----:B------:R-:W-:Y:S02]  /*21f0*/  IMAD.IADD R67, R68, 0x1, R67 ;  /* 0x0000000144437824 */ /* 0x000fe400078e0243 */
[----:B------:R-:W-:Y:S02]  /*2200*/  IMAD.IADD R69, R70, 0x1, R69 ;  /* 0x0000000146457824 */ /* 0x000fe400078e0245 */
[----:B------:R-:W-:Y:S01]  /*2210*/  IMAD.IADD R71, R72, 0x1, R71 ;  /* 0x0000000148477824 */ /* 0x000fe200078e0247 */
[----:B------:R-:W-:Y:S06]  /*2220*/  BAR.SYNC.DEFER_BLOCKING 0x0 ;  /* 0x0000000000007b1d */ /* 0x000fec0000010000 */
[----:B------:R-:W-:Y:S05]  /*2230*/  BRA.U UP0, `(.L_x_219) ;  /* 0x0000000100f87547 */ /* 0x000fea000b800000 */
[----:B------:R-:W-:Y:S01]  /*2240*/  LEA R5, R5, UR4, 0x2 ;  /* 0x0000000405057c11 */ /* 0x000fe2000f8e10ff */
[----:B------:R-:W-:Y:S01]  /*2250*/  UIADD3 UR8, UPT, UPT, UR8, 0x6, URZ ;  /* 0x0000000608087890 */ /* 0x000fe2000fffe0ff */
[----:B------:R-:W-:Y:S01]  /*2260*/  LEA R4, R7, UR4, 0x2 ;  /* 0x0000000407047c11 */ /* 0x000fe2000f8e10ff */
[----:B------:R-:W-:Y:S01]  /*2270*/  UIADD3 UR5, UPT, UPT, UR5, -0x6, URZ ;  /* 0xfffffffa05057890 */ /* 0x000fe2000fffe0ff */
[----:B------:R-:W-:Y:S01]  /*2280*/  LEA R7, R39, UR4, 0x2 ;  /* 0x0000000427077c11 */ /* 0x000fe2000f8e10ff */
[----:B------:R0:W-:Y:S01]  /*2290*/  STS [R5], R2 ;  /* 0x0000000205007388 */ /* 0x0001e20000000800 */
[----:B------:R-:W-:Y:S02]  /*22a0*/  LEA R6, R41, UR4, 0x2 ;  /* 0x0000000429067c11 */ /* 0x000fe4000f8e10ff */
[----:B------:R-:W-:Y:S01]  /*22b0*/  LEA R9, R43, UR4, 0x2 ;  /* 0x000000042b097c11 */ /* 0x000fe2000f8e10ff */
[----:B------:R1:W-:Y:S01]  /*22c0*/  STS [R4], R3 ;  /* 0x0000000304007388 */ /* 0x0003e20000000800 */
[----:B------:R-:W-:-:S02]  /*22d0*/  LEA R8, R45, UR4, 0x2 ;  /* 0x000000042d087c11 */ /* 0x000fc4000f8e10ff */
[----:B------:R-:W-:Y:S01]  /*22e0*/  LEA R11, R47, UR4, 0x2 ;  /* 0x000000042f0b7c11 */ /* 0x000fe2000f8e10ff */
[----:B------:R2:W-:Y:S01]  /*22f0*/  STS [R7], R12 ;  /* 0x0000000c07007388 */ /* 0x0005e20000000800 */
[----:B------:R-:W-:Y:S02]  /*2300*/  LEA R10, R49, UR4, 0x2 ;  /* 0x00000004310a7c11 */ /* 0x000fe4000f8e10ff */
[----:B0-----:R-:W-:Y:S01]  /*2310*/  LEA R5, R51, UR4, 0x2 ;  /* 0x0000000433057c11 */ /* 0x001fe2000f8e10ff */
[----:B------:R0:W-:Y:S01]  /*2320*/  STS [R6], R13 ;  /* 0x0000000d06007388 */ /* 0x0001e20000000800 */
[----:B------:R-:W-:Y:S02]  /*2330*/  LEA R2, R53, UR4, 0x2 ;  /* 0x0000000435027c11 */ /* 0x000fe4000f8e10ff */
[----:B-1----:R-:W-:Y:S01]  /*2340*/  LEA R3, R55, UR4, 0x2 ;  /* 0x0000000437037c11 */ /* 0x002fe2000f8e10ff */
[----:B------:R1:W-:Y:S01]  /*2350*/  STS [R9], R14 ;  /* 0x0000000e09007388 */ /* 0x0003e20000000800 */
[----:B------:R-:W-:-:S02]  /*2360*/  LEA R4, R57, UR4, 0x2 ;  /* 0x0000000439047c11 */ /* 0x000fc4000f8e10ff */
[----:B--2---:R-:W-:Y:S01]  /*2370*/  LEA R7, R59, UR4, 0x2 ;  /* 0x000000043b077c11 */ /* 0x004fe2000f8e10ff */
[----:B------:R2:W-:Y:S01]  /*2380*/  STS [R8], R15 ;  /* 0x0000000f08007388 */ /* 0x0005e20000000800 */
[----:B0-----:R-:W-:-:S03]  /*2390*/  LEA R6, R61, UR4, 0x2 ;  /* 0x000000043d067c11 */ /* 0x001fc6000f8e10ff */
[----:B------:R0:W-:Y:S01]  /*23a0*/  STS [R11], R16 ;  /* 0x000000100b007388 */ /* 0x0001e20000000800 */
[----:B-1----:R-:W-:-:S03]  /*23b0*/  LEA R9, R63, UR4, 0x2 ;  /* 0x000000043f097c11 */ /* 0x002fc6000f8e10ff */
[----:B------:R1:W-:Y:S01]  /*23c0*/  STS [R10], R17 ;  /* 0x000000110a007388 */ /* 0x0003e20000000800 */
[----:B--2---:R-:W-:-:S03]  /*23d0*/  LEA R8, R65, UR4, 0x2 ;  /* 0x0000000441087c11 */ /* 0x004fc6000f8e10ff */
[----:B------:R2:W-:Y:S01]  /*23e0*/  STS [R5], R18 ;  /* 0x0000001205007388 */ /* 0x0005e20000000800 */
[----:B0-----:R-:W-:-:S03]  /*23f0*/  LEA R11, R71, UR4, 0x2 ;  /* 0x00000004470b7c11 */ /* 0x001fc6000f8e10ff */
[----:B------:R0:W-:Y:S01]  /*2400*/  STS [R2], R19 ;  /* 0x0000001302007388 */ /* 0x0001e20000000800 */
[----:B-1----:R-:W-:-:S03]  /*2410*/  LEA R10, R69, UR4, 0x2 ;  /* 0x00000004450a7c11 */ /* 0x002fc6000f8e10ff */
[----:B------:R0:W-:Y:S01]  /*2420*/  STS [R3], R20 ;  /* 0x0000001403007388 */ /* 0x0001e20000000800 */
[----:B--2---:R-:W-:-:S03]  /*2430*/  LEA R5, R67, UR4, 0x2 ;  /* 0x0000000443057c11 */ /* 0x004fc6000f8e10ff */
[----:B------:R0:W-:Y:S04]  /*2440*/  STS [R4], R21 ;  /* 0x0000001504007388 */ /* 0x0001e80000000800 */
[----:B------:R0:W-:Y:S04]  /*2450*/  STS [R7], R22 ;  /* 0x0000001607007388 */ /* 0x0001e80000000800 */
[----:B------:R0:W-:Y:S04]  /*2460*/  STS [R6], R23 ;  /* 0x0000001706007388 */ /* 0x0001e80000000800 */
[----:B------:R0:W-:Y:S04]  /*2470*/  STS [R9], R24 ;  /* 0x0000001809007388 */ /* 0x0001e80000000800 */
[----:B------:R0:W-:Y:S04]  /*2480*/  STS [R8], R25 ;  /* 0x0000001908007388 */ /* 0x0001e80000000800 */
[----:B------:R0:W-:Y:S04]  /*2490*/  STS [R5], R26 ;  /* 0x0000001a05007388 */ /* 0x0001e80000000800 */
[----:B------:R0:W-:Y:S04]  /*24a0*/  STS [R10], R27 ;  /* 0x0000001b0a007388 */ /* 0x0001e80000000800 */
[----:B------:R0:W-:Y:S01]  /*24b0*/  STS [R11], R28 ;  /* 0x0000001c0b007388 */ /* 0x0001e20000000800 */
[----:B------:R-:W-:Y:S06]  /*24c0*/  BAR.SYNC.DEFER_BLOCKING 0x0 ;  /* 0x0000000000007b1d */ /* 0x000fec0000010000 */
[----:B------:R0:W1:Y:S04]  /*24d0*/  LDS R2, [R35] ;  /* 0x0000000023027984 */ /* 0x0000680000000800 */
[----:B------:R0:W2:Y:S04]  /*24e0*/  LDS R3, [R35+0x4] ;  /* 0x0000040023037984 */ /* 0x0000a80000000800 */
[----:B------:R0:W3:Y:S04]  /*24f0*/  LDS R12, [R35+0x8] ;  /* 0x00000800230c7984 */ /* 0x0000e80000000800 */
[----:B------:R0:W4:Y:S04]  /*2500*/  LDS R13, [R35+0xc] ;  /* 0x00000c00230d7984 */ /* 0x0001280000000800 */
[----:B------:R0:W0:Y:S04]  /*2510*/  LDS R14, [R35+0x10] ;  /* 0x00001000230e7984 */ /* 0x0000280000000800 */
        /* <DEDUP_REMOVED lines=13> */
[----:B------:R0:W0:Y:S01]  /*25f0*/  LDS R28, [R35+0x48] ;  /* 0x00004800231c7984 */ /* 0x0000220000000800 */
[----:B------:R-:W-:Y:S06]  /*2600*/  BAR.SYNC.DEFER_BLOCKING 0x0 ;  /* 0x0000000000007b1d */ /* 0x000fec0000010000 */
[----:B-1234-:R-:W-:Y:S05]  /*2610*/  BRA `(.L_x_220) ;  /* 0xffffffdc00f87947 */ /* 0x01efea000383ffff */
.L_x_219:
[----:B------:R-:W-:Y:S01]  /*2620*/  LEA R5, R5, UR4, 0x2 ;  /* 0x0000000405057c11 */ /* 0x000fe2000f8e10ff */
[----:B------:R-:W-:Y:S01]  /*2630*/  IMAD R35, R0, -0x48, R35 ;  /* 0xffffffb800237824 */ /* 0x000fe200078e0223 */
[----:B------:R-:W-:Y:S02]  /*2640*/  LEA R4, R7, UR4, 0x2 ;  /* 0x0000000407047c11 */ /* 0x000fe4000f8e10ff */
[----:B------:R-:W-:Y:S01]  /*2650*/  LEA R39, R39, UR4, 0x2 ;  /* 0x0000000427277c11 */ /* 0x000fe2000f8e10ff */
[----:B------:R0:W-:Y:S01]  /*2660*/  STS [R5], R2 ;  /* 0x0000000205007388 */ /* 0x0001e20000000800 */
[----:B------:R-:W-:Y:S02]  /*2670*/  LEA R6, R41, UR4, 0x2 ;  /* 0x0000000429067c11 */ /* 0x000fe4000f8e10ff */
[----:B------:R-:W-:Y:S01]  /*2680*/  LEA R43, R43, UR4, 0x2 ;  /* 0x000000042b2b7c11 */ /* 0x000fe2000f8e10ff */
[----:B------:R1:W-:Y:S01]  /*2690*/  STS [R4], R3 ;  /* 0x0000000304007388 */ /* 0x0003e20000000800 */
[----:B------:R-:W-:-:S02]  /*26a0*/  LEA R8, R45, UR4, 0x2 ;  /* 0x000000042d087c11 */ /* 0x000fc4000f8e10ff */
[----:B------:R-:W-:Y:S01]  /*26b0*/  LEA R47, R47, UR4, 0x2 ;  /* 0x000000042f2f7c11 */ /* 0x000fe2000f8e10ff */
[----:B------:R-:W-:Y:S01]  /*26c0*/  STS [R39], R12 ;  /* 0x0000000c27007388 */ /* 0x000fe20000000800 */
[----:B------:R-:W-:Y:S02]  /*26d0*/  LEA R10, R49, UR4, 0x2 ;  /* 0x00000004310a7c11 */ /* 0x000fe4000f8e10ff */
[----:B------:R-:W-:Y:S01]  /*26e0*/  LEA R51, R51, UR4, 0x2 ;  /* 0x0000000433337c11 */ /* 0x000fe2000f8e10ff */
[----:B------:R2:W-:Y:S01]  /*26f0*/  STS [R6], R13 ;  /* 0x0000000d06007388 */ /* 0x0005e20000000800 */
[----:B0-----:R-:W-:Y:S02]  /*2700*/  LEA R2, R53, UR4, 0x2 ;  /* 0x0000000435027c11 */ /* 0x001fe4000f8e10ff */
[----:B------:R-:W-:Y:S01]  /*2710*/  LEA R55, R55, UR4, 0x2 ;  /* 0x0000000437377c11 */ /* 0x000fe2000f8e10ff */
[----:B------:R-:W-:Y:S01]  /*2720*/  STS [R43], R14 ;  /* 0x0000000e2b007388 */ /* 0x000fe20000000800 */
[----:B-1----:R-:W-:-:S02]  /*2730*/  LEA R4, R57, UR4, 0x2 ;  /* 0x0000000439047c11 */ /* 0x002fc4000f8e10ff */
[----:B------:R-:W-:Y:S01]  /*2740*/  LEA R59, R59, UR4, 0x2 ;  /* 0x000000043b3b7c11 */ /* 0x000fe2000f8e10ff */
[----:B------:R0:W-:Y:S01]  /*2750*/  STS [R8], R15 ;  /* 0x0000000f08007388 */ /* 0x0001e20000000800 */
[----:B------:R-:W-:Y:S02]  /*2760*/  LEA R63, R63, UR4, 0x2 ;  /* 0x000000043f3f7c11 */ /* 0x000fe4000f8e10ff */
[----:B--2---:R-:W-:Y:S01]  /*2770*/  LEA R6, R61, UR4, 0x2 ;  /* 0x000000043d067c11 */ /* 0x004fe2000f8e10ff */
[----:B------:R-:W-:Y:S01]  /*2780*/  STS [R47], R16 ;  /* 0x000000102f007388 */ /* 0x000fe20000000800 */
[----:B------:R-:W-:Y:S02]  /*2790*/  LEA R67, R67, UR4, 0x2 ;  /* 0x0000000443437c11 */ /* 0x000fe4000f8e10ff */
[----:B------:R-:W-:Y:S01]  /*27a0*/  LEA R71, R71, UR4, 0x2 ;  /* 0x0000000447477c11 */ /* 0x000fe2000f8e10ff */
[----:B------:R1:W-:Y:S01]  /*27b0*/  STS [R10], R17 ;  /* 0x000000110a007388 */ /* 0x0003e20000000800 */
[----:B0-----:R-:W-:-:S03]  /*27c0*/  LEA R8, R65, UR4, 0x2 ;  /* 0x0000000441087c11 */ /* 0x001fc6000f8e10ff */
[----:B------:R-:W-:Y:S04]  /*27d0*/  STS [R51], R18 ;  /* 0x0000001233007388 */ /* 0x000fe80000000800 */
[----:B------:R0:W-:Y:S01]  /*27e0*/  STS [R2], R19 ;  /* 0x0000001302007388 */ /* 0x0001e20000000800 */
[----:B-1----:R-:W-:Y:S01]  /*27f0*/  LEA R10, R69, UR4, 0x2 ;  /* 0x00000004450a7c11 */ /* 0x002fe2000f8e10ff */
[----:B------:R-:W1:Y:S02]  /*2800*/  LDCU.64 UR4, c[0x0][0x3a0] ;  /* 0x00007400ff0477ac */ /* 0x000e640008000a00 */
[----:B------:R-:W-:Y:S04]  /*2810*/  STS [R55], R20 ;  /* 0x0000001437007388 */ /* 0x000fe80000000800 */
[----:B------:R2:W-:Y:S01]  /*2820*/  STS [R4], R21 ;  /* 0x0000001504007388 */ /* 0x0005e20000000800 */
[----:B0-----:R-:W0:Y:S03]  /*2830*/  LDC.64 R2, c[0x0][0x388] ;  /* 0x0000e200ff027b82 */ /* 0x001e260000000a00 */
[----:B------:R-:W-:Y:S04]  /*2840*/  STS [R59], R22 ;  /* 0x000000163b007388 */ /* 0x000fe80000000800 */
[----:B------:R3:W-:Y:S01]  /*2850*/  STS [R6], R23 ;  /* 0x0000001706007388 */ /* 0x0007e20000000800 */
[----:B--2---:R-:W-:-:S03]  /*2860*/  VIADD R4, R0, 0x100 ;  /* 0x0000010000047836 */ /* 0x004fc60000000000 */
[----:B------:R-:W-:Y:S02]  /*2870*/  STS [R63], R24 ;  /* 0x000000183f007388 */ /* 0x000fe40000000800 */
[----:B-1----:R-:W-:Y:S02]  /*2880*/  ISETP.GE.U32.AND P3, PT, R4, UR4, PT ;  /* 0x0000000404007c0c */ /* 0x002fe4000bf66070 */
[----:B------:R1:W-:Y:S01]  /*2890*/  STS [R8], R25 ;  /* 0x0000001908007388 */ /* 0x0003e20000000800 */
[C---:B------:R-:W-:Y:S02]  /*28a0*/  VIADD R4, R0.reuse, 0x200 ;  /* 0x0000020000047836 */ /* 0x040fe40000000000 */
[----:B---3--:R-:W-:Y:S01]  /*28b0*/  VIADD R6, R0, 0x300 ;  /* 0x0000030000067836 */ /* 0x008fe20000000000 */
[----:B------:R-:W-:Y:S01]  /*28c0*/  STS [R67], R26 ;  /* 0x0000001a43007388 */ /* 0x000fe20000000800 */
[----:B------:R-:W-:Y:S02]  /*28d0*/  ISETP.GE.U32.AND.EX P3, PT, RZ, UR5, PT, P3 ;  /* 0x00000005ff007c0c */ /* 0x000fe4000bf66130 */
[----:B------:R-:W-:Y:S01]  /*28e0*/  ISETP.GE.U32.AND P4, PT, R4, UR4, PT ;  /* 0x0000000404007c0c */ /* 0x000fe2000bf86070 */
[----:B------:R2:W-:Y:S01]  /*28f0*/  STS [R10], R27 ;  /* 0x0000001b0a007388 */ /* 0x0005e20000000800 */
[----:B------:R-:W-:Y:S01]  /*2900*/  ISETP.GE.U32.AND P1, PT, R6, UR4, PT ;  /* 0x0000000406007c0c */ /* 0x000fe2000bf26070 */
[C---:B0-----:R-:W-:Y:S01]  /*2910*/  IMAD.WIDE.U32 R2, R0.reuse, 0x4, R2 ;  /* 0x0000000400027825 */ /* 0x041fe200078e0002 */
[C---:B-1----:R-:W-:Y:S01]  /*2920*/  LOP3.LUT R8, R0.reuse, 0x400, RZ, 0xfc, !PT ;  /* 0x0000040000087812 */ /* 0x042fe200078efcff */
[----:B------:R-:W-:Y:S01]  /*2930*/  STS [R71], R28 ;  /* 0x0000001c47007388 */ /* 0x000fe20000000800 */
[----:B------:R-:W-:Y:S01]  /*2940*/  BAR.SYNC.DEFER_BLOCKING 0x0 ;  /* 0x0000000000007b1d */ /* 0x000fe20000010000 */
[----:B------:R-:W-:Y:S01]  /*2950*/  ISETP.GE.U32.AND.EX P1, PT, RZ, UR5, PT, P1 ;  /* 0x00000005ff007c0c */ /* 0x000fe2000bf26110 */
[----:B--2---:R-:W-:Y:S01]  /*2960*/  VIADD R10, R0, 0x500 ;  /* 0x00000500000a7836 */ /* 0x004fe20000000000 */
[----:B------:R-:W-:Y:S01]  /*2970*/  ISETP.GE.U32.AND P6, PT, R8, UR4, PT ;  /* 0x0000000408007c0c */ /* 0x000fe2000bfc6070 */
[C---:B------:R-:W-:Y:S01]  /*2980*/  VIADD R4, R0.reuse, 0x600 ;  /* 0x0000060000047836 */ /* 0x040fe20000000000 */
[----:B------:R-:W-:Y:S01]  /*2990*/  ISETP.GE.U32.AND.EX P4, PT, RZ, UR5, PT, P4 ;  /* 0x00000005ff007c0c */ /* 0x000fe2000bf86140 */
[----:B------:R-:W-:Y:S01]  /*29a0*/  VIADD R6, R0, 0x700 ;  /* 0x0000070000067836 */ /* 0x000fe20000000000 */
[----:B------:R-:W-:-:S02]  /*29b0*/  ISETP.GE.U32.AND P0, PT, R10, UR4, PT ;  /* 0x000000040a007c0c */ /* 0x000fc4000bf06070 */
[----:B------:R-:W-:Y:S02]  /*29c0*/  ISETP.GE.U32.AND.EX P6, PT, RZ, UR5, PT, P6 ;  /* 0x00000005ff007c0c */ /* 0x000fe4000bfc6160 */
[----:B------:R-:W-:Y:S02]  /*29d0*/  ISETP.GE.U32.AND.EX P0, PT, RZ, UR5, PT, P0 ;  /* 0x00000005ff007c0c */ /* 0x000fe4000bf06100 */
[----:B------:R-:W-:Y:S02]  /*29e0*/  ISETP.GE.U32.AND P5, PT, R4, UR4, PT ;  /* 0x0000000404007c0c */ /* 0x000fe4000bfa6070 */
[----:B------:R-:W-:Y:S02]  /*29f0*/  LOP3.LUT R4, R0, 0x800, RZ, 0xfc, !PT ;  /* 0x0000080000047812 */ /* 0x000fe400078efcff */
[----:B------:R-:W-:Y:S01]  /*2a00*/  ISETP.GE.U32.AND P2, PT, R6, UR4, PT ;  /* 0x0000000406007c0c */ /* 0x000fe2000bf46070 */
[----:B------:R-:W-:Y:S01]  /*2a10*/  VIADD R6, R0, 0x900 ;  /* 0x0000090000067836 */ /* 0x000fe20000000000 */
[----:B------:R-:W-:-:S02]  /*2a20*/  ISETP.GE.U32.AND.EX P5, PT, RZ, UR5, PT, P5 ;  /* 0x00000005ff007c0c */ /* 0x000fc4000bfa6150 */
[----:B------:R-:W-:Y:S01]  /*2a30*/  ISETP.GE.U32.AND.EX P2, PT, RZ, UR5, PT, P2 ;  /* 0x00000005ff007c0c */ /* 0x000fe2000bf46120 */
[----:B------:R-:W0:Y:S04]  /*2a40*/  LDS R5, [R35+0x400] ;  /* 0x0004000023057984 */ /* 0x000e280000000800 */
[----:B------:R-:W1:Y:S04]  /*2a50*/  LDS R9, [R35+0xc00] ;  /* 0x000c000023097984 */ /* 0x000e680000000800 */
        /* <DEDUP_REMOVED lines=8> */
[----:B0-----:R-:W-:Y:S01]  /*2ae0*/  @!P3 STG.E desc[UR10][R2.64+0x400], R5 ;  /* 0x000400050200b986 */ /* 0x001fe2000c10190a */
[----:B------:R-:W-:Y:S01]  /*2af0*/  ISETP.GE.U32.AND P3, PT, R4, UR4, PT ;  /* 0x0000000404007c0c */ /* 0x000fe2000bf66070 */
[----:B------:R-:W-:-:S02]  /*2b00*/  VIADD R4, R0, 0xa00 ;  /* 0x00000a0000047836 */ /* 0x000fc40000000000 */
[----:B------:R-:W0:Y:S01]  /*2b10*/  LDS R25, [R35+0x2c00] ;  /* 0x002c000023197984 */ /* 0x000e220000000800 */
[----:B------:R-:W-:-:S03]  /*2b20*/  ISETP.GE.U32.AND.EX P3, PT, RZ, UR5, PT, P3 ;  /* 0x00000005ff007c0c */ /* 0x000fc6000bf66130 */
[----:B-1----:R-:W-:Y:S01]  /*2b30*/  @!P1 STG.E desc[UR10][R2.64+0xc00], R9 ;  /* 0x000c000902009986 */ /* 0x002fe2000c10190a */
[----:B------:R-:W-:-:S03]  /*2b40*/  ISETP.GE.U32.AND P1, PT, R0, UR4, PT ;  /* 0x0000000400007c0c */ /* 0x000fc6000bf26070 */
[----:B------:R-:W1:Y:S04]  /*2b50*/  LDS R5, [R35+0x3000] ;  /* 0x0030000023057984 */ /* 0x000e680000000800 */
[----:B--2---:R-:W-:Y:S01]  /*2b60*/  @!P0 STG.E desc[UR10][R2.64+0x1400], R13 ;  /* 0x0014000d02008986 */ /* 0x004fe2000c10190a */
[----:B------:R-:W-:-:S03]  /*2b70*/  ISETP.GE.U32.AND.EX P0, PT, RZ, UR5, PT, P1 ;  /* 0x00000005ff007c0c */ /* 0x000fc6000bf06110 */
[----:B---3--:R-:W-:Y:S01]  /*2b80*/  @!P6 STG.E desc[UR10][R2.64+0x1000], R11 ;  /* 0x0010000b0200e986 */ /* 0x008fe2000c10190a */
[----:B------:R-:W-:Y:S01]  /*2b90*/  ISETP.GE.U32.AND P6, PT, R4, UR4, PT ;  /* 0x0000000404007c0c */ /* 0x000fe2000bfc6070 */
[----:B------:R-:W-:Y:S02]  /*2ba0*/  VIADD R4, R0, 0xb00 ;  /* 0x00000b0000047836 */ /* 0x000fe40000000000 */
[----:B----4-:R-:W-:Y:S01]  /*2bb0*/  @!P4 STG.E desc[UR10][R2.64+0x800], R7 ;  /* 0x000800070200c986 */ /* 0x010fe2000c10190a */
[----:B------:R-:W-:Y:S01]  /*2bc0*/  ISETP.GE.U32.AND P4, PT, R6, UR4, PT ;  /* 0x0000000406007c0c */ /* 0x000fe2000bf86070 */
[----:B------:R-:W-:Y:S01]  /*2bd0*/  VIADD R6, R0, 0xe00 ;  /* 0x00000e0000067836 */ /* 0x000fe20000000000 */
[----:B------:R-:W-:Y:S01]  /*2be0*/  ISETP.GE.U32.AND P1, PT, R4, UR4, PT ;  /* 0x0000000404007c0c */ /* 0x000fe2000bf26070 */
[----:B------:R-:W2:Y:S01]  /*2bf0*/  LDS R7, [R35+0x3400] ;  /* 0x0034000023077984 */ /* 0x000ea20000000800 */
[----:B------:R-:W-:Y:S02]  /*2c00*/  LOP3.LUT R4, R0, 0xc00, RZ, 0xfc, !PT ;  /* 0x00000c0000047812 */ /* 0x000fe400078efcff */
[----:B------:R-:W-:Y:S01]  /*2c10*/  ISETP.GE.U32.AND.EX P4, PT, RZ, UR5, PT, P4 ;  /* 0x00000005ff007c0c */ /* 0x000fe2000bf86140 */
[----:B------:R-:W3:Y:S01]  /*2c20*/  LDS R9, [R35+0x3800] ;  /* 0x0038000023097984 */ /* 0x000ee20000000800 */
[----:B------:R-:W-:-:S03]  /*2c30*/  ISETP.GE.U32.AND.EX P6, PT, RZ, UR5, PT, P6 ;  /* 0x00000005ff007c0c */ /* 0x000fc6000bfc6160 */
[----:B------:R-:W-:Y:S04]  /*2c40*/  LDS R11, [R35+0x3c00] ;  /* 0x003c0000230b7984 */ /* 0x000fe80000000800 */
[----:B------:R-:W-:Y:S04]  /*2c50*/  LDS R13, [R35+0x4000] ;  /* 0x00400000230d7984 */ /* 0x000fe80000000800 */
[----:B------:R-:W-:Y:S04]  /*2c60*/  LDS R27, [R35+0x4400] ;  /* 0x00440000231b7984 */ /* 0x000fe80000000800 */
[----:B------:R-:W4:Y:S04]  /*2c70*/  @!P0 LDS R29, [R35] ;  /* 0x00000000231d8984 */ /* 0x000f280000000800 */
[----:B-----5:R0:W-:Y:S01]  /*2c80*/  @!P5 STG.E desc[UR10][R2.64+0x1800], R15 ;  /* 0x0018000f0200d986 */ /* 0x0201e2000c10190a */
[----:B------:R-:W-:Y:S01]  /*2c90*/  ISETP.GE.U32.AND P5, PT, R4, UR4, PT ;  /* 0x0000000404007c0c */ /* 0x000fe2000bfa6070 */
[----:B------:R-:W-:-:S02]  /*2ca0*/  VIADD R4, R0, 0xd00 ;  /* 0x00000d0000047836 */ /* 0x000fc40000000000 */
[----:B------:R0:W-:Y:S01]  /*2cb0*/  @!P2 STG.E desc[UR10][R2.64+0x1c00], R17 ;  /* 0x001c00110200a986 */ /* 0x0001e2000c10190a */
[----:B------:R-:W-:Y:S02]  /*2cc0*/  ISETP.GE.U32.AND.EX P2, PT, RZ, UR5, PT, P1 ;  /* 0x00000005ff007c0c */ /* 0x000fe4000bf46110 */
[----:B------:R-:W-:Y:S01]  /*2cd0*/  ISETP.GE.U32.AND.EX P5, PT, RZ, UR5, PT, P5 ;  /* 0x00000005ff007c0c */ /* 0x000fe2000bfa6150 */
[----:B------:R0:W-:Y:S01]  /*2ce0*/  @!P3 STG.E desc[UR10][R2.64+0x2000], R19 ;  /* 0x002000130200b986 */ /* 0x0001e2000c10190a */
[----:B------:R-:W-:Y:S01]  /*2cf0*/  ISETP.GE.U32.AND P1, PT, R4, UR4, PT ;  /* 0x0000000404007c0c */ /* 0x000fe2000bf26070 */
[----:B------:R-:W-:Y:S01]  /*2d00*/  VIADD R4, R0, 0xf00 ;  /* 0x00000f0000047836 */ /* 0x000fe20000000000 */
[----:B------:R-:W-:Y:S01]  /*2d10*/  ISETP.GE.U32.AND P3, PT, R6, UR4, PT ;  /* 0x0000000406007c0c */ /* 0x000fe2000bf66070 */
[----:B------:R1:W-:Y:S01]  /*2d20*/  @!P4 STG.E desc[UR10][R2.64+0x2400], R21 ;  /* 0x002400150200c986 */ /* 0x0003e2000c10190a */
[----:B------:R-:W-:Y:S01]  /*2d30*/  VIADD R6, R0, 0x1100 ;  /* 0x0000110000067836 */ /* 0x000fe20000000000 */
[----:B------:R-:W-:-:S02]  /*2d40*/  ISETP.GE.U32.AND.EX P1, PT, RZ, UR5, PT, P1 ;  /* 0x00000005ff007c0c */ /* 0x000fc4000bf26110 */
[----:B------:R-:W-:Y:S01]  /*2d50*/  ISETP.GE.U32.AND P4, PT, R4, UR4, PT ;  /* 0x0000000404007c0c */ /* 0x000fe2000bf86070 */
[----:B------:R2:W-:Y:S01]  /*2d60*/  @!P6 STG.E desc[UR10][R2.64+0x2800], R23 ;  /* 0x002800170200e986 */ /* 0x0005e2000c10190a */
[C---:B------:R-:W-:Y:S01]  /*2d70*/  LOP3.LUT R4, R0.reuse, 0x1000, RZ, 0xfc, !PT ;  /* 0x0000100000047812 */ /* 0x040fe200078efcff */
[----:B------:R-:W-:Y:S01]  /*2d80*/  VIADD R0, R0, 0x1200 ;  /* 0x0000120000007836 */ /* 0x000fe20000000000 */
[----:B------:R-:W-:Y:S01]  /*2d90*/  ISETP.GE.U32.AND.EX P3, PT, RZ, UR5, PT, P3 ;  /* 0x00000005ff007c0c */ /* 0x000fe2000bf66130 */
[----:B0-----:R0:W-:Y:S01]  /*2da0*/  @!P2 STG.E desc[UR10][R2.64+0x2c00], R25 ;  /* 0x002c00190200a986 */ /* 0x0011e2000c10190a */
[----:B------:R-:W-:Y:S02]  /*2db0*/  ISETP.GE.U32.AND P6, PT, R4, UR4, PT ;  /* 0x0000000404007c0c */ /* 0x000fe4000bfc6070 */
[----:B------:R-:W-:Y:S01]  /*2dc0*/  ISETP.GE.U32.AND P2, PT, R6, UR4, PT ;  /* 0x0000000406007c0c */ /* 0x000fe2000bf46070 */
[----:B-1----:R0:W-:Y:S01]  /*2dd0*/  @!P5 STG.E desc[UR10][R2.64+0x3000], R5 ;  /* 0x003000050200d986 */ /* 0x0021e2000c10190a */
[----:B------:R-:W-:-:S02]  /*2de0*/  ISETP.GE.U32.AND P5, PT, R0, UR4, PT ;  /* 0x0000000400007c0c */ /* 0x000fc4000bfa6070 */
[----:B------:R-:W-:Y:S01]  /*2df0*/  ISETP.GE.U32.AND.EX P4, PT, RZ, UR5, PT, P4 ;  /* 0x00000005ff007c0c */ /* 0x000fe2000bf86140 */
[----:B--2---:R0:W-:Y:S01]  /*2e00*/  @!P1 STG.E desc[UR10][R2.64+0x3400], R7 ;  /* 0x0034000702009986 */ /* 0x0041e2000c10190a */
[----:B------:R-:W-:Y:S02]  /*2e10*/  ISETP.GE.U32.AND.EX P6, PT, RZ, UR5, PT, P6 ;  /* 0x00000005ff007c0c */ /* 0x000fe4000bfc6160 */
[----:B------:R-:W-:Y:S01]  /*2e20*/  ISETP.GE.U32.AND.EX P2, PT, RZ, UR5, PT, P2 ;  /* 0x00000005ff007c0c */ /* 0x000fe2000bf46120 */
[----:B---3--:R0:W-:Y:S01]  /*2e30*/  @!P3 STG.E desc[UR10][R2.64+0x3800], R9 ;  /* 0x003800090200b986 */ /* 0x0081e2000c10190a */
[----:B------:R-:W-:-:S03]  /*2e40*/  ISETP.GE.U32.AND.EX P5, PT, RZ, UR5, PT, P5 ;  /* 0x00000005ff007c0c */ /* 0x000fc6000bfa6150 */
[----:B----4-:R0:W-:Y:S04]  /*2e50*/  @!P0 STG.E desc[UR10][R2.64], R29 ;  /* 0x0000001d02008986 */ /* 0x0101e8000c10190a */
[----:B------:R0:W-:Y:S04]  /*2e60*/  @!P4 STG.E desc[UR10][R2.64+0x3c00], R11 ;  /* 0x003c000b0200c986 */ /* 0x0001e8000c10190a */
[----:B------:R0:W-:Y:S04]  /*2e70*/  @!P6 STG.E desc[UR10][R2.64+0x4000], R13 ;  /* 0x0040000d0200e986 */ /* 0x0001e8000c10190a */
[----:B------:R0:W-:Y:S01]  /*2e80*/  @!P2 STG.E desc[UR10][R2.64+0x4400], R27 ;  /* 0x0044001b0200a986 */ /* 0x0001e2000c10190a */
[----:B------:R-:W-:Y:S05]  /*2e90*/  @P5 EXIT ;  /* 0x000000000000594d */ /* 0x000fea0003800000 */
[----:B------:R-:W1:Y:S04]  /*2ea0*/  LDS R35, [R35+0x4800] ;  /* 0x0048000023237984 */ /* 0x000e680000000800 */
[----:B-1----:R-:W-:Y:S01]  /*2eb0*/  STG.E desc[UR10][R2.64+0x4800], R35 ;  /* 0x0048002302007986 */ /* 0x002fe2000c10190a */
[----:B------:R-:W-:Y:S05]  /*2ec0*/  EXIT ;  /* 0x000000000000794d */ /* 0x000fea0003800000 */
.L_x_221:
        /* <DEDUP_REMOVED lines=11> */
.L_x_821:


//--------------------- .text._ZN3cub18CUB_300001_SM_10006detail4scan16DeviceScanKernelINS2_10policy_hubIiiimN4cuda3std3__44plusIvEEE10Policy1000EN6thrust24THRUST_300001_SM_1000_NS6detail15normal_iteratorINSD_10device_ptrIiEEEESI_NS0_13ScanTileStateIiLb1EEES9_NS0_8NullTypeEmiLb0ESL_EEvT0_T1_T2_iT3_T4_T5_ --------------------------
	.section	.text._ZN3cub18CUB_300001_SM_10006detail4scan16DeviceScanKernelINS2_10policy_hubIiiimN4cuda3std3__44plusIvEEE10Policy1000EN6thrust24THRUST_300001_SM_1000_NS6detail15normal_iteratorINSD_10device_ptrIiEEEESI_NS0_13ScanTileStateIiLb1EEES9_NS0_8NullTypeEmiLb0ESL_EEvT0_T1_T2_iT3_T4_T5_,"ax",@progbits
	.align	128
        .global         _ZN3cub18CUB_300001_SM_10006detail4scan16DeviceScanKernelINS2_10policy_hubIiiimN4cuda3std3__44plusIvEEE10Policy1000EN6thrust24THRUST_300001_SM_1000_NS6detail15normal_iteratorINSD_10device_ptrIiEEEESI_NS0_13ScanTileStateIiLb1EEES9_NS0_8NullTypeEmiLb0ESL_EEvT0_T1_T2_iT3_T4_T5_
        .type           _ZN3cub18CUB_300001_SM_10006detail4scan16DeviceScanKernelINS2_10policy_hubIiiimN4cuda3std3__44plusIvEEE10Policy1000EN6thrust24THRUST_300001_SM_1000_NS6detail15normal_iteratorINSD_10device_ptrIiEEEESI_NS0_13ScanTileStateIiLb1EEES9_NS0_8NullTypeEmiLb0ESL_EEvT0_T1_T2_iT3_T4_T5_,@function
        .size           _ZN3cub18CUB_300001_SM_10006detail4scan16DeviceScanKernelINS2_10policy_hubIiiimN4cuda3std3__44plusIvEEE10Policy1000EN6thrust24THRUST_300001_SM_1000_NS6detail15normal_iteratorINSD_10device_ptrIiEEEESI_NS0_13ScanTileStateIiLb1EEES9_NS0_8NullTypeEmiLb0ESL_EEvT0_T1_T2_iT3_T4_T5_,(.L_x_822 - _ZN3cub18CUB_300001_SM_10006detail4scan16DeviceScanKernelINS2_10policy_hubIiiimN4cuda3std3__44plusIvEEE10Policy1000EN6thrust24THRUST_300001_SM_1000_NS6detail15normal_iteratorINSD_10device_ptrIiEEEESI_NS0_13ScanTileStateIiLb1EEES9_NS0_8NullTypeEmiLb0ESL_EEvT0_T1_T2_iT3_T4_T5_)
        .other          _ZN3cub18CUB_300001_SM_10006detail4scan16DeviceScanKernelINS2_10policy_hubIiiimN4cuda3std3__44plusIvEEE10Policy1000EN6thrust24THRUST_300001_SM_1000_NS6detail15normal_iteratorINSD_10device_ptrIiEEEESI_NS0_13ScanTileStateIiLb1EEES9_NS0_8NullTypeEmiLb0ESL_EEvT0_T1_T2_iT3_T4_T5_,@"STO_CUDA_ENTRY STV_DEFAULT"
_ZN3cub18CUB_300001_SM_10006detail4scan16DeviceScanKernelINS2_10policy_hubIiiimN4cuda3std3__44plusIvEEE10Policy1000EN6thrust24THRUST_300001_SM_1000_NS6detail15normal_iteratorINSD_10device_ptrIiEEEESI_NS0_13ScanTileStateIiLb1EEES9_NS0_8NullTypeEmiLb0ESL_EEvT0_T1_T2_iT3_T4_T5_:
.text._ZN3cub18CUB_300001_SM_10006detail4scan16DeviceScanKernelINS2_10policy_hubIiiimN4cuda3std3__44plusIvEEE10Policy1000EN6thrust24THRUST_300001_SM_1000_NS6detail15normal_iteratorINSD_10device_ptrIiEEEESI_NS0_13ScanTileStateIiLb1EEES9_NS0_8NullTypeEmiLb0ESL_EEvT0_T1_T2_iT3_T4_T5_:
[----:B------:R-:W-:Y:S08]  /*0000*/  LDC R1, c[0x0][0x37c] ;  /* 0x0000df00ff017b82 */ /* 0x000ff00000000800 */
[----:B------:R-:W0:Y:S01]  /*0010*/  S2UR UR6, SR_CTAID.X ;  /* 0x00000000000679c3 */ /* 0x000e220000002500 */
[----:B------:R-:W0:Y:S01]  /*0020*/  LDCU UR4, c[0x0][0x398] ;  /* 0x00007300ff0477ac */ /* 0x000e220008000800 */
[----:B------:R-:W1:Y:S01]  /*0030*/  LDCU.64 UR8, c[0x0][0x3a0] ;  /* 0x00007400ff0877ac */ /* 0x000e620008000a00 */
[----:B------:R-:W2:Y:S01]  /*0040*/  LDCU.64 UR12, c[0x0][0x358] ;  /* 0x00006b00ff0c77ac */ /* 0x000ea20008000a00 */
[----:B0-----:R-:W-:-:S04]  /*0050*/  UIADD3 UR6, UPT, UPT, UR6, UR4, URZ ;  /* 0x0000000406067290 */ /* 0x001fc8000fffe0ff */
[----:B------:R-:W-:-:S04]  /*0060*/  UIMAD.WIDE UR10, UR6, 0x1ee0, URZ ;  /* 0x00001ee0060a78a5 */ /* 0x000fc8000f8e02ff */
[----:B-1----:R-:W-:-:S04]  /*0070*/  UIADD3 UR7, UP0, UPT, -UR10, UR8, URZ ;  /* 0x000000080a077290 */ /* 0x002fc8000ff1e1ff */
[----:B------:R-:W-:Y:S02]  /*0080*/  UIADD3.X UR4, UPT, UPT, ~UR11, UR9, URZ, UP0, !UPT ;  /* 0x000000090b047290 */ /* 0x000fe400087fe5ff */
[----:B------:R-:W-:-:S04]  /*0090*/  UISETP.GE.U32.AND UP0, UPT, UR7, 0x1ee1, UPT ;  /* 0x00001ee10700788c */ /* 0x000fc8000bf06070 */
[----:B------:R-:W-:-:S09]  /*00a0*/  UISETP.GE.U32.AND.EX UP0, UPT, UR4, URZ, UPT, UP0 ;  /* 0x000000ff0400728c */ /* 0x000fd2000bf06100 */
[----:B--2---:R-:W-:Y:S05]  /*00b0*/  BRA.U !UP0, `(.L_x_222) ;  /* 0x0000001d08047547 */ /* 0x004fea000b800000 */
[----:B------:R-:W0:Y:S01]  /*00c0*/  S2R R36, SR_TID.X ;  /* 0x0000000000247919 */ /* 0x000e220000002100 */
[----:B------:R-:W1:Y:S01]  /*00d0*/  LDCU.64 UR4, c[0x0][0x380] ;  /* 0x00007000ff0477ac */ /* 0x000e620008000a00 */
[C---:B0-----:R-:W-:Y:S02]  /*00e0*/  LOP3.LUT R0, R36.reuse, 0x1f, RZ, 0xc0, !PT ;  /* 0x0000001f24007812 */ /* 0x041fe400078ec0ff */
[----:B------:R-:W-:-:S05]  /*00f0*/  LOP3.LUT R3, R36, 0x3e0, RZ, 0xc0, !PT ;  /* 0x000003e024037812 */ /* 0x000fca00078ec0ff */
[----:B------:R-:W-:-:S05]  /*0100*/  IMAD R0, R3, 0x13, R0 ;  /* 0x0000001303007824 */ /* 0x000fca00078e0200 */
[----:B------:R-:W-:-:S05]  /*0110*/  IADD3 R0, P0, PT, R0, UR10, RZ ;  /* 0x0000000a00007c10 */ /* 0x000fca000ff1e0ff */
[----:B------:R-:W-:Y:S02]  /*0120*/  IMAD.X R41, RZ, RZ, UR11, P0 ;  /* 0x0000000bff297e24 */ /* 0x000fe400080e06ff */
[----:B------:R-:W-:-:S03]  /*0130*/  IMAD.SHL.U32 R42, R0, 0x4, RZ ;  /* 0x00000004002a7824 */ /* 0x000fc600078e00ff */
[----:B------:R-:W-:Y:S02]  /*0140*/  SHF.L.U64.HI R41, R0, 0x2, R41 ;  /* 0x0000000200297819 */ /* 0x000fe40000010229 */
[----:B-1----:R-:W-:-:S04]  /*0150*/  IADD3 R2, P0, PT, R42, UR4, RZ ;  /* 0x000000042a027c10 */ /* 0x002fc8000ff1e0ff */
[----:B------:R-:W-:-:S05]  /*0160*/  IADD3.X R3, PT, PT, R41, UR5, RZ, P0, !PT ;  /* 0x0000000529037c10 */ /* 0x000fca00087fe4ff */
[----:B------:R-:W2:Y:S04]  /*0170*/  LDG.E R5, desc[UR12][R2.64] ;  /* 0x0000000c02057981 */ /* 0x000ea8000c1e1900 */
[----:B------:R-:W3:Y:S04]  /*0180*/  LDG.E R7, desc[UR12][R2.64+0x80] ;  /* 0x0000800c02077981 */ /* 0x000ee8000c1e1900 */
[----:B------:R-:W4:Y:S04]  /*0190*/  LDG.E R9, desc[UR12][R2.64+0x100] ;  /* 0x0001000c02097981 */ /* 0x000f28000c1e1900 */
[----:B------:R-:W5:Y:S04]  /*01a0*/  LDG.E R11, desc[UR12][R2.64+0x180] ;  /* 0x0001800c020b7981 */ /* 0x000f68000c1e1900 */
        /* <DEDUP_REMOVED lines=14> */
[----:B------:R-:W5:Y:S01]  /*0290*/  LDG.E R0, desc[UR12][R2.64+0x900] ;  /* 0x0009000c02007981 */ /* 0x000f62000c1e1900 */
[----:B------:R-:W0:Y:S01]  /*02a0*/  S2UR UR5, SR_CgaCtaId ;  /* 0x00000000000579c3 */ /* 0x000e220000008800 */
[----:B------:R-:W-:Y:S01]  /*02b0*/  SHF.R.U32.HI R32, RZ, 0x5, R36 ;  /* 0x00000005ff207819 */ /* 0x000fe20000011624 */
[----:B------:R-:W-:Y:S01]  /*02c0*/  UMOV UR4, 0x400 ;  /* 0x0000040000047882 */ /* 0x000fe20000000000 */
[----:B------:R-:W1:Y:S01]  /*02d0*/  S2R R44, SR_LANEID ;  /* 0x00000000002c7919 */ /* 0x000e620000000000 */
[----:B------:R-:W-:Y:S01]  /*02e0*/  UISETP.NE.AND UP0, UPT, UR6, URZ, UPT ;  /* 0x000000ff0600728c */ /* 0x000fe2000bf05270 */
[----:B------:R-:W-:Y:S01]  /*02f0*/  BSSY.RECONVERGENT B0, `(.L_x_223) ;  /* 0x000014b000007945 */ /* 0x000fe20003800200 */
[----:B0-----:R-:W-:Y:S01]  /*0300*/  ULEA UR4, UR5, UR4, 0x18 ;  /* 0x0000000405047291 */ /* 0x001fe2000f8ec0ff */
[----:B-1----:R-:W-:-:S05]  /*0310*/  IMAD R28, R32, 0x260, R44 ;  /* 0x00000260201c7824 */ /* 0x002fca00078e022c */
[----:B------:R-:W-:-:S05]  /*0320*/  LEA R28, R28, UR4, 0x2 ;  /* 0x000000041c1c7c11 */ /* 0x000fca000f8e10ff */
[----:B------:R-:W-:Y:S01]  /*0330*/  IMAD R27, R44, 0x48, R28 ;  /* 0x000000482c1b7824 */ /* 0x000fe200078e021c */
[----:B--2---:R0:W-:Y:S04]  /*0340*/  STS [R28], R5 ;  /* 0x000000051c007388 */ /* 0x0041e80000000800 */
[----:B---3--:R0:W-:Y:S04]  /*0350*/  STS [R28+0x80], R7 ;  /* 0x000080071c007388 */ /* 0x0081e80000000800 */
[----:B----4-:R0:W-:Y:S04]  /*0360*/  STS [R28+0x100], R9 ;  /* 0x000100091c007388 */ /* 0x0101e80000000800 */
[----:B-----5:R0:W-:Y:S04]  /*0370*/  STS [R28+0x180], R11 ;  /* 0x0001800b1c007388 */ /* 0x0201e80000000800 */
[----:B------:R0:W-:Y:S04]  /*0380*/  STS [R28+0x200], R13 ;  /* 0x0002000d1c007388 */ /* 0x0001e80000000800 */
        /* <DEDUP_REMOVED lines=13> */
[----:B------:R0:W-:Y:S01]  /*0460*/  STS [R28+0x900], R0 ;  /* 0x000900001c007388 */ /* 0x0001e20000000800 */
[----:B------:R-:W-:-:S03]  /*0470*/  NOP ;  /* 0x0000000000007918 */ /* 0x000fc60000000000 */
        /* <DEDUP_REMOVED lines=20> */
[----:B-1234-:R-:W-:Y:S05]  /*05c0*/  BRA.U UP0, `(.L_x_224) ;  /* 0x0000000500247547 */ /* 0x01efea000b800000 */
[----:B------:R-:W-:Y:S02]  /*05d0*/  IADD3 R8, PT, PT, R24, R25, R26 ;  /* 0x0000001918087210 */ /* 0x000fe40007ffe01a */
[----:B------:R-:W-:Y:S02]  /*05e0*/  ISETP.NE.AND P1, PT, R44, 0x1f, PT ;  /* 0x0000001f2c00780c */ /* 0x000fe40003f25270 */
[----:B0-----:R-:W-:Y:S02]  /*05f0*/  IADD3 R8, PT, PT, R39, R40, R8 ;  /* 0x0000002827087210 */ /* 0x001fe40007ffe008 */
[----:B------:R-:W-:Y:S02]  /*0600*/  ISETP.GE.U32.AND P2, PT, R36, 0x20, PT ;  /* 0x000000202400780c */ /* 0x000fe40003f46070 */
[----:B------:R-:W-:Y:S02]  /*0610*/  IADD3 R8, PT, PT, R30, R31, R8 ;  /* 0x0000001f1e087210 */ /* 0x000fe40007ffe008 */
[----:B------:R-:W-:-:S02]  /*0620*/  ISETP.NE.AND P3, PT, R44, RZ, PT ;  /* 0x000000ff2c00720c */ /* 0x000fc40003f65270 */
[----:B------:R-:W-:-:S03]  /*0630*/  IADD3 R8, PT, PT, R23, R29, R8 ;  /* 0x0000001d17087210 */ /* 0x000fc60007ffe008 */
[----:B------:R-:W-:Y:S02]  /*0640*/  @!P1 LEA R37, R32, UR4, 0x2 ;  /* 0x0000000420259c11 */ /* 0x000fe4000f8e10ff */
[----:B------:R-:W-:-:S04]  /*0650*/  IADD3 R8, PT, PT, R21, R22, R8 ;  /* 0x0000001615087210 */ /* 0x000fc80007ffe008 */
[----:B------:R-:W-:-:S04]  /*0660*/  IADD3 R8, PT, PT, R7, R20, R8 ;  /* 0x0000001407087210 */ /* 0x000fc80007ffe008 */
[----:B------:R-:W-:-:S04]  /*0670*/  IADD3 R8, PT, PT, R5, R6, R8 ;  /* 0x0000000605087210 */ /* 0x000fc80007ffe008 */
[----:B------:R-:W-:-:S04]  /*0680*/  IADD3 R33, PT, PT, R3, R4, R8 ;  /* 0x0000000403217210 */ /* 0x000fc80007ffe008 */
[----:B------:R-:W-:-:S05]  /*0690*/  IADD3 R33, PT, PT, R0, R2, R33 ;  /* 0x0000000200217210 */ /* 0x000fca0007ffe021 */
        /* <DEDUP_REMOVED lines=16> */
[----:B------:R-:W1:Y:S04]  /*07a0*/  LDS.128 R12, [UR4+0x20] ;  /* 0x00002004ff0c7984 */ /* 0x000e680008000c00 */
[----:B------:R-:W2:Y:S01]  /*07b0*/  LDS.128 R16, [UR4+0x30] ;  /* 0x00003004ff107984 */ /* 0x000ea20008000c00 */
[----:B0-----:R-:W-:-:S04]  /*07c0*/  IMAD.IADD R9, R8, 0x1, R9 ;  /* 0x0000000108097824 */ /* 0x001fc800078e0209 */
[----:B------:R-:W-:Y:S01]  /*07d0*/  IMAD.IADD R10, R10, 0x1, R9 ;  /* 0x000000010a0a7824 */ /* 0x000fe200078e0209 */
[----:B------:R-:W-:Y:S02]  /*07e0*/  SEL R8, R9, R8, !P0 ;  /* 0x0000000809087207 */ /* 0x000fe40004000000 */
[----:B------:R-:W-:Y:S01]  /*07f0*/  ISETP.NE.AND P0, PT, R32, 0x3, PT ;  /* 0x000000032000780c */ /* 0x000fe20003f05270 */
[----:B------:R-:W-:Y:S01]  /*0800*/  IMAD.IADD R11, R11, 0x1, R10 ;  /* 0x000000010b0b7824 */ /* 0x000fe200078e020a */
[----:B------:R-:W-:Y:S02]  /*0810*/  SEL R9, R33, RZ, P3 ;  /* 0x000000ff21097207 */ /* 0x000fe40001800000 */
[----:B------:R-:W-:Y:S01]  /*0820*/  SEL R8, R10, R8, !P0 ;  /* 0x000000080a087207 */ /* 0x000fe20004000000 */
[----:B-1----:R-:W-:Y:S01]  /*0830*/  IMAD.IADD R12, R11, 0x1, R12 ;  /* 0x000000010b0c7824 */ /* 0x002fe200078e020c */
[----:B------:R-:W-:-:S03]  /*0840*/  ISETP.NE.AND P0, PT, R32, 0x4, PT ;  /* 0x000000042000780c */ /* 0x000fc60003f05270 */
[----:B------:R-:W-:Y:S01]  /*0850*/  IMAD.IADD R13, R13, 0x1, R12 ;  /* 0x000000010d0d7824 */ /* 0x000fe200078e020c */
[----:B------:R-:W-:Y:S02]  /*0860*/  SEL R8, R11, R8, !P0 ;  /* 0x000000080b087207 */ /* 0x000fe40004000000 */
[----:B------:R-:W-:Y:S01]  /*0870*/  ISETP.NE.AND P0, PT, R32, 0x5, PT ;  /* 0x000000052000780c */ /* 0x000fe20003f05270 */
[----:B------:R-:W-:-:S03]  /*0880*/  IMAD.IADD R14, R14, 0x1, R13 ;  /* 0x000000010e0e7824 */ /* 0x000fc600078e020d */
[----:B------:R-:W-:Y:S01]  /*0890*/  SEL R8, R12, R8, !P0 ;  /* 0x000000080c087207 */ /* 0x000fe20004000000 */
[----:B------:R-:W-:Y:S01]  /*08a0*/  IMAD.IADD R15, R15, 0x1, R14 ;  /* 0x000000010f0f7824 */ /* 0x000fe200078e020e */
[----:B------:R-:W-:-:S03]  /*08b0*/  ISETP.NE.AND P0, PT, R32, 0x6, PT ;  /* 0x000000062000780c */ /* 0x000fc60003f05270 */
[----:B--2---:R-:W-:Y:S01]  /*08c0*/  IMAD.IADD R16, R15, 0x1, R16 ;  /* 0x000000010f107824 */ /* 0x004fe200078e0210 */
[----:B------:R-:W-:Y:S02]  /*08d0*/  SEL R8, R13, R8, !P0 ;  /* 0x000000080d087207 */ /* 0x000fe40004000000 */
[----:B------:R-:W-:Y:S01]  /*08e0*/  ISETP.NE.AND P0, PT, R32, 0x7, PT ;  /* 0x000000072000780c */ /* 0x000fe20003f05270 */
[----:B------:R-:W-:-:S03]  /*08f0*/  IMAD.IADD R17, R17, 0x1, R16 ;  /* 0x0000000111117824 */ /* 0x000fc600078e0210 */
[----:B------:R-:W-:Y:S01]  /*0900*/  SEL R8, R14, R8, !P0 ;  /* 0x000000080e087207 */ /* 0x000fe20004000000 */
[----:B------:R-:W-:Y:S01]  /*0910*/  IMAD.IADD R18, R18, 0x1, R17 ;  /* 0x0000000112127824 */ /* 0x000fe200078e0211 */
[----:B------:R-:W-:-:S03]  /*0920*/  ISETP.NE.AND P0, PT, R32, 0x8, PT ;  /* 0x000000082000780c */ /* 0x000fc60003f05270 */
[----:B------:R-:W-:Y:S01]  /*0930*/  IMAD.IADD R19, R19, 0x1, R18 ;  /* 0x0000000113137824 */ /* 0x000fe200078e0212 */
[----:B------:R-:W-:Y:S02]  /*0940*/  SEL R8, R15, R8, !P0 ;  /* 0x000000080f087207 */ /* 0x000fe40004000000 */
[----:B------:R-:W-:Y:S02]  /*0950*/  ISETP.NE.AND P0, PT, R32, 0xa, PT ;  /* 0x0000000a2000780c */ /* 0x000fe40003f05270 */
[----:B------:R-:W-:Y:S02]  /*0960*/  SEL R8, R16, R8, !P1 ;  /* 0x0000000810087207 */ /* 0x000fe40004800000 */
[C---:B------:R-:W-:Y:S02]  /*0970*/  ISETP.NE.AND P1, PT, R32.reuse, 0xb, PT ;  /* 0x0000000b2000780c */ /* 0x040fe40003f25270 */
[----:B------:R-:W-:Y:S02]  /*0980*/  SEL R8, R17, R8, !P0 ;  /* 0x0000000811087207 */ /* 0x000fe40004000000 */
[----:B------:R-:W-:-:S02]  /*0990*/  ISETP.NE.AND P0, PT, R32, 0xc, PT ;  /* 0x0000000c2000780c */ /* 0x000fc40003f05270 */
[----:B------:R-:W-:Y:S02]  /*09a0*/  SEL R8, R18, R8, !P1 ;  /* 0x0000000812087207 */ /* 0x000fe40004800000 */
[----:B------:R-:W-:Y:S02]  /*09b0*/  ISETP.NE.AND P1, PT, R36, RZ, PT ;  /* 0x000000ff2400720c */ /* 0x000fe40003f25270 */
[----:B------:R-:W-:-:S05]  /*09c0*/  SEL R8, R19, R8, !P0 ;  /* 0x0000000813087207 */ /* 0x000fca0004000000 */
[----:B------:R-:W-:-:S06]  /*09d0*/  @P2 IMAD.IADD R33, R8, 0x1, R9 ;  /* 0x0000000108212824 */ /* 0x000fcc00078e0209 */
[----:B------:R-:W-:Y:S05]  /*09e0*/  @P1 BRA `(.L_x_225) ;  /* 0x0000000c006c1947 */ /* 0x000fea0003800000 */
[----:B------:R-:W0:Y:S01]  /*09f0*/  LDS R12, [UR4+0x40] ;  /* 0x00004004ff0c7984 */ /* 0x000e220008000800 */
[----:B------:R-:W1:Y:S01]  /*0a00*/  LDC.64 R10, c[0x0][0x390] ;  /* 0x0000e400ff0a7b82 */ /* 0x000e620000000a00 */
[----:B------:R-:W-:Y:S02]  /*0a10*/  IMAD.MOV.U32 R8, RZ, RZ, 0x65 ;  /* 0x00000065ff087424 */ /* 0x000fe400078e00ff */
[----:B------:R-:W-:Y:S02]  /*0a20*/  IMAD.MOV.U32 R33, RZ, RZ, RZ ;  /* 0x000000ffff217224 */ /* 0x000fe400078e00ff */
[----:B0-----:R-:W-:-:S05]  /*0a30*/  IMAD.IADD R9, R19, 0x1, R12 ;  /* 0x0000000113097824 */ /* 0x001fca00078e020c */
[----:B-1----:R0:W-:Y:S01]  /*0a40*/  ST.E.64.STRONG.GPU desc[UR12][R10.64+0x100], R8 ;  /* 0x000100080a007985 */ /* 0x0021e2000c10fb0c */
[----:B------:R-:W-:Y:S05]  /*0a50*/  BRA `(.L_x_225) ;  /* 0x0000000c00507947 */ /* 0x000fea0003800000 */
.L_x_224:
[----:B------:R-:W-:Y:S02]  /*0a60*/  IADD3 R8, PT, PT, R24, R25, R26 ;  /* 0x0000001918087210 */ /* 0x000fe40007ffe01a */
[C---:B------:R-:W-:Y:S02]  /*0a70*/  ISETP.NE.AND P1, PT, R44.reuse, 0x1f, PT ;  /* 0x0000001f2c00780c */ /* 0x040fe40003f25270 */
[----:B0-----:R-:W-:Y:S02]  /*0a80*/  IADD3 R8, PT, PT, R39, R40, R8 ;  /* 0x0000002827087210 */ /* 0x001fe40007ffe008 */
[----:B------:R-:W-:Y:S02]  /*0a90*/  ISETP.NE.AND P2, PT, R44, RZ, PT ;  /* 0x000000ff2c00720c */ /* 0x000fe40003f45270 */
[----:B------:R-:W-:-:S04]  /*0aa0*/  IADD3 R8, PT, PT, R30, R31, R8 ;  /* 0x0000001f1e087210 */ /* 0x000fc80007ffe008 */
        /* <DEDUP_REMOVED lines=37> */
[----:B------:R-:W-:Y:S01]  /*0d00*/  IMAD.IADD R14, R14, 0x1, R13 ;  /* 0x000000010e0e7824 */ /* 0x000fe200078e020d */
[----:B------:R-:W0:Y:S02]  /*0d10*/  LDS R11, [UR4+0x40] ;  /* 0x00004004ff0b7984 */ /* 0x000e240008000800 */
        /* <DEDUP_REMOVED lines=12> */
[----:B------:R-:W-:-:S04]  /*0de0*/  ISETP.NE.AND P0, PT, R32, 0x9, PT ;  /* 0x000000092000780c */ /* 0x000fc80003f05270 */
[----:B------:R-:W-:Y:S02]  /*0df0*/  SEL R8, R16, R8, !P0 ;  /* 0x0000000810087207 */ /* 0x000fe40004000000 */
[----:B------:R-:W-:-:S04]  /*0e00*/  ISETP.NE.AND P0, PT, R32, 0xa, PT ;  /* 0x0000000a2000780c */ /* 0x000fc80003f05270 */
[----:B------:R-:W-:Y:S02]  /*0e10*/  SEL R8, R17, R8, !P0 ;  /* 0x0000000811087207 */ /* 0x000fe40004000000 */
[----:B------:R-:W-:-:S04]  /*0e20*/  ISETP.NE.AND P0, PT, R32, 0xb, PT ;  /* 0x0000000b2000780c */ /* 0x000fc80003f05270 */
[----:B------:R-:W-:Y:S02]  /*0e30*/  SEL R8, R18, R8, !P0 ;  /* 0x0000000812087207 */ /* 0x000fe40004000000 */
[C---:B------:R-:W-:Y:S01]  /*0e40*/  ISETP.GT.U32.AND P0, PT, R36.reuse, 0x1f, PT ;  /* 0x0000001f2400780c */ /* 0x040fe20003f04070 */
[C---:B0-----:R-:W-:Y:S01]  /*0e50*/  IMAD.IADD R11, R19.reuse, 0x1, R11 ;  /* 0x00000001130b7824 */ /* 0x041fe200078e020b */
[----:B------:R-:W-:Y:S02]  /*0e60*/  SEL R8, R19, R8, !P1 ;  /* 0x0000000813087207 */ /* 0x000fe40004800000 */
[----:B------:R-:W-:-:S03]  /*0e70*/  ISETP.GE.U32.AND P1, PT, R36, 0x20, PT ;  /* 0x000000202400780c */ /* 0x000fc60003f26070 */
[----:B------:R-:W-:-:S05]  /*0e80*/  IMAD.IADD R8, R8, 0x1, R9 ;  /* 0x0000000108087824 */ /* 0x000fca00078e0209 */
[----:B------:R-:W-:Y:S01]  /*0e90*/  SEL R43, R33, R8, !P1 ;  /* 0x00000008212b7207 */ /* 0x000fe20004800000 */
[----:B------:R-:W-:Y:S06]  /*0ea0*/  @P0 BRA `(.L_x_226) ;  /* 0x0000000800140947 */ /* 0x000fec0003800000 */
[----:B------:R-:W0:Y:S01]  /*0eb0*/  LDC.64 R16, c[0x0][0x390] ;  /* 0x0000e400ff107b82 */ /* 0x000e220000000a00 */
[----:B------:R-:W-:Y:S01]  /*0ec0*/  ISETP.NE.AND P1, PT, R36, RZ, PT ;  /* 0x000000ff2400720c */ /* 0x000fe20003f25270 */
[----:B------:R-:W-:Y:S01]  /*0ed0*/  IMAD.U32 R13, RZ, RZ, UR6 ;  /* 0x00000006ff0d7e24 */ /* 0x000fe2000f8e00ff */
[----:B------:R-:W-:-:S05]  /*0ee0*/  LOP3.LUT R18, RZ, R36, RZ, 0x33, !PT ;  /* 0x00000024ff127212 */ /* 0x000fca00078e33ff */
[----:B------:R-:W-:-:S06]  /*0ef0*/  VIADD R18, R18, UR6 ;  /* 0x0000000612127c36 */ /* 0x000fcc0008000000 */
[----:B------:R-:W-:Y:S01]  /*0f00*/  @!P1 IMAD.MOV.U32 R10, RZ, RZ, 0x64 ;  /* 0x00000064ff0a9424 */ /* 0x000fe200078e00ff */
[----:B------:R1:W-:Y:S01]  /*0f10*/  @!P1 STS [UR4+0xc], R11 ;  /* 0x00000c0bff009988 */ /* 0x0003e20008000804 */
[----:B0-----:R-:W-:-:S04]  /*0f20*/  IMAD.WIDE R12, R13, 0x8, R16 ;  /* 0x000000080d0c7825 */ /* 0x001fc800078e0210 */
[----:B------:R-:W-:Y:S01]  /*0f30*/  IMAD.WIDE R16, R18, 0x8, R16 ;  /* 0x0000000812107825 */ /* 0x000fe200078e0210 */
[----:B------:R1:W-:Y:S01]  /*0f40*/  @!P1 ST.E.64.STRONG.GPU desc[UR12][R12.64+0x100], R10 ;  /* 0x0001000a0c009985 */ /* 0x0003e2000c10fb0c */
[----:B------:R-:W-:Y:S05]  /*0f50*/  NANOSLEEP 0x226 ;  /* 0x000002260000795d */ /* 0x000fea0003800000 */
[----:B------:R-:W2:Y:S01]  /*0f60*/  LD.E.64.STRONG.GPU R14, desc[UR12][R16.64+0x100] ;  /* 0x0001000c100e7980 */ /* 0x000ea2000c10fb00 */
[----:B------:R-:W-:Y:S01]  /*0f70*/  UMOV UR5, 0xffffffff ;  /* 0xffffffff00057882 */ /* 0x000fe20000000000 */
[----:B--2---:R-:W-:Y:S02]  /*0f80*/  ISETP.NE.AND P0, PT, R14, 0x63, PT ;  /* 0x000000630e00780c */ /* 0x004fe40003f05270 */
[----:B-1----:R-:W-:Y:S11]  /*0f90*/  BRA.DIV UR5, `(.L_x_227) ;  /* 0x0000002e05dc7947 */ /* 0x002ff6000b800000 */
[----:B------:R-:W-:-:S13]  /*0fa0*/  VOTE.ANY P0, !P0 ;  /* 0x0000000000ff7806 */ /* 0x000fda0004000100 */
.L_x_256:
[----:B------:R-:W-:Y:S05]  /*0fb0*/  @!P0 BRA `(.L_x_228) ;  /* 0x0000000000248947 */ /* 0x000fea0003800000 */
[----:B------:R-:W-:-:S07]  /*0fc0*/  IMAD.MOV.U32 R9, RZ, RZ, 0x1de ;  /* 0x000001deff097424 */ /* 0x000fce00078e00ff */
.L_x_230:
[----:B------:R-:W-:Y:S05]  /*0fd0*/  NANOSLEEP R9 ;  /* 0x000000090000735d */ /* 0x000fea0003800000 */
[----:B------:R-:W2:Y:S01]  /*0fe0*/  LD.E.64.STRONG.GPU R14, desc[UR12][R16.64+0x100] ;  /* 0x0001000c100e7980 */ /* 0x000ea2000c10fb00 */
[----:B------:R-:W-:Y:S01]  /*0ff0*/  UMOV UR5, 0xffffffff ;  /* 0xffffffff00057882 */ /* 0x000fe20000000000 */
[----:B------:R-:W-:Y:S02]  /*1000*/  SHF.R.U32.HI R9, RZ, 0x1, R9 ;  /* 0x00000001ff097819 */ /* 0x000fe40000011609 */
[----:B--2---:R-:W-:Y:S01]  /*1010*/  ISETP.NE.AND P0, PT, R14, 0x63, PT ;  /* 0x000000630e00780c */ /* 0x004fe20003f05270 */
[----:B------:R-:W-:-:S12]  /*1020*/  BRA.DIV UR5, `(.L_x_229) ;  /* 0x0000002e05d87947 */ /* 0x000fd8000b800000 */
[----:B------:R-:W-:-:S13]  /*1030*/  VOTE.ANY P0, !P0 ;  /* 0x0000000000ff7806 */ /* 0x000fda0004000100 */
.L_x_259:
[----:B------:R-:W-:Y:S05]  /*1040*/  @P0 BRA `(.L_x_230) ;  /* 0xfffffffc00e00947 */ /* 0x000fea000383ffff */
.L_x_228:
[----:B------:R-:W-:Y:S01]  /*1050*/  UMOV UR5, 0xffffffff ;  /* 0xffffffff00057882 */ /* 0x000fe20000000000 */
[----:B------:R-:W-:Y:S02]  /*1060*/  ISETP.NE.AND P2, PT, R14, 0x65, PT ;  /* 0x000000650e00780c */ /* 0x000fe40003f45270 */
[----:B------:R-:W-:Y:S11]  /*1070*/  BRA.DIV UR5, `(.L_x_231) ;  /* 0x0000002e05e47947 */ /* 0x000ff6000b800000 */
[----:B------:R-:W0:Y:S01]  /*1080*/  S2R R45, SR_GEMASK ;  /* 0x00000000002d7919 */ /* 0x000e220000003c00 */
[----:B------:R-:W-:Y:S01]  /*1090*/  VOTE.ANY R8, PT, !P2 ;  /* 0x0000000000087806 */ /* 0x000fe200050e0100 */
[C---:B------:R-:W-:Y:S02]  /*10a0*/  VIADD R33, R44.reuse, 0x2 ;  /* 0x000000022c217836 */ /* 0x040fe40000000000 */
[C---:B------:R-:W-:Y:S02]  /*10b0*/  VIADD R32, R44.reuse, 0x4 ;  /* 0x000000042c207836 */ /* 0x040fe40000000000 */
[C---:B------:R-:W-:Y:S02]  /*10c0*/  VIADD R19, R44.reuse, 0x8 ;  /* 0x000000082c137836 */ /* 0x040fe40000000000 */
[----:B------:R-:W-:Y:S01]  /*10d0*/  VIADD R34, R44, 0x10 ;  /* 0x000000102c227836 */ /* 0x000fe20000000000 */
[----:B0-----:R-:W-:-:S05]  /*10e0*/  LOP3.LUT R8, R8, 0x80000000, R45, 0xec, !PT ;  /* 0x8000000008087812 */ /* 0x001fca00078eec2d */
[----:B------:R-:W-:-:S05]  /*10f0*/  VIADD R9, R8, 0xffffffff ;  /* 0xffffffff08097836 */ /* 0x000fca0000000000 */
[----:B------:R-:W-:-:S04]  /*1100*/  LOP3.LUT R9, R8, R9, RZ, 0xc, !PT ;  /* 0x0000000908097212 */ /* 0x000fc800078e0cff */
[----:B------:R0:W1:Y:S02]  /*1110*/  POPC R38, R9 ;  /* 0x0000000900267309 */ /* 0x0000640000000000 */
[----:B0-----:R-:W0:Y:S01]  /*1120*/  LDC.64 R8, c[0x0][0x390] ;  /* 0x0000e400ff087b82 */ /* 0x001e220000000a00 */
[----:B-1----:R-:W1:Y:S01]  /*1130*/  SHFL.DOWN PT, R16, R15, 0x1, R38 ;  /* 0x082000000f107989 */ /* 0x002e6200000e0026 */
[-C--:B------:R-:W-:Y:S02]  /*1140*/  ISETP.GE.AND P0, PT, R44, R38.reuse, PT ;  /* 0x000000262c00720c */ /* 0x080fe40003f06270 */
[-C--:B------:R-:W-:Y:S02]  /*1150*/  ISETP.GT.AND P2, PT, R34, R38.reuse, PT ;  /* 0x000000262200720c */ /* 0x080fe40003f44270 */
[----:B-1----:R-:W-:Y:S02]  /*1160*/  SEL R16, R16, RZ, !P0 ;  /* 0x000000ff10107207 */ /* 0x002fe40004000000 */
[----:B------:R-:W-:-:S03]  /*1170*/  ISETP.GT.AND P0, PT, R33, R38, PT ;  /* 0x000000262100720c */ /* 0x000fc60003f04270 */
[----:B------:R-:W-:-:S05]  /*1180*/  IMAD.IADD R17, R16, 0x1, R15 ;  /* 0x0000000110117824 */ /* 0x000fca00078e020f */
[----:B------:R-:W1:Y:S02]  /*1190*/  SHFL.DOWN PT, R16, R17, 0x2, R38 ;  /* 0x0840000011107989 */ /* 0x000e6400000e0026 */
[----:B-1----:R-:W-:Y:S02]  /*11a0*/  SEL R16, R16, RZ, !P0 ;  /* 0x000000ff10107207 */ /* 0x002fe40004000000 */
[----:B------:R-:W-:-:S03]  /*11b0*/  ISETP.GT.AND P0, PT, R32, R38, PT ;  /* 0x000000262000720c */ /* 0x000fc60003f04270 */
[----:B------:R-:W-:-:S05]  /*11c0*/  IMAD.IADD R35, R17, 0x1, R16 ;  /* 0x0000000111237824 */ /* 0x000fca00078e0210 */
[----:B------:R-:W1:Y:S02]  /*11d0*/  SHFL.DOWN PT, R16, R35, 0x4, R38 ;  /* 0x0880000023107989 */ /* 0x000e6400000e0026 */
[----:B-1----:R-:W-:Y:S02]  /*11e0*/  SEL R16, R16, RZ, !P0 ;  /* 0x000000ff10107207 */ /* 0x002fe40004000000 */
[----:B------:R-:W-:-:S03]  /*11f0*/  ISETP.GT.AND P0, PT, R19, R38, PT ;  /* 0x000000261300720c */ /* 0x000fc60003f04270 */
[----:B------:R-:W-:Y:S01]  /*1200*/  IMAD.IADD R37, R35, 0x1, R16 ;  /* 0x0000000123257824 */ /* 0x000fe200078e0210 */
[----:B0-----:R-:W-:-:S04]  /*1210*/  IADD3 R35, P3, PT, R8, 0x100, RZ ;  /* 0x0000010008237810 */ /* 0x001fc80007f7e0ff */
[----:B------:R-:W0:Y:S02]  /*1220*/  SHFL.DOWN PT, R16, R37, 0x8, R38 ;  /* 0x0900000025107989 */ /* 0x000e2400000e0026 */
[----:B0-----:R-:W-:Y:S02]  /*1230*/  SEL R16, R16, RZ, !P0 ;  /* 0x000000ff10107207 */ /* 0x001fe40004000000 */
[----:B------:R-:W-:-:S03]  /*1240*/  ISETP.NE.AND P0, PT, R14, 0x65, PT ;  /* 0x000000650e00780c */ /* 0x000fc60003f05270 */
[----:B------:R-:W-:Y:S02]  /*1250*/  IMAD.IADD R17, R37, 0x1, R16 ;  /* 0x0000000125117824 */ /* 0x000fe400078e0210 */
[----:B------:R-:W-:-:S03]  /*1260*/  IMAD.X R37, RZ, RZ, R9, P3 ;  /* 0x000000ffff257224 */ /* 0x000fc600018e0609 */
[----:B------:R-:W0:Y:S05]  /*1270*/  SHFL.DOWN PT, R16, R17, 0x10, R38 ;  /* 0x0a00000011107989 */ /* 0x000e2a00000e0026 */
[----:B------:R-:W-:Y:S02]  /*1280*/  VOTE.ALL P0, P0 ;  /* 0x0000000000ff7806 */ /* 0x000fe40000000000 */
[----:B0-----:R-:W-:-:S05]  /*1290*/  SEL R16, R16, RZ, !P2 ;  /* 0x000000ff10107207 */ /* 0x001fca0005000000 */
[----:B------:R-:W-:-:S07]  /*12a0*/  IMAD.IADD R36, R17, 0x1, R16 ;  /* 0x0000000111247824 */ /* 0x000fce00078e0210 */
.L_x_268:
[----:B------:R-:W-:Y:S05]  /*12b0*/  @!P0 BRA `(.L_x_232) ;  /* 0x0000000000d48947 */ /* 0x000fea0003800000 */
[----:B------:R-:W-:-:S07]  /*12c0*/  IMAD.MOV.U32 R38, RZ, RZ, 0x1de ;  /* 0x000001deff267424 */ /* 0x000fce00078e00ff */
.L_x_238:
[----:B------:R-:W-:Y:S02]  /*12d0*/  IMAD.MOV.U32 R8, RZ, RZ, R35 ;  /* 0x000000ffff087224 */ /* 0x000fe400078e0023 */
[----:B------:R-:W-:Y:S02]  /*12e0*/  IMAD.MOV.U32 R9, RZ, RZ, R37 ;  /* 0x000000ffff097224 */ /* 0x000fe400078e0025 */
[----:B------:R-:W-:-:S05]  /*12f0*/  IMAD.WIDE R16, R18, 0x8, R8 ;  /* 0x0000000812107825 */ /* 0x000fca00078e0208 */
[----:B------:R-:W2:Y:S01]  /*1300*/  LD.E.64.STRONG.GPU R14, desc[UR12][R16.64+-0x100] ;  /* 0xffff000c100e7980 */ /* 0x000ea2000c10fb00 */
[----:B------:R-:W-:Y:S05]  /*1310*/  YIELD ;  /* 0x0000000000007946 */ /* 0x000fea0003800000 */
[----:B------:R-:W-:Y:S01]  /*1320*/  UMOV UR5, 0xffffffff ;  /* 0xffffffff00057882 */ /* 0x000fe20000000000 */
[----:B------:R-:W-:Y:S02]  /*1330*/  SHF.R.U32.HI R38, RZ, 0x1, R38 ;  /* 0x00000001ff267819 */ /* 0x000fe40000011626 */
[----:B--2---:R-:W-:Y:S01]  /*1340*/  ISETP.NE.AND P0, PT, R14, 0x63, PT ;  /* 0x000000630e00780c */ /* 0x004fe20003f05270 */
[----:B------:R-:W-:-:S12]  /*1350*/  BRA.DIV UR5, `(.L_x_233) ;  /* 0x0000003205347947 */ /* 0x000fd8000b800000 */
[----:B------:R-:W-:-:S13]  /*1360*/  VOTE.ANY P0, !P0 ;  /* 0x0000000000ff7806 */ /* 0x000fda0004000100 */
.L_x_271:
[----:B------:R-:W-:Y:S05]  /*1370*/  @!P0 BRA `(.L_x_234) ;  /* 0x0000000000248947 */ /* 0x000fea0003800000 */
[----:B------:R-:W-:-:S07]  /*1380*/  IMAD.MOV.U32 R9, RZ, RZ, R38 ;  /* 0x000000ffff097224 */ /* 0x000fce00078e0026 */
.L_x_236:
[----:B------:R-:W-:Y:S05]  /*1390*/  NANOSLEEP R9 ;  /* 0x000000090000735d */ /* 0x000fea0003800000 */
[----:B------:R-:W2:Y:S01]  /*13a0*/  LD.E.64.STRONG.GPU R14, desc[UR12][R16.64+-0x100] ;  /* 0xffff000c100e7980 */ /* 0x000ea2000c10fb00 */
[----:B------:R-:W-:Y:S01]  /*13b0*/  UMOV UR5, 0xffffffff ;  /* 0xffffffff00057882 */ /* 0x000fe20000000000 */
[----:B------:R-:W-:Y:S02]  /*13c0*/  SHF.R.U32.HI R9, RZ, 0x1, R9 ;  /* 0x00000001ff097819 */ /* 0x000fe40000011609 */
[----:B--2---:R-:W-:Y:S01]  /*13d0*/  ISETP.NE.AND P0, PT, R14, 0x63, PT ;  /* 0x000000630e00780c */ /* 0x004fe20003f05270 */
[----:B------:R-:W-:-:S12]  /*13e0*/  BRA.DIV UR5, `(.L_x_235) ;  /* 0x0000003205307947 */ /* 0x000fd8000b800000 */
[----:B------:R-:W-:-:S13]  /*13f0*/  VOTE.ANY P0, !P0 ;  /* 0x0000000000ff7806 */ /* 0x000fda0004000100 */
.L_x_274:
[----:B------:R-:W-:Y:S05]  /*1400*/  @P0 BRA `(.L_x_236) ;  /* 0xfffffffc00e00947 */ /* 0x000fea000383ffff */
.L_x_234:
[----:B------:R-:W-:Y:S01]  /*1410*/  UMOV UR5, 0xffffffff ;  /* 0xffffffff00057882 */ /* 0x000fe20000000000 */
[----:B------:R-:W-:Y:S02]  /*1420*/  ISETP.NE.AND P0, PT, R14, 0x65, PT ;  /* 0x000000650e00780c */ /* 0x000fe40003f05270 */
[----:B------:R-:W-:Y:S11]  /*1430*/  BRA.DIV UR5, `(.L_x_237) ;  /* 0x00000032053c7947 */ /* 0x000ff6000b800000 */
[----:B------:R-:W-:Y:S01]  /*1440*/  VOTE.ANY R8, PT, !P0 ;  /* 0x0000000000087806 */ /* 0x000fe200040e0100 */
[----:B------:R-:W-:-:S03]  /*1450*/  VIADD R18, R18, 0xffffffe0 ;  /* 0xffffffe012127836 */ /* 0x000fc60000000000 */
[----:B------:R-:W-:-:S05]  /*1460*/  LOP3.LUT R8, R8, 0x80000000, R45, 0xec, !PT ;  /* 0x8000000008087812 */ /* 0x000fca00078eec2d */
[----:B------:R-:W-:-:S05]  /*1470*/  VIADD R9, R8, 0xffffffff ;  /* 0xffffffff08097836 */ /* 0x000fca0000000000 */
[----:B------:R-:W-:-:S06]  /*1480*/  LOP3.LUT R9, R8, R9, RZ, 0xc, !PT ;  /* 0x0000000908097212 */ /* 0x000fcc00078e0cff */
[----:B------:R-:W0:Y:S02]  /*1490*/  POPC R9, R9 ;  /* 0x0000000900097309 */ /* 0x000e240000000000 */
[----:B0-----:R-:W0:Y:S01]  /*14a0*/  SHFL.DOWN PT, R16, R15, 0x1, R9 ;  /* 0x082000000f107989 */ /* 0x001e2200000e0009 */
[-C--:B------:R-:W-:Y:S02]  /*14b0*/  ISETP.GE.AND P0, PT, R44, R9.reuse, PT ;  /* 0x000000092c00720c */ /* 0x080fe40003f06270 */
[-C--:B------:R-:W-:Y:S02]  /*14c0*/  ISETP.GT.AND P2, PT, R34, R9.reuse, PT ;  /* 0x000000092200720c */ /* 0x080fe40003f44270 */
[----:B0-----:R-:W-:Y:S02]  /*14d0*/  SEL R16, R16, RZ, !P0 ;  /* 0x000000ff10107207 */ /* 0x001fe40004000000 */
[----:B------:R-:W-:-:S03]  /*14e0*/  ISETP.GT.AND P0, PT, R33, R9, PT ;  /* 0x000000092100720c */ /* 0x000fc60003f04270 */
[----:B------:R-:W-:-:S05]  /*14f0*/  IMAD.IADD R15, R16, 0x1, R15 ;  /* 0x00000001100f7824 */ /* 0x000fca00078e020f */
[----:B------:R-:W0:Y:S02]  /*1500*/  SHFL.DOWN PT, R16, R15, 0x2, R9 ;  /* 0x084000000f107989 */ /* 0x000e2400000e0009 */
        /* <DEDUP_REMOVED lines=9> */
[----:B------:R-:W-:-:S03]  /*15a0*/  ISETP.NE.AND P0, PT, R14, 0x65, PT ;  /* 0x000000650e00780c */ /* 0x000fc60003f05270 */
[----:B------:R-:W-:-:S05]  /*15b0*/  IMAD.IADD R15, R15, 0x1, R16 ;  /* 0x000000010f0f7824 */ /* 0x000fca00078e0210 */
[----:B------:R-:W0:Y:S05]  /*15c0*/  SHFL.DOWN PT, R16, R15, 0x10, R9 ;  /* 0x0a0000000f107989 */ /* 0x000e2a00000e0009 */
[----:B------:R-:W-:Y:S02]  /*15d0*/  VOTE.ALL P0, P0 ;  /* 0x0000000000ff7806 */ /* 0x000fe40000000000 */
[----:B0-----:R-:W-:-:S04]  /*15e0*/  SEL R16, R16, RZ, !P2 ;  /* 0x000000ff10107207 */ /* 0x001fc80005000000 */
[----:B------:R-:W-:-:S07]  /*15f0*/  IADD3 R36, PT, PT, R15, R16, R36 ;  /* 0x000000100f247210 */ /* 0x000fce0007ffe024 */
.L_x_283:
[----:B------:R-:W-:Y:S05]  /*1600*/  @P0 BRA `(.L_x_238) ;  /* 0xfffffffc00300947 */ /* 0x000fea000383ffff */
.L_x_232:
[----:B------:R-:W-:Y:S01]  /*1610*/  ISETP.NE.AND P0, PT, R44, RZ, PT ;  /* 0x000000ff2c00720c */ /* 0x000fe20003f05270 */
[----:B------:R-:W0:Y:S01]  /*1620*/  @!P1 S2R R9, SR_CgaCtaId ;  /* 0x0000000000099919 */ /* 0x000e220000008800 */
[----:B------:R-:W-:Y:S01]  /*1630*/  @!P1 MOV R8, 0x400 ;  /* 0x0000040000089802 */ /* 0x000fe20000000f00 */
[----:B------:R-:W-:Y:S02]  /*1640*/  @!P1 IMAD.IADD R11, R11, 0x1, R36 ;  /* 0x000000010b0b9824 */ /* 0x000fe400078e0224 */
[----:B------:R-:W-:-:S05]  /*1650*/  @!P1 IMAD.MOV.U32 R10, RZ, RZ, 0x65 ;  /* 0x00000065ff0a9424 */ /* 0x000fca00078e00ff */
[----:B------:R1:W-:Y:S03]  /*1660*/  @!P1 ST.E.64.STRONG.GPU desc[UR12][R12.64+0x100], R10 ;  /* 0x0001000a0c009985 */ /* 0x0003e6000c10fb0c */
[----:B------:R-:W-:Y:S01]  /*1670*/  @!P0 MOV R14, 0x400 ;  /* 0x00000400000e8802 */ /* 0x000fe20000000f00 */
[----:B------:R-:W2:Y:S01]  /*1680*/  @!P0 S2R R15, SR_CgaCtaId ;  /* 0x00000000000f8919 */ /* 0x000ea20000008800 */
[----:B0-----:R-:W-:Y:S01]  /*1690*/  @!P1 LEA R9, R9, R8, 0x18 ;  /* 0x0000000809099211 */ /* 0x001fe200078ec0ff */
[----:B------:R-:W-:Y:S02]  /*16a0*/  IMAD.MOV.U32 R8, RZ, RZ, R43 ;  /* 0x000000ffff087224 */ /* 0x000fe400078e002b */
[----:B------:R-:W-:Y:S02]  /*16b0*/  @!P0 IMAD.MOV.U32 R8, RZ, RZ, R36 ;  /* 0x000000ffff088224 */ /* 0x000fe400078e0024 */
[----:B------:R1:W-:Y:S04]  /*16c0*/  @!P1 STS [R9+0x8], R11 ;  /* 0x0000080b09009388 */ /* 0x0003e80000000800 */
[----:B------:R1:W-:Y:S01]  /*16d0*/  @!P1 STS [R9+0x4], R36 ;  /* 0x0000042409009388 */ /* 0x0003e20000000800 */
[----:B--2---:R-:W-:-:S05]  /*16e0*/  @!P0 LEA R15, R15, R14, 0x18 ;  /* 0x0000000e0f0f8211 */ /* 0x004fca00078ec0ff */
[----:B------:R1:W-:Y:S02]  /*16f0*/  @!P0 STS [R15+0x54], R36 ;  /* 0x000054240f008388 */ /* 0x0003e40000000800 */
.L_x_226:
[----:B------:R-:W-:Y:S05]  /*1700*/  WARPSYNC.ALL ;  /* 0x0000000000007948 */ /* 0x000fea0003800000 */
[----:B------:R-:W0:Y:S08]  /*1710*/  S2UR UR7, SR_CgaCtaId ;  /* 0x00000000000779c3 */ /* 0x000e300000008800 */
[----:B------:R-:W-:Y:S06]  /*1720*/  BAR.SYNC.DEFER_BLOCKING 0x0 ;  /* 0x0000000000007b1d */ /* 0x000fec0000010000 */
[----:B------:R-:W-:Y:S01]  /*1730*/  UMOV UR5, 0x400 ;  /* 0x0000040000057882 */ /* 0x000fe20000000000 */
[----:B-1----:R-:W1:Y:S01]  /*1740*/  S2R R10, SR_TID.X ;  /* 0x00000000000a7919 */ /* 0x002e620000002100 */
[----:B0-----:R-:W-:-:S09]  /*1750*/  ULEA UR5, UR7, UR5, 0x18 ;  /* 0x0000000507057291 */ /* 0x001fd2000f8ec0ff */
[----:B------:R-:W0:Y:S01]  /*1760*/  LDS R9, [UR5+0x54] ;  /* 0x00005405ff097984 */ /* 0x000e220008000800 */
[----:B-1----:R-:W-:-:S04]  /*1770*/  ISETP.NE.AND P0, PT, R10, RZ, PT ;  /* 0x000000ff0a00720c */ /* 0x002fc80003f05270 */
[----:B0-----:R-:W-:-:S05]  /*1780*/  SEL R9, R9, RZ, P0 ;  /* 0x000000ff09097207 */ /* 0x001fca0000000000 */
[----:B------:R-:W-:-:S07]  /*1790*/  IMAD.IADD R33, R9, 0x1, R8 ;  /* 0x0000000109217824 */ /* 0x000fce00078e0208 */
.L_x_225:
[----:B------:R-:W-:Y:S05]  /*17a0*/  BSYNC.RECONVERGENT B0 ;  /* 0x0000000000007941 */ /* 0x000fea0003800200 */
.L_x_223:
[----:B------:R-:W-:Y:S01]  /*17b0*/  IMAD.IADD R26, R26, 0x1, R33 ;  /* 0x000000011a1a7824 */ /* 0x000fe200078e0221 */
[----:B------:R-:W-:Y:S03]  /*17c0*/  BAR.SYNC.DEFER_BLOCKING 0x0 ;  /* 0x0000000000007b1d */ /* 0x000fe60000010000 */
[----:B------:R-:W-:-:S03]  /*17d0*/  IMAD.IADD R25, R25, 0x1, R26 ;  /* 0x0000000119197824 */ /* 0x000fc600078e021a */
[----:B------:R-:W1:Y:S01]  /*17e0*/  LDCU.64 UR8, c[0x0][0x388] ;  /* 0x00007100ff0877ac */ /* 0x000e620008000a00 */
[----:B------:R-:W-:-:S04]  /*17f0*/  IMAD.IADD R24, R24, 0x1, R25 ;  /* 0x0000000118187824 */ /* 0x000fc800078e0219 */
[----:B------:R-:W-:-:S04]  /*1800*/  IMAD.IADD R40, R40, 0x1, R24 ;  /* 0x0000000128287824 */ /* 0x000fc800078e0218 */
[----:B0-----:R-:W-:-:S04]  /*1810*/  IMAD.IADD R8, R39, 0x1, R40 ;  /* 0x0000000127087824 */ /* 0x001fc800078e0228 */
[----:B------:R-:W-:-:S04]  /*1820*/  IMAD.IADD R31, R31, 0x1, R8 ;  /* 0x000000011f1f7824 */ /* 0x000fc800078e0208 */
[----:B------:R-:W-:Y:S01]  /*1830*/  IMAD.IADD R30, R30, 0x1, R31 ;  /* 0x000000011e1e7824 */ /* 0x000fe200078e021f */
[----:B------:R-:W-:Y:S01]  /*1840*/  STS [R27], R26 ;  /* 0x0000001a1b007388 */ /* 0x000fe20000000800 */
[----:B-1----:R-:W-:Y:S02]  /*1850*/  IADD3 R42, P0, PT, R42, UR8, RZ ;  /* 0x000000082a2a7c10 */ /* 0x002fe4000ff1e0ff */
[----:B------:R-:W-:Y:S01]  /*1860*/  IMAD.IADD R10, R29, 0x1, R30 ;  /* 0x000000011d0a7824 */ /* 0x000fe200078e021e */
[----:B------:R-:W-:Y:S01]  /*1870*/  STS [R27+0x4], R25 ;  /* 0x000004191b007388 */ /* 0x000fe20000000800 */
[----:B------:R-:W-:Y:S02]  /*1880*/  IADD3.X R43, PT, PT, R41, UR9, RZ, P0, !PT ;  /* 0x00000009292b7c10 */ /* 0x000fe400087fe4ff */
[----:B------:R-:W-:Y:S01]  /*1890*/  IMAD.IADD R23, R23, 0x1, R10 ;  /* 0x0000000117177824 */ /* 0x000fe200078e020a */
[----:B------:R-:W-:Y:S03]  /*18a0*/  STS [R27+0x8], R24 ;  /* 0x000008181b007388 */ /* 0x000fe60000000800 */
        /* <DEDUP_REMOVED lines=19> */
[----:B------:R-:W-:Y:S04]  /*19e0*/  STS [R27+0x30], R7 ;  /* 0x000030071b007388 */ /* 0x000fe80000000800 */
[----:B------:R-:W-:Y:S04]  /*19f0*/  STS [R27+0x34], R6 ;  /* 0x000034061b007388 */ /* 0x000fe80000000800 */
[----:B------:R-:W-:Y:S04]  /*1a00*/  STS [R27+0x38], R5 ;  /* 0x000038051b007388 */ /* 0x000fe80000000800 */
[----:B------:R-:W-:Y:S04]  /*1a10*/  STS [R27+0x3c], R4 ;  /* 0x00003c041b007388 */ /* 0x000fe80000000800 */
[----:B------:R-:W-:Y:S04]  /*1a20*/  STS [R27+0x40], R3 ;  /* 0x000040031b007388 */ /* 0x000fe80000000800 */
[----:B------:R-:W-:Y:S04]  /*1a30*/  STS [R27+0x44], R2 ;  /* 0x000044021b007388 */ /* 0x000fe80000000800 */
[----:B------:R-:W-:Y:S01]  /*1a40*/  STS [R27+0x48], R0 ;  /* 0x000048001b007388 */ /* 0x000fe20000000800 */
[----:B------:R-:W-:-:S03]  /*1a50*/  NOP ;  /* 0x0000000000007918 */ /* 0x000fc60000000000 */
[----:B------:R-:W0:Y:S04]  /*1a60*/  LDS R9, [R28] ;  /* 0x000000001c097984 */ /* 0x000e280000000800 */
        /* <DEDUP_REMOVED lines=18> */
[----:B0-----:R-:W-:Y:S04]  /*1b90*/  STG.E desc[UR12][R42.64], R9 ;  /* 0x000000092a007986 */ /* 0x001fe8000c10190c */
[----:B-1----:R-:W-:Y:S04]  /*1ba0*/  STG.E desc[UR12][R42.64+0x80], R7 ;  /* 0x000080072a007986 */ /* 0x002fe8000c10190c */
[----:B--2---:R-:W-:Y:S04]  /*1bb0*/  STG.E desc[UR12][R42.64+0x100], R11 ;  /* 0x0001000b2a007986 */ /* 0x004fe8000c10190c */
[----:B---3--:R-:W-:Y:S04]  /*1bc0*/  STG.E desc[UR12][R42.64+0x180], R13 ;  /* 0x0001800d2a007986 */ /* 0x008fe8000c10190c */
[----:B----4-:R-:W-:Y:S04]  /*1bd0*/  STG.E desc[UR12][R42.64+0x200], R5 ;  /* 0x000200052a007986 */ /* 0x010fe8000c10190c */
[----:B-----5:R-:W-:Y:S04]  /*1be0*/  STG.E desc[UR12][R42.64+0x280], R15 ;  /* 0x0002800f2a007986 */ /* 0x020fe8000c10190c */
        /* <DEDUP_REMOVED lines=14> */
.L_x_222:
[----:B------:R-:W-:-:S04]  /*1cd0*/  ISETP.NE.U32.AND P0, PT, RZ, UR7, PT ;  /* 0x00000007ff007c0c */ /* 0x000fc8000bf05070 */
[----:B------:R-:W-:-:S13]  /*1ce0*/  ISETP.NE.AND.EX P0, PT, RZ, UR4, PT, P0 ;  /* 0x00000004ff007c0c */ /* 0x000fda000bf05300 */
[----:B------:R-:W-:Y:S05]  /*1cf0*/  @!P0 EXIT ;  /* 0x000000000000894d */ /* 0x000fea0003800000 */
[----:B------:R-:W0:Y:S02]  /*1d00*/  LDCU.64 UR4, c[0x0][0x380] ;  /* 0x00007000ff0477ac */ /* 0x000e240008000a00 */
[----:B0-----:R-:W-:-:S06]  /*1d10*/  UIMAD.WIDE UR4, UR6, 0x7b80, UR4 ;  /* 0x00007b80060478a5 */ /* 0x001fcc000f8e0204 */
[----:B------:R-:W-:Y:S02]  /*1d20*/  IMAD.U32 R2, RZ, RZ, UR4 ;  /* 0x00000004ff027e24 */ /* 0x000fe4000f8e00ff */
[----:B------:R-:W-:-:S05]  /*1d30*/  IMAD.U32 R3, RZ, RZ, UR5 ;  /* 0x00000005ff037e24 */ /* 0x000fca000f8e00ff */
[----:B------:R0:W2:Y:S01]  /*1d40*/  LDG.E R0, desc[UR12][R2.64] ;  /* 0x0000000c02007981 */ /* 0x0000a2000c1e1900 */
[----:B------:R-:W1:Y:S02]  /*1d50*/  S2R R43, SR_TID.X ;  /* 0x00000000002b7919 */ /* 0x000e640000002100 */
[C---:B-1----:R-:W-:Y:S02]  /*1d60*/  LOP3.LUT R28, R43.reuse, 0x1f, RZ, 0xc0, !PT ;  /* 0x0000001f2b1c7812 */ /* 0x042fe400078ec0ff */
[----:B------:R-:W-:-:S05]  /*1d70*/  LOP3.LUT R5, R43, 0x3e0, RZ, 0xc0, !PT ;  /* 0x000003e02b057812 */ /* 0x000fca00078ec0ff */
[----:B------:R-:W-:-:S04]  /*1d80*/  IMAD R28, R5, 0x13, R28 ;  /* 0x00000013051c7824 */ /* 0x000fc800078e021c */
[C---:B------:R-:W-:Y:S01]  /*1d90*/  VIADD R4, R28.reuse, 0x20 ;  /* 0x000000201c047836 */ /* 0x040fe20000000000 */
[C---:B------:R-:W-:Y:S01]  /*1da0*/  ISETP.GE.U32.AND P1, PT, R28.reuse, UR7, PT ;  /* 0x000000071c007c0c */ /* 0x040fe2000bf26070 */
[C---:B------:R-:W-:Y:S01]  /*1db0*/  VIADD R5, R28.reuse, 0x40 ;  /* 0x000000401c057836 */ /* 0x040fe20000000000 */
[C---:B0-----:R-:W-:Y:S01]  /*1dc0*/  LEA R2, P0, R28.reuse, UR4, 0x2 ;  /* 0x000000041c027c11 */ /* 0x041fe2000f8010ff */
[----:B------:R-:W-:Y:S01]  /*1dd0*/  VIADD R3, R28, 0x80 ;  /* 0x000000801c037836 */ /* 0x000fe20000000000 */
[----:B------:R-:W-:Y:S01]  /*1de0*/  ISETP.GE.U32.AND P2, PT, R4, UR7, PT ;  /* 0x0000000704007c0c */ /* 0x000fe2000bf46070 */
[C---:B------:R-:W-:Y:S01]  /*1df0*/  VIADD R4, R28.reuse, 0xa0 ;  /* 0x000000a01c047836 */ /* 0x040fe20000000000 */
[----:B------:R-:W-:Y:S01]  /*1e00*/  ISETP.GE.U32.AND P3, PT, R5, UR7, PT ;  /* 0x0000000705007c0c */ /* 0x000fe2000bf66070 */
[C---:B------:R-:W-:Y:S01]  /*1e10*/  VIADD R5, R28.reuse, 0xc0 ;  /* 0x000000c01c057836 */ /* 0x040fe20000000000 */
[----:B------:R-:W-:Y:S01]  /*1e20*/  ISETP.GE.U32.AND P5, PT, R3, UR7, PT ;  /* 0x0000000703007c0c */ /* 0x000fe2000bfa6070 */
[----:B------:R-:W-:Y:S01]  /*1e30*/  VIADD R6, R28, 0x60 ;  /* 0x000000601c067836 */ /* 0x000fe20000000000 */
[----:B------:R-:W-:Y:S01]  /*1e40*/  ISETP.GE.U32.AND P6, PT, R4, UR7, PT ;  /* 0x0000000704007c0c */ /* 0x000fe2000bfc6070 */
[----:B------:R-:W-:Y:S01]  /*1e50*/  IMAD.X R3, RZ, RZ, UR5, P0 ;  /* 0x00000005ff037e24 */ /* 0x000fe200080e06ff */
[----:B------:R-:W-:Y:S01]  /*1e60*/  ISETP.GE.U32.AND P0, PT, R5, UR7, PT ;  /* 0x0000000705007c0c */ /* 0x000fe2000bf06070 */
[----:B------:R-:W-:Y:S01]  /*1e70*/  VIADD R5, R28, 0xe0 ;  /* 0x000000e01c057836 */ /* 0x000fe20000000000 */
[----:B------:R-:W-:Y:S01]  /*1e80*/  ISETP.GE.U32.AND P4, PT, R6, UR7, PT ;  /* 0x0000000706007c0c */ /* 0x000fe2000bf86070 */
[----:B------:R-:W-:-:S02]  /*1e90*/  VIADD R41, R28, 0x100 ;  /* 0x000001001c297836 */ /* 0x000fc40000000000 */
[C---:B------:R-:W-:Y:S02]  /*1ea0*/  VIADD R7, R28.reuse, 0x120 ;  /* 0x000001201c077836 */ /* 0x040fe40000000000 */
[C---:B------:R-:W-:Y:S02]  /*1eb0*/  VIADD R40, R28.reuse, 0x240 ;  /* 0x000002401c287836 */ /* 0x040fe40000000000 */
[----:B--2---:R-:W-:Y:S02]  /*1ec0*/  IMAD.MOV.U32 R4, RZ, RZ, R0 ;  /* 0x000000ffff047224 */ /* 0x004fe400078e0000 */
[----:B------:R-:W2:Y:S01]  /*1ed0*/  @!P1 LDG.E R0, desc[UR12][R2.64] ;  /* 0x0000000c02009981 */ /* 0x000ea2000c1e1900 */
[----:B------:R-:W-:Y:S01]  /*1ee0*/  ISETP.GE.U32.AND P1, PT, R5, UR7, PT ;  /* 0x0000000705007c0c */ /* 0x000fe2000bf26070 */
[----:B------:R-:W-:Y:S02]  /*1ef0*/  IMAD.MOV.U32 R8, RZ, RZ, R4 ;  /* 0x000000ffff087224 */ /* 0x000fe400078e0004 */
[----:B------:R-:W-:-:S02]  /*1f00*/  VIADD R5, R28, 0x140 ;  /* 0x000001401c057836 */ /* 0x000fc40000000000 */
[--C-:B------:R-:W-:Y:S02]  /*1f10*/  IMAD.MOV.U32 R10, RZ, RZ, R4.reuse ;  /* 0x000000ffff0a7224 */ /* 0x100fe400078e0004 */
[----:B------:R-:W3:Y:S01]  /*1f20*/  @!P3 LDG.E R8, desc[UR12][R2.64+0x100] ;  /* 0x0001000c0208b981 */ /* 0x000ee2000c1e1900 */
[----:B------:R-:W-:Y:S01]  /*1f30*/  ISETP.GE.U32.AND P3, PT, R5, UR7, PT ;  /* 0x0000000705007c0c */ /* 0x000fe2000bf66070 */
[C---:B------:R-:W-:Y:S02]  /*1f40*/  VIADD R5, R28.reuse, 0x160 ;  /* 0x000001601c057836 */ /* 0x040fe40000000000 */
[--C-:B------:R-:W-:Y:S01]  /*1f50*/  IMAD.MOV.U32 R12, RZ, RZ, R4.reuse ;  /* 0x000000ffff0c7224 */ /* 0x100fe200078e0004 */
[----:B------:R-:W4:Y:S01]  /*1f60*/  @!P4 LDG.E R10, desc[UR12][R2.64+0x180] ;  /* 0x0001800c020ac981 */ /* 0x000f22000c1e1900 */
[----:B------:R-:W-:Y:S01]  /*1f70*/  IMAD.MOV.U32 R14, RZ, RZ, R4 ;  /* 0x000000ffff0e7224 */ /* 0x000fe200078e0004 */
[----:B------:R-:W-:Y:S01]  /*1f80*/  ISETP.GE.U32.AND P4, PT, R5, UR7, PT ;  /* 0x0000000705007c0c */ /* 0x000fe2000bf86070 */
[----:B------:R-:W-:-:S02]  /*1f90*/  VIADD R5, R28, 0x180 ;  /* 0x000001801c057836 */ /* 0x000fc40000000000 */
[--C-:B------:R-:W-:Y:S01]  /*1fa0*/  IMAD.MOV.U32 R6, RZ, RZ, R4.reuse ;  /* 0x000000ffff067224 */ /* 0x100fe200078e0004 */
[----:B------:R-:W5:Y:S01]  /*1fb0*/  @!P5 LDG.E R12, desc[UR12][R2.64+0x200] ;  /* 0x0002000c020cd981 */ /* 0x000f62000c1e1900 */
[----:B------:R-:W-:Y:S01]  /*1fc0*/  ISETP.GE.U32.AND P5, PT, R41, UR7, PT ;  /* 0x0000000729007c0c */ /* 0x000fe2000bfa6070 */
[--C-:B------:R-:W-:Y:S02]  /*1fd0*/  IMAD.MOV.U32 R16, RZ, RZ, R4.reuse ;  /* 0x000000ffff107224 */ /* 0x100fe400078e0004 */
[----:B------:R-:W5:Y:S01]  /*1fe0*/  @!P6 LDG.E R14, desc[UR12][R2.64+0x280] ;  /* 0x0002800c020ee981 */ /* 0x000f62000c1e1900 */
[----:B------:R-:W-:Y:S01]  /*1ff0*/  ISETP.GE.U32.AND P6, PT, R5, UR7, PT ;  /* 0x0000000705007c0c */ /* 0x000fe2000bfc6070 */
[----:B------:R-:W-:Y:S02]  /*2000*/  VIADD R5, R28, 0x1a0 ;  /* 0x000001a01c057836 */ /* 0x000fe40000000000 */
[----:B------:R-:W5:Y:S01]  /*2010*/  @!P2 LDG.E R6, desc[UR12][R2.64+0x80] ;  /* 0x0000800c0206a981 */ /* 0x000f62000c1e1900 */
[----:B------:R-:W-:Y:S01]  /*2020*/  ISETP.GE.U32.AND P2, PT, R7, UR7, PT ;  /* 0x0000000707007c0c */ /* 0x000fe2000bf46070 */
[----:B------:R-:W-:-:S02]  /*2030*/  IMAD.MOV.U32 R18, RZ, RZ, R4 ;  /* 0x000000ffff127224 */ /* 0x000fc400078e0004 */
[--C-:B------:R-:W-:Y:S01]  /*2040*/  IMAD.MOV.U32 R20, RZ, RZ, R4.reuse ;  /* 0x000000ffff147224 */ /* 0x100fe200078e0004 */
[----:B------:R-:W5:Y:S01]  /*2050*/  @!P0 LDG.E R16, desc[UR12][R2.64+0x300] ;  /* 0x0003000c02108981 */ /* 0x000f62000c1e1900 */
[----:B------:R-:W-:Y:S01]  /*2060*/  ISETP.GE.U32.AND P0, PT, R5, UR7, PT ;  /* 0x0000000705007c0c */ /* 0x000fe2000bf06070 */
[C---:B------:R-:W-:Y:S02]  /*2070*/  VIADD R7, R28.reuse, 0x1c0 ;  /* 0x000001c01c077836 */ /* 0x040fe40000000000 */
[C---:B------:R-:W-:Y:S01]  /*2080*/  VIADD R5, R28.reuse, 0x1e0 ;  /* 0x000001e01c057836 */ /* 0x040fe20000000000 */
[----:B------:R-:W5:Y:S01]  /*2090*/  @!P1 LDG.E R18, desc[UR12][R2.64+0x380] ;  /* 0x0003800c02129981 */ /* 0x000f62000c1e1900 */
[--C-:B------:R-:W-:Y:S01]  /*20a0*/  IMAD.MOV.U32 R22, RZ, RZ, R4.reuse ;  /* 0x000000ffff167224 */ /* 0x100fe200078e0004 */
[----:B------:R-:W-:Y:S01]  /*20b0*/  ISETP.GE.U32.AND P1, PT, R7, UR7, PT ;  /* 0x0000000707007c0c */ /* 0x000fe2000bf26070 */
[--C-:B------:R-:W-:Y:S01]  /*20c0*/  IMAD.MOV.U32 R24, RZ, RZ, R4.reuse ;  /* 0x000000ffff187224 */ /* 0x100fe200078e0004 */
[----:B------:R-:W5:Y:S01]  /*20d0*/  @!P5 LDG.E R20, desc[UR12][R2.64+0x400] ;  /* 0x0004000c0214d981 */ /* 0x000f62000c1e1900 */
[----:B------:R-:W-:Y:S01]  /*20e0*/  IMAD.MOV.U32 R30, RZ, RZ, R4 ;  /* 0x000000ffff1e7224 */ /* 0x000fe200078e0004 */
[----:B------:R-:W-:Y:S01]  /*20f0*/  ISETP.GE.U32.AND P5, PT, R5, UR7, PT ;  /* 0x0000000705007c0c */ /* 0x000fe2000bfa6070 */
[C---:B------:R-:W-:Y:S01]  /*2100*/  VIADD R5, R28.reuse, 0x200 ;  /* 0x000002001c057836 */ /* 0x040fe20000000000 */
[----:B------:R-:W5:Y:S01]  /*2110*/  @!P2 LDG.E R22, desc[UR12][R2.64+0x480] ;  /* 0x0004800c0216a981 */ /* 0x000f62000c1e1900 */
[----:B------:R-:W-:-:S03]  /*2120*/  VIADD R7, R28, 0x220 ;  /* 0x000002201c077836 */ /* 0x000fc60000000000 */
[----:B------:R-:W5:Y:S01]  /*2130*/  @!P3 LDG.E R24, desc[UR12][R2.64+0x500] ;  /* 0x0005000c0218b981 */ /* 0x000f62000c1e1900 */
[----:B------:R-:W-:Y:S02]  /*2140*/  ISETP.GE.U32.AND P2, PT, R5, UR7, PT ;  /* 0x0000000705007c0c */ /* 0x000fe4000bf46070 */
[----:B------:R-:W-:Y:S01]  /*2150*/  ISETP.GE.U32.AND P3, PT, R7, UR7, PT ;  /* 0x0000000707007c0c */ /* 0x000fe2000bf66070 */
[----:B------:R-:W5:Y:S01]  /*2160*/  @!P4 LDG.E R30, desc[UR12][R2.64+0x580] ;  /* 0x0005800c021ec981 */ /* 0x000f62000c1e1900 */
[----:B------:R-:W-:Y:S01]  /*2170*/  ISETP.GE.U32.AND P4, PT, R40, UR7, PT ;  /* 0x0000000728007c0c */ /* 0x000fe2000bf86070 */
[--C-:B------:R-:W-:Y:S02]  /*2180*/  IMAD.MOV.U32 R32, RZ, RZ, R4.reuse ;  /* 0x000000ffff207224 */ /* 0x100fe400078e0004 */
[--C-:B------:R-:W-:Y:S02]  /*2190*/  IMAD.MOV.U32 R34, RZ, RZ, R4.reuse ;  /* 0x000000ffff227224 */ /* 0x100fe400078e0004 */
[----:B------:R-:W-:-:S02]  /*21a0*/  IMAD.MOV.U32 R38, RZ, RZ, R4 ;  /* 0x000000ffff267224 */ /* 0x000fc400078e0004 */
[--C-:B------:R-:W-:Y:S01]  /*21b0*/  IMAD.MOV.U32 R42, RZ, RZ, R4.reuse ;  /* 0x000000ffff2a7224 */ /* 0x100fe200078e0004 */
[----:B------:R-:W5:Y:S01]  /*21c0*/  @!P6 LDG.E R32, desc[UR12][R2.64+0x600] ;  /* 0x0006000c0220e981 */ /* 0x000f62000c1e1900 */
[--C-:B------:R-:W-:Y:S02]  /*21d0*/  IMAD.MOV.U32 R44, RZ, RZ, R4.reuse ;  /* 0x000000ffff2c7224 */ /* 0x100fe400078e0004 */
[----:B------:R-:W-:Y:S01]  /*21e0*/  IMAD.MOV.U32 R5, RZ, RZ, R4 ;  /* 0x000000ffff057224 */ /* 0x000fe200078e0004 */
[----:B------:R-:W5:Y:S04]  /*21f0*/  @!P0 LDG.E R34, desc[UR12][R2.64+0x680] ;  /* 0x0006800c02228981 */ /* 0x000f68000c1e1900 */
[----:B------:R-:W5:Y:S04]  /*2200*/  @!P1 LDG.E R38, desc[UR12][R2.64+0x700] ;  /* 0x0007000c02269981 */ /* 0x000f68000c1e1900 */
[----:B------:R-:W5:Y:S04]  /*2210*/  @!P5 LDG.E R42, desc[UR12][R2.64+0x780] ;  /* 0x0007800c022ad981 */ /* 0x000f68000c1e1900 */
[----:B------:R-:W5:Y:S04]  /*2220*/  @!P2 LDG.E R44, desc[UR12][R2.64+0x800] ;  /* 0x0008000c022ca981 */ /* 0x000f68000c1e1900 */
[----:B------:R-:W5:Y:S04]  /*2230*/  @!P3 LDG.E R5, desc[UR12][R2.64+0x880] ;  /* 0x0008800c0205b981 */ /* 0x000f68000c1e1900 */
[----:B------:R-:W5:Y:S01]  /*2240*/  @!P4 LDG.E R4, desc[UR12][R2.64+0x900] ;  /* 0x0009000c0204c981 */ /* 0x000f62000c1e1900 */
[----:B------:R-:W0:Y:S01]  /*2250*/  S2R R35, SR_LANEID ;  /* 0x0000000000237919 */ /* 0x000e220000000000 */
[----:B------:R-:W1:Y:S01]  /*2260*/  S2UR UR5, SR_CgaCtaId ;  /* 0x00000000000579c3 */ /* 0x000e620000008800 */
[----:B------:R-:W-:Y:S01]  /*2270*/  SHF.R.U32.HI R36, RZ, 0x5, R43 ;  /* 0x00000005ff247819 */ /* 0x000fe2000001162b */
[----:B------:R-:W-:-:S02]  /*2280*/  UMOV UR4, 0x400 ;  /* 0x0000040000047882 */ /* 0x000fc40000000000 */
[----:B-1----:R-:W-:Y:S02]  /*2290*/  ULEA UR4, UR5, UR4, 0x18 ;  /* 0x0000000405047291 */ /* 0x002fe4000f8ec0ff */
[----:B0-----:R-:W-:-:S05]  /*22a0*/  IMAD R27, R36, 0x260, R35 ;  /* 0x00000260241b7824 */ /* 0x001fca00078e0223 */
[----:B------:R-:W-:-:S05]  /*22b0*/  LEA R27, R27, UR4, 0x2 ;  /* 0x000000041b1b7c11 */ /* 0x000fca000f8e10ff */
[----:B------:R-:W-:Y:S01]  /*22c0*/  IMAD R26, R35, 0x48, R27 ;  /* 0x00000048231a7824 */ /* 0x000fe200078e021b */
[----:B------:R-:W-:Y:S01]  /*22d0*/  UISETP.NE.AND UP0, UPT, UR6, URZ, UPT ;  /* 0x000000ff0600728c */ /* 0x000fe2000bf05270 */
        /* <DEDUP_REMOVED lines=41> */
[----:B0-----:R-:W-:Y:S02]  /*2570*/  IADD3 R8, PT, PT, R23, R24, R25 ;  /* 0x0000001817087210 */ /* 0x001fe40007ffe019 */
[----:B------:R-:W-:Y:S02]  /*2580*/  ISETP.NE.AND P1, PT, R35, 0x1f, PT ;  /* 0x0000001f2300780c */ /* 0x000fe40003f25270 */
[----:B------:R-:W-:Y:S02]  /*2590*/  IADD3 R8, PT, PT, R33, R34, R8 ;  /* 0x0000002221087210 */ /* 0x000fe40007ffe008 */
[----:B------:R-:W-:Y:S02]  /*25a0*/  ISETP.NE.AND P2, PT, R36, 0xc, PT ;  /* 0x0000000c2400780c */ /* 0x000fe40003f45270 */
[----:B------:R-:W-:Y:S02]  /*25b0*/  IADD3 R8, PT, PT, R31, R32, R8 ;  /* 0x000000201f087210 */ /* 0x000fe40007ffe008 */
[----:B------:R-:W-:-:S02]  /*25c0*/  ISETP.GE.U32.AND P3, PT, R43, 0x20, PT ;  /* 0x000000202b00780c */ /* 0x000fc40003f66070 */
        /* <DEDUP_REMOVED lines=29> */
[----:B------:R-:W-:-:S03]  /*27a0*/  IMAD.IADD R11, R11, 0x1, R10 ;  /* 0x000000010b0b7824 */ /* 0x000fc600078e020a */
        /* <DEDUP_REMOVED lines=16> */
[----:B------:R-:W-:-:S04]  /*28b0*/  ISETP.NE.AND P0, PT, R36, 0x8, PT ;  /* 0x000000082400780c */ /* 0x000fc80003f05270 */
[----:B------:R-:W-:Y:S02]  /*28c0*/  SEL R8, R15, R8, !P0 ;  /* 0x000000080f087207 */ /* 0x000fe40004000000 */
[----:B------:R-:W-:Y:S02]  /*28d0*/  ISETP.NE.AND P0, PT, R36, 0xa, PT ;  /* 0x0000000a2400780c */ /* 0x000fe40003f05270 */
[----:B------:R-:W-:Y:S02]  /*28e0*/  SEL R8, R16, R8, !P1 ;  /* 0x0000000810087207 */ /* 0x000fe40004800000 */
[----:B------:R-:W-:Y:S02]  /*28f0*/  ISETP.NE.AND P1, PT, R36, 0xb, PT ;  /* 0x0000000b2400780c */ /* 0x000fe40003f25270 */
[----:B------:R-:W-:Y:S02]  /*2900*/  SEL R8, R17, R8, !P0 ;  /* 0x0000000811087207 */ /* 0x000fe40004000000 */
[----:B------:R-:W-:-:S02]  /*2910*/  ISETP.NE.AND P0, PT, R35, RZ, PT ;  /* 0x000000ff2300720c */ /* 0x000fc40003f05270 */
[----:B------:R-:W-:Y:S01]  /*2920*/  SEL R8, R18, R8, !P1 ;  /* 0x0000000812087207 */ /* 0x000fe20004800000 */
[----:B------:R-:W-:Y:S01]  /*2930*/  @!P2 IMAD.IADD R8, R19, 0x1, R18 ;  /* 0x000000011308a824 */ /* 0x000fe200078e0212 */
[----:B------:R-:W-:Y:S02]  /*2940*/  SEL R9, R37, RZ, P0 ;  /* 0x000000ff25097207 */ /* 0x000fe40000000000 */
[----:B------:R-:W-:-:S03]  /*2950*/  ISETP.NE.AND P0, PT, R43, RZ, PT ;  /* 0x000000ff2b00720c */ /* 0x000fc60003f05270 */
[----:B------:R-:W-:-:S05]  /*2960*/  @P3 IMAD.IADD R37, R8, 0x1, R9 ;  /* 0x0000000108253824 */ /* 0x000fca00078e0209 */
[----:B------:R-:W-:Y:S01]  /*2970*/  SEL R8, R37, RZ, P0 ;  /* 0x000000ff25087207 */ /* 0x000fe20000000000 */
[----:B------:R-:W-:Y:S06]  /*2980*/  BRA `(.L_x_240) ;  /* 0x0000000c005c7947 */ /* 0x000fec0003800000 */
.L_x_239:
[----:B0-----:R-:W-:Y:S02]  /*2990*/  IADD3 R8, PT, PT, R23, R24, R25 ;  /* 0x0000001817087210 */ /* 0x001fe40007ffe019 */
[----:B------:R-:W-:Y:S02]  /*29a0*/  ISETP.NE.AND P1, PT, R35, 0x1f, PT ;  /* 0x0000001f2300780c */ /* 0x000fe40003f25270 */
[----:B------:R-:W-:Y:S02]  /*29b0*/  IADD3 R8, PT, PT, R33, R34, R8 ;  /* 0x0000002221087210 */ /* 0x000fe40007ffe008 */
        /* <DEDUP_REMOVED lines=59> */
[----:B------:R-:W-:Y:S01]  /*2d70*/  ISETP.GT.U32.AND P0, PT, R43, 0x1f, PT ;  /* 0x0000001f2b00780c */ /* 0x000fe20003f04070 */
        /* <DEDUP_REMOVED lines=22> */
.L_x_286:
[----:B------:R-:W-:Y:S05]  /*2ee0*/  @!P0 BRA `(.L_x_243) ;  /* 0x0000000000248947 */ /* 0x000fea0003800000 */
[----:B------:R-:W-:-:S07]  /*2ef0*/  IMAD.MOV.U32 R9, RZ, RZ, 0x1de ;  /* 0x000001deff097424 */ /* 0x000fce00078e00ff */
.L_x_245:
[----:B------:R-:W-:Y:S05]  /*2f00*/  NANOSLEEP R9 ;  /* 0x000000090000735d */ /* 0x000fea0003800000 */
[----:B------:R-:W2:Y:S01]  /*2f10*/  LD.E.64.STRONG.GPU R14, desc[UR12][R16.64+0x100] ;  /* 0x0001000c100e7980 */ /* 0x000ea2000c10fb00 */
[----:B------:R-:W-:Y:S01]  /*2f20*/  UMOV UR5, 0xffffffff ;  /* 0xffffffff00057882 */ /* 0x000fe20000000000 */
[----:B------:R-:W-:Y:S02]  /*2f30*/  SHF.R.U32.HI R9, RZ, 0x1, R9 ;  /* 0x00000001ff097819 */ /* 0x000fe40000011609 */
[----:B--2---:R-:W-:Y:S01]  /*2f40*/  ISETP.NE.AND P0, PT, R14, 0x63, PT ;  /* 0x000000630e00780c */ /* 0x004fe20003f05270 */
[----:B------:R-:W-:-:S12]  /*2f50*/  BRA.DIV UR5, `(.L_x_244) ;  /* 0x0000001a05687947 */ /* 0x000fd8000b800000 */
[----:B------:R-:W-:-:S13]  /*2f60*/  VOTE.ANY P0, !P0 ;  /* 0x0000000000ff7806 */ /* 0x000fda0004000100 */
.L_x_289:
[----:B------:R-:W-:Y:S05]  /*2f70*/  @P0 BRA `(.L_x_245) ;  /* 0xfffffffc00e00947 */ /* 0x000fea000383ffff */
.L_x_243:
[----:B------:R-:W-:Y:S01]  /*2f80*/  UMOV UR5, 0xffffffff ;  /* 0xffffffff00057882 */ /* 0x000fe20000000000 */
[----:B------:R-:W-:Y:S02]  /*2f90*/  ISETP.NE.AND P2, PT, R14, 0x65, PT ;  /* 0x000000650e00780c */ /* 0x000fe40003f45270 */
[----:B------:R-:W-:Y:S11]  /*2fa0*/  BRA.DIV UR5, `(.L_x_246) ;  /* 0x0000001a05747947 */ /* 0x000ff6000b800000 */
[----:B------:R-:W0:Y:S01]  /*2fb0*/  S2R R42, SR_GEMASK ;  /* 0x00000000002a7919 */ /* 0x000e220000003c00 */
[----:B------:R-:W-:Y:S01]  /*2fc0*/  VOTE.ANY R8, PT, !P2 ;  /* 0x0000000000087806 */ /* 0x000fe200050e0100 */
[----:B------:R-:W-:-:S03]  /*2fd0*/  VIADD R19, R35, 0x2 ;  /* 0x0000000223137836 */ /* 0x000fc60000000000 */
[----:B0-----:R-:W-:-:S05]  /*2fe0*/  LOP3.LUT R8, R8, 0x80000000, R42, 0xec, !PT ;  /* 0x8000000008087812 */ /* 0x001fca00078eec2a */
[----:B------:R-:W-:-:S05]  /*2ff0*/  VIADD R9, R8, 0xffffffff ;  /* 0xffffffff08097836 */ /* 0x000fca0000000000 */
[----:B------:R-:W-:-:S04]  /*3000*/  LOP3.LUT R9, R8, R9, RZ, 0xc, !PT ;  /* 0x0000000908097212 */ /* 0x000fc800078e0cff */
[----:B------:R0:W1:Y:S02]  /*3010*/  POPC R38, R9 ;  /* 0x0000000900267309 */ /* 0x0000640000000000 */
[C---:B0-----:R-:W-:Y:S01]  /*3020*/  VIADD R9, R35.reuse, 0x4 ;  /* 0x0000000423097836 */ /* 0x041fe20000000000 */
[----:B-1----:R-:W0:Y:S01]  /*3030*/  SHFL.DOWN PT, R16, R15, 0x1, R38 ;  /* 0x082000000f107989 */ /* 0x002e2200000e0026 */
[----:B------:R-:W-:-:S04]  /*3040*/  ISETP.GE.AND P0, PT, R35, R38, PT ;  /* 0x000000262300720c */ /* 0x000fc80003f06270 */
[----:B0-----:R-:W-:Y:S02]  /*3050*/  SEL R16, R16, RZ, !P0 ;  /* 0x000000ff10107207 */ /* 0x001fe40004000000 */
[----:B------:R-:W-:-:S03]  /*3060*/  ISETP.GT.AND P0, PT, R19, R38, PT ;  /* 0x000000261300720c */ /* 0x000fc60003f04270 */
[----:B------:R-:W-:Y:S02]  /*3070*/  IMAD.IADD R17, R16, 0x1, R15 ;  /* 0x0000000110117824 */ /* 0x000fe400078e020f */
[----:B------:R-:W-:-:S03]  /*3080*/  VIADD R15, R35, 0x10 ;  /* 0x00000010230f7836 */ /* 0x000fc60000000000 */
[----:B------:R-:W0:Y:S02]  /*3090*/  SHFL.DOWN PT, R16, R17, 0x2, R38 ;  /* 0x0840000011107989 */ /* 0x000e2400000e0026 */
[-C--:B------:R-:W-:Y:S02]  /*30a0*/  ISETP.GT.AND P2, PT, R15, R38.reuse, PT ;  /* 0x000000260f00720c */ /* 0x080fe40003f44270 */
[----:B0-----:R-:W-:Y:S02]  /*30b0*/  SEL R16, R16, RZ, !P0 ;  /* 0x000000ff10107207 */ /* 0x001fe40004000000 */
[----:B------:R-:W-:Y:S01]  /*30c0*/  ISETP.GT.AND P0, PT, R9, R38, PT ;  /* 0x000000260900720c */ /* 0x000fe20003f04270 */
[----:B------:R-:W-:Y:S02]  /*30d0*/  VIADD R9, R35, 0x8 ;  /* 0x0000000823097836 */ /* 0x000fe40000000000 */
[----:B------:R-:W-:-:S05]  /*30e0*/  IMAD.IADD R19, R17, 0x1, R16 ;  /* 0x0000000111137824 */ /* 0x000fca00078e0210 */
[----:B------:R-:W0:Y:S02]  /*30f0*/  SHFL.DOWN PT, R16, R19, 0x4, R38 ;  /* 0x0880000013107989 */ /* 0x000e2400000e0026 */
[----:B0-----:R-:W-:Y:S02]  /*3100*/  SEL R16, R16, RZ, !P0 ;  /* 0x000000ff10107207 */ /* 0x001fe40004000000 */
[----:B------:R-:W-:Y:S02]  /*3110*/  ISETP.GT.AND P0, PT, R9, R38, PT ;  /* 0x000000260900720c */ /* 0x000fe40003f04270 */
[----:B------:R-:W0:Y:S01]  /*3120*/  LDC.64 R8, c[0x0][0x390] ;  /* 0x0000e400ff087b82 */ /* 0x000e220000000a00 */
[----:B------:R-:W-:-:S05]  /*3130*/  IMAD.IADD R37, R19, 0x1, R16 ;  /* 0x0000000113257824 */ /* 0x000fca00078e0210 */
[----:B------:R-:W1:Y:S01]  /*3140*/  SHFL.DOWN PT, R16, R37, 0x8, R38 ;  /* 0x0900000025107989 */ /* 0x000e6200000e0026 */
[----:B0-----:R-:W-:Y:S02]  /*3150*/  IADD3 R36, P3, PT, R8, 0x100, RZ ;  /* 0x0000010008247810 */ /* 0x001fe40007f7e0ff */
[----:B-1----:R-:W-:Y:S02]  /*3160*/  SEL R16, R16, RZ, !P0 ;  /* 0x000000ff10107207 */ /* 0x002fe40004000000 */
[----:B------:R-:W-:-:S03]  /*3170*/  ISETP.NE.AND P0, PT, R14, 0x65, PT ;  /* 0x000000650e00780c */ /* 0x000fc60003f05270 */
[----:B------:R-:W-:Y:S02]  /*3180*/  IMAD.IADD R17, R37, 0x1, R16 ;  /* 0x0000000125117824 */ /* 0x000fe400078e0210 */
[----:B------:R-:W-:-:S03]  /*3190*/  IMAD.X R37, RZ, RZ, R9, P3 ;  /* 0x000000ffff257224 */ /* 0x000fc600018e0609 */
[----:B------:R-:W0:Y:S05]  /*31a0*/  SHFL.DOWN PT, R16, R17, 0x10, R38 ;  /* 0x0a00000011107989 */ /* 0x000e2a00000e0026 */
[----:B------:R-:W-:Y:S02]  /*31b0*/  VOTE.ALL P0, P0 ;  /* 0x0000000000ff7806 */ /* 0x000fe40000000000 */
[----:B0-----:R-:W-:-:S05]  /*31c0*/  SEL R16, R16, RZ, !P2 ;  /* 0x000000ff10107207 */ /* 0x001fca0005000000 */
[----:B------:R-:W-:-:S07]  /*31d0*/  IMAD.IADD R19, R17, 0x1, R16 ;  /* 0x0000000111137824 */ /* 0x000fce00078e0210 */
.L_x_298:
[----:B------:R-:W-:Y:S05]  /*31e0*/  @!P0 BRA `(.L_x_247) ;  /* 0x0000000000e48947 */ /* 0x000fea0003800000 */
[----:B------:R-:W-:-:S07]  /*31f0*/  IMAD.MOV.U32 R38, RZ, RZ, 0x1de ;  /* 0x000001deff267424 */ /* 0x000fce00078e00ff */
.L_x_253:
        /* <DEDUP_REMOVED lines=10> */
.L_x_301:
[----:B------:R-:W-:Y:S05]  /*32a0*/  @!P0 BRA `(.L_x_249) ;  /* 0x0000000000248947 */ /* 0x000fea0003800000 */
[----:B------:R-:W-:-:S07]  /*32b0*/  IMAD.MOV.U32 R9, RZ, RZ, R38 ;  /* 0x000000ffff097224 */ /* 0x000fce00078e0026 */
.L_x_251:
[----:B------:R-:W-:Y:S05]  /*32c0*/  NANOSLEEP R9 ;  /* 0x000000090000735d */ /* 0x000fea0003800000 */
[----:B------:R-:W2:Y:S01]  /*32d0*/  LD.E.64.STRONG.GPU R14, desc[UR12][R16.64+-0x100] ;  /* 0xffff000c100e7980 */ /* 0x000ea2000c10fb00 */
[----:B------:R-:W-:Y:S01]  /*32e0*/  UMOV UR5, 0xffffffff ;  /* 0xffffffff00057882 */ /* 0x000fe20000000000 */
[----:B------:R-:W-:Y:S02]  /*32f0*/  SHF.R.U32.HI R9, RZ, 0x1, R9 ;  /* 0x00000001ff097819 */ /* 0x000fe40000011609 */
[----:B--2---:R-:W-:Y:S01]  /*3300*/  ISETP.NE.AND P0, PT, R14, 0x63, PT ;  /* 0x000000630e00780c */ /* 0x004fe20003f05270 */
[----:B------:R-:W-:-:S12]  /*3310*/  BRA.DIV UR5, `(.L_x_250) ;  /* 0x0000001a05c07947 */ /* 0x000fd8000b800000 */
[----:B------:R-:W-:-:S13]  /*3320*/  VOTE.ANY P0, !P0 ;  /* 0x0000000000ff7806 */ /* 0x000fda0004000100 */
.L_x_304:
[----:B------:R-:W-:Y:S05]  /*3330*/  @P0 BRA `(.L_x_251) ;  /* 0xfffffffc00e00947 */ /* 0x000fea000383ffff */
.L_x_249:
[----:B------:R-:W-:Y:S01]  /*3340*/  UMOV UR5, 0xffffffff ;  /* 0xffffffff00057882 */ /* 0x000fe20000000000 */
[----:B------:R-:W-:Y:S02]  /*3350*/  ISETP.NE.AND P0, PT, R14, 0x65, PT ;  /* 0x000000650e00780c */ /* 0x000fe40003f05270 */
[----:B------:R-:W-:Y:S11]  /*3360*/  BRA.DIV UR5, `(.L_x_252) ;  /* 0x0000001a05cc7947 */ /* 0x000ff6000b800000 */
[----:B------:R-:W-:Y:S01]  /*3370*/  VOTE.ANY R8, PT, !P0 ;  /* 0x0000000000087806 */ /* 0x000fe200040e0100 */
[----:B------:R-:W-:-:S03]  /*3380*/  VIADD R18, R18, 0xffffffe0 ;  /* 0xffffffe012127836 */ /* 0x000fc60000000000 */
[----:B------:R-:W-:-:S05]  /*3390*/  LOP3.LUT R8, R8, 0x80000000, R42, 0xec, !PT ;  /* 0x8000000008087812 */ /* 0x000fca00078eec2a */
[----:B------:R-:W-:-:S05]  /*33a0*/  VIADD R9, R8, 0xffffffff ;  /* 0xffffffff08097836 */ /* 0x000fca0000000000 */
[----:B------:R-:W-:Y:S01]  /*33b0*/  LOP3.LUT R9, R8, R9, RZ, 0xc, !PT ;  /* 0x0000000908097212 */ /* 0x000fe200078e0cff */
[----:B------:R-:W-:-:S05]  /*33c0*/  VIADD R8, R35, 0x2 ;  /* 0x0000000223087836 */ /* 0x000fca0000000000 */
[----:B------:R-:W0:Y:S02]  /*33d0*/  POPC R9, R9 ;  /* 0x0000000900097309 */ /* 0x000e240000000000 */
[----:B0-----:R-:W0:Y:S01]  /*33e0*/  SHFL.DOWN PT, R16, R15, 0x1, R9 ;  /* 0x082000000f107989 */ /* 0x001e2200000e0009 */
[----:B------:R-:W-:-:S04]  /*33f0*/  ISETP.GE.AND P0, PT, R35, R9, PT ;  /* 0x000000092300720c */ /* 0x000fc80003f06270 */
[----:B0-----:R-:W-:Y:S02]  /*3400*/  SEL R16, R16, RZ, !P0 ;  /* 0x000000ff10107207 */ /* 0x001fe40004000000 */
[----:B------:R-:W-:Y:S01]  /*3410*/  ISETP.GT.AND P0, PT, R8, R9, PT ;  /* 0x000000090800720c */ /* 0x000fe20003f04270 */
[----:B------:R-:W-:Y:S02]  /*3420*/  VIADD R8, R35, 0x4 ;  /* 0x0000000423087836 */ /* 0x000fe40000000000 */
[----:B------:R-:W-:-:S05]  /*3430*/  IMAD.IADD R44, R16, 0x1, R15 ;  /* 0x00000001102c7824 */ /* 0x000fca00078e020f */
[----:B------:R-:W0:Y:S02]  /*3440*/  SHFL.DOWN PT, R16, R44, 0x2, R9 ;  /* 0x084000002c107989 */ /* 0x000e2400000e0009 */
        /* <DEDUP_REMOVED lines=8> */
[----:B------:R-:W-:-:S03]  /*34d0*/  IMAD.IADD R45, R17, 0x1, R16 ;  /* 0x00000001112d7824 */ /* 0x000fc600078e0210 */
[----:B------:R-:W-:Y:S02]  /*34e0*/  ISETP.GT.AND P2, PT, R8, R9, PT ;  /* 0x000000090800720c */ /* 0x000fe40003f44270 */
        /* <DEDUP_REMOVED lines=8> */
.L_x_313:
[----:B------:R-:W-:Y:S05]  /*3570*/  @P0 BRA `(.L_x_253) ;  /* 0xfffffffc00200947 */ /* 0x000fea000383ffff */
.L_x_247:
        /* <DEDUP_REMOVED lines=15> */
.L_x_241:
[----:B------:R-:W-:Y:S05]  /*3670*/  WARPSYNC.ALL ;  /* 0x0000000000007948 */ /* 0x000fea0003800000 */
[----:B------:R-:W0:Y:S08]  /*3680*/  S2UR UR5, SR_CgaCtaId ;  /* 0x00000000000579c3 */ /* 0x000e300000008800 */
[----:B------:R-:W-:Y:S01]  /*3690*/  BAR.SYNC.DEFER_BLOCKING 0x0 ;  /* 0x0000000000007b1d */ /* 0x000fe20000010000 */
[----:B------:R-:W-:-:S05]  /*36a0*/  ISETP.NE.AND P0, PT, R43, RZ, PT ;  /* 0x000000ff2b00720c */ /* 0x000fca0003f05270 */
[----:B------:R-:W-:Y:S02]  /*36b0*/  UMOV UR4, 0x400 ;  /* 0x0000040000047882 */ /* 0x000fe40000000000 */
[----:B0-----:R-:W-:-:S09]  /*36c0*/  ULEA UR4, UR5, UR4, 0x18 ;  /* 0x0000000405047291 */ /* 0x001fd2000f8ec0ff */
[----:B------:R-:W0:Y:S02]  /*36d0*/  LDS R9, [UR4+0x54] ;  /* 0x00005404ff097984 */ /* 0x000e240008000800 */
[----:B0-----:R-:W-:-:S05]  /*36e0*/  SEL R9, R9, RZ, P0 ;  /* 0x000000ff09097207 */ /* 0x001fca0000000000 */
[----:B------:R-:W-:-:S07]  /*36f0*/  IMAD.IADD R8, R9, 0x1, R8 ;  /* 0x0000000109087824 */ /* 0x000fce00078e0208 */
.L_x_240:
[----:B------:R-:W-:Y:S01]  /*3700*/  IMAD.IADD R25, R25, 0x1, R8 ;  /* 0x0000000119197824 */ /* 0x000fe200078e0208 */
[----:B------:R-:W-:Y:S01]  /*3710*/  BAR.SYNC.DEFER_BLOCKING 0x0 ;  /* 0x0000000000007b1d */ /* 0x000fe20000010000 */
[----:B------:R-:W-:Y:S01]  /*3720*/  ISETP.NE.AND P0, PT, R43, RZ, PT ;  /* 0x000000ff2b00720c */ /* 0x000fe20003f05270 */
[----:B-1----:R-:W-:Y:S02]  /*3730*/  IMAD.U32 R10, RZ, RZ, UR7 ;  /* 0x00000007ff0a7e24 */ /* 0x002fe4000f8e00ff */
[----:B------:R-:W-:Y:S02]  /*3740*/  IMAD.IADD R24, R24, 0x1, R25 ;  /* 0x0000000118187824 */ /* 0x000fe400078e0219 */
[----:B------:R-:W0:Y:S02]  /*3750*/  LDCU.64 UR8, c[0x0][0x388] ;  /* 0x00007100ff0877ac */ /* 0x000e240008000a00 */
[----:B------:R-:W-:-:S04]  /*3760*/  IMAD.IADD R23, R23, 0x1, R24 ;  /* 0x0000000117177824 */ /* 0x000fc800078e0218 */
[----:B------:R-:W-:-:S04]  /*3770*/  IMAD.IADD R34, R34, 0x1, R23 ;  /* 0x0000000122227824 */ /* 0x000fc800078e0217 */
[----:B------:R-:W-:-:S04]  /*3780*/  IMAD.IADD R33, R33, 0x1, R34 ;  /* 0x0000000121217824 */ /* 0x000fc800078e0222 */
[----:B------:R-:W-:-:S04]  /*3790*/  IMAD.IADD R32, R32, 0x1, R33 ;  /* 0x0000000120207824 */ /* 0x000fc800078e0221 */
[----:B------:R-:W-:Y:S01]  /*37a0*/  IMAD.IADD R31, R31, 0x1, R32 ;  /* 0x000000011f1f7824 */ /* 0x000fe200078e0220 */
[----:B------:R-:W-:Y:S03]  /*37b0*/  STS [R26], R25 ;  /* 0x000000191a007388 */ /* 0x000fe60000000800 */
        /* <DEDUP_REMOVED lines=27> */
[----:B------:R1:W-:Y:S04]  /*3970*/  STS [R26+0x40], R3 ;  /* 0x000040031a007388 */ /* 0x0003e80000000800 */
[----:B------:R-:W-:Y:S04]  /*3980*/  STS [R26+0x44], R9 ;  /* 0x000044091a007388 */ /* 0x000fe80000000800 */
[----:B------:R-:W-:Y:S01]  /*3990*/  STS [R26+0x48], R11 ;  /* 0x0000480b1a007388 */ /* 0x000fe20000000800 */
[----:B------:R-:W-:-:S03]  /*39a0*/  NOP ;  /* 0x0000000000007918 */ /* 0x000fc60000000000 */
[----:B------:R-:W-:Y:S04]  /*39b0*/  LDS R33, [R27] ;  /* 0x000000001b217984 */ /* 0x000fe80000000800 */
[----:B------:R-:W-:Y:S04]  /*39c0*/  LDS R35, [R27+0x80] ;  /* 0x000080001b237984 */ /* 0x000fe80000000800 */
        /* <DEDUP_REMOVED lines=17> */
[----:B------:R2:W-:Y:S01]  /*3ae0*/  @!P0 STS [UR4+0x7b80], R10 ;  /* 0x007b800aff008988 */ /* 0x0005e20008000804 */
[----:B------:R-:W-:Y:S01]  /*3af0*/  BAR.SYNC.DEFER_BLOCKING 0x0 ;  /* 0x0000000000007b1d */ /* 0x000fe20000010000 */
[----:B-1----:R-:W-:-:S05]  /*3b00*/  IADD3 R3, P0, PT, R28, UR10, RZ ;  /* 0x0000000a1c037c10 */ /* 0x002fca000ff1e0ff */
[----:B------:R-:W1:Y:S01]  /*3b10*/  S2R R2, SR_TID.X ;  /* 0x0000000000027919 */ /* 0x000e620000002100 */
[----:B------:R-:W3:Y:S01]  /*3b20*/  LDS R29, [UR4+0x7b80] ;  /* 0x007b8004ff1d7984 */ /* 0x000ee20008000800 */
[C---:B-1----:R-:W-:Y:S02]  /*3b30*/  LOP3.LUT R4, R2.reuse, 0x3e0, RZ, 0xc0, !PT ;  /* 0x000003e002047812 */ /* 0x042fe400078ec0ff */
[----:B------:R-:W-:-:S05]  /*3b40*/  LOP3.LUT R2, R2, 0x1f, RZ, 0xc0, !PT ;  /* 0x0000001f02027812 */ /* 0x000fca00078ec0ff */
[----:B------:R-:W-:Y:S02]  /*3b50*/  IMAD R6, R4, 0x13, R2 ;  /* 0x0000001304067824 */ /* 0x000fe400078e0202 */
[----:B------:R-:W-:Y:S01]  /*3b60*/  IMAD.X R4, RZ, RZ, UR11, P0 ;  /* 0x0000000bff047e24 */ /* 0x000fe200080e06ff */
[C---:B0-----:R-:W-:Y:S01]  /*3b70*/  LEA R2, P0, R3.reuse, UR8, 0x2 ;  /* 0x0000000803027c11 */ /* 0x041fe2000f8010ff */
[C---:B------:R-:W-:Y:S02]  /*3b80*/  VIADD R8, R6.reuse, 0x20 ;  /* 0x0000002006087836 */ /* 0x040fe40000000000 */
[C---:B--2---:R-:W-:Y:S01]  /*3b90*/  VIADD R10, R6.reuse, 0xa0 ;  /* 0x000000a0060a7836 */ /* 0x044fe20000000000 */
[----:B------:R-:W-:Y:S01]  /*3ba0*/  LEA.HI.X R3, R3, UR9, R4, 0x2, P0 ;  /* 0x0000000903037c11 */ /* 0x000fe200080f1404 */
[----:B------:R-:W-:Y:S01]  /*3bb0*/  VIADD R4, R6, 0x40 ;  /* 0x0000004006047836 */ /* 0x000fe20000000000 */
[-C--:B---3--:R-:W-:Y:S02]  /*3bc0*/  ISETP.GE.AND P1, PT, R28, R29.reuse, PT ;  /* 0x0000001d1c00720c */ /* 0x088fe40003f26270 */
[-C--:B------:R-:W-:Y:S01]  /*3bd0*/  ISETP.GE.AND P2, PT, R8, R29.reuse, PT ;  /* 0x0000001d0800720c */ /* 0x080fe20003f46270 */
[----:B------:R-:W-:Y:S01]  /*3be0*/  VIADD R8, R6, 0x60 ;  /* 0x0000006006087836 */ /* 0x000fe20000000000 */
[-C--:B------:R-:W-:Y:S01]  /*3bf0*/  ISETP.GE.AND P3, PT, R4, R29.reuse, PT ;  /* 0x0000001d0400720c */ /* 0x080fe20003f66270 */
[----:B------:R-:W-:Y:S01]  /*3c00*/  VIADD R4, R6, 0x80 ;  /* 0x0000008006047836 */ /* 0x000fe20000000000 */
[----:B------:R-:W-:-:S02]  /*3c10*/  ISETP.GE.AND P6, PT, R10, R29, PT ;  /* 0x0000001d0a00720c */ /* 0x000fc40003fc6270 */
[-C--:B------:R-:W-:Y:S01]  /*3c20*/  ISETP.GE.AND P4, PT, R8, R29.reuse, PT ;  /* 0x0000001d0800720c */ /* 0x080fe20003f86270 */
[----:B------:R-:W-:Y:S01]  /*3c30*/  VIADD R8, R6, 0xc0 ;  /* 0x000000c006087836 */ /* 0x000fe20000000000 */
[-C--:B------:R-:W-:Y:S01]  /*3c40*/  ISETP.GE.AND P5, PT, R4, R29.reuse, PT ;  /* 0x0000001d0400720c */ /* 0x080fe20003fa6270 */
[----:B------:R-:W-:Y:S02]  /*3c50*/  VIADD R4, R6, 0xe0 ;  /* 0x000000e006047836 */ /* 0x000fe40000000000 */
[----:B------:R0:W-:Y:S01]  /*3c60*/  @!P1 STG.E desc[UR12][R2.64], R33 ;  /* 0x0000002102009986 */ /* 0x0001e2000c10190c */
[-C--:B------:R-:W-:Y:S01]  /*3c70*/  ISETP.GE.AND P0, PT, R8, R29.reuse, PT ;  /* 0x0000001d0800720c */ /* 0x080fe20003f06270 */
[----:B------:R-:W-:Y:S01]  /*3c80*/  VIADD R8, R6, 0x140 ;  /* 0x0000014006087836 */ /* 0x000fe20000000000 */
[-C--:B------:R-:W-:Y:S01]  /*3c90*/  ISETP.GE.AND P1, PT, R4, R29.reuse, PT ;  /* 0x0000001d0400720c */ /* 0x080fe20003f26270 */
[----:B------:R-:W-:Y:S01]  /*3ca0*/  VIADD R4, R6, 0x120 ;  /* 0x0000012006047836 */ /* 0x000fe20000000000 */
[----:B------:R0:W-:Y:S04]  /*3cb0*/  @!P3 STG.E desc[UR12][R2.64+0x100], R37 ;  /* 0x000100250200b986 */ /* 0x0001e8000c10190c */
[----:B------:R0:W-:Y:S01]  /*3cc0*/  @!P4 STG.E desc[UR12][R2.64+0x180], R39 ;  /* 0x000180270200c986 */ /* 0x0001e2000c10190c */
[-C--:B------:R-:W-:Y:S01]  /*3cd0*/  ISETP.GE.AND P3, PT, R4, R29.reuse, PT ;  /* 0x0000001d0400720c */ /* 0x080fe20003f66270 */
[----:B------:R-:W-:Y:S01]  /*3ce0*/  VIADD R4, R6, 0x160 ;  /* 0x0000016006047836 */ /* 0x000fe20000000000 */
[-C--:B------:R-:W-:Y:S01]  /*3cf0*/  ISETP.GE.AND P4, PT, R8, R29.reuse, PT ;  /* 0x0000001d0800720c */ /* 0x080fe20003f86270 */
[----:B------:R-:W-:Y:S01]  /*3d00*/  VIADD R8, R6, 0x180 ;  /* 0x0000018006087836 */ /* 0x000fe20000000000 */
[----:B------:R0:W-:Y:S01]  /*3d10*/  @!P2 STG.E desc[UR12][R2.64+0x80], R35 ;  /* 0x000080230200a986 */ /* 0x0001e2000c10190c */
[----:B------:R-:W-:-:S03]  /*3d20*/  ISETP.GE.AND P2, PT, R41, R29, PT ;  /* 0x0000001d2900720c */ /* 0x000fc60003f46270 */
        /* <DEDUP_REMOVED lines=30> */
.L_x_227:
[----:B------:R-:W-:Y:S01]  /*3f10*/  BSSY B1, `(.L_x_254) ;  /* 0x0000006000017945 */ /* 0x000fe20003800000 */
[----:B------:R-:W-:Y:S01]  /*3f20*/  PLOP3.LUT P0, PT, P0, PT, PT, 0x8, 0x80 ;  /* 0x000000000080781c */ /* 0x000fe2000070e170 */
[----:B------:R-:W-:-:S12]  /*3f30*/  IMAD.MOV.U32 R8, RZ, RZ, -0x1 ;  /* 0xffffffffff087424 */ /* 0x000fd800078e00ff */
[----:B------:R-:W-:Y:S05]  /*3f40*/  WARPSYNC.COLLECTIVE R8, `(.L_x_255) ;  /* 0x0000000008087348 */ /* 0x000fea0003c00000 */
[----:B------:R-:W-:Y:S01]  /*3f50*/  VOTE.ANY P0, P0 ;  /* 0x0000000000ff7806 */ /* 0x000fe20000000100 */
[----:B------:R-:W-:-:S12]  /*3f60*/  ENDCOLLECTIVE ;  /* 0x000000000000791b */ /* 0x000fd80003800000 */
.L_x_255:
[----:B------:R-:W-:Y:S05]  /*3f70*/  BSYNC B1 ;  /* 0x0000000000017941 */ /* 0x000fea0003800000 */
.L_x_254:
[----:B------:R-:W-:Y:S05]  /*3f80*/  BRA `(.L_x_256) ;  /* 0xffffffd000087947 */ /* 0x000fea000383ffff */
.L_x_229:
[----:B------:R-:W-:Y:S01]  /*3f90*/  BSSY B1, `(.L_x_257) ;  /* 0x0000006000017945 */ /* 0x000fe20003800000 */
[----:B------:R-:W-:Y:S01]  /*3fa0*/  PLOP3.LUT P0, PT, P0, PT, PT, 0x8, 0x80 ;  /* 0x000000000080781c */ /* 0x000fe2000070e170 */
[----:B------:R-:W-:-:S12]  /*3fb0*/  IMAD.MOV.U32 R8, RZ, RZ, -0x1 ;  /* 0xffffffffff087424 */ /* 0x000fd800078e00ff */
[----:B------:R-:W-:Y:S05]  /*3fc0*/  WARPSYNC.COLLECTIVE R8, `(.L_x_258) ;  /* 0x0000000008087348 */ /* 0x000fea0003c00000 */
[----:B------:R-:W-:Y:S01]  /*3fd0*/  VOTE.ANY P0, P0 ;  /* 0x0000000000ff7806 */ /* 0x000fe20000000100 */
[----:B------:R-:W-:-:S12]  /*3fe0*/  ENDCOLLECTIVE ;  /* 0x000000000000791b */ /* 0x000fd80003800000 */
.L_x_258:
[----:B------:R-:W-:Y:S05]  /*3ff0*/  BSYNC B1 ;  /* 0x0000000000017941 */ /* 0x000fea0003800000 */
.L_x_257:
[----:B------:R-:W-:Y:S05]  /*4000*/  BRA `(.L_x_259) ;  /* 0xffffffd0000c7947 */ /* 0x000fea000383ffff */
.L_x_231:
[----:B------:R-:W0:Y:S01]  /*4010*/  S2R R45, SR_GEMASK ;  /* 0x00000000002d7919 */ /* 0x000e220000003c00 */
[----:B------:R-:W-:Y:S01]  /*4020*/  BSSY B1, `(.L_x_260) ;  /* 0x0000007000017945 */ /* 0x000fe20003800000 */
[----:B------:R-:W-:Y:S01]  /*4030*/  ISETP.NE.AND P0, PT, R14, 0x65, PT ;  /* 0x000000650e00780c */ /* 0x000fe20003f05270 */
[----:B------:R-:W-:Y:S01]  /*4040*/  IMAD.MOV.U32 R8, RZ, RZ, -0x1 ;  /* 0xffffffffff087424 */ /* 0x000fe200078e00ff */
[----:B------:R-:W-:-:S13]  /*4050*/  PLOP3.LUT P2, PT, P2, PT, PT, 0x8, 0x80 ;  /* 0x000000000080781c */ /* 0x000fda000174e170 */
[----:B0-----:R-:W-:Y:S05]  /*4060*/  WARPSYNC.COLLECTIVE R8, `(.L_x_261) ;  /* 0x0000000008087348 */ /* 0x001fea0003c00000 */
[----:B------:R-:W-:Y:S01]  /*4070*/  VOTE.ANY R8, PT, P2 ;  /* 0x0000000000087806 */ /* 0x000fe200010e0100 */
[----:B0-----:R-:W-:Y:S06]  /*4080*/  ENDCOLLECTIVE ;  /* 0x000000000000791b */ /* 0x001fec0003800000 */
.L_x_261:
[----:B------:R-:W-:Y:S05]  /*4090*/  BSYNC B1 ;  /* 0x0000000000017941 */ /* 0x000fea0003800000 */
.L_x_260:
[----:B------:R-:W-:Y:S01]  /*40a0*/  LOP3.LUT R8, R8, 0x80000000, R45, 0xec, !PT ;  /* 0x8000000008087812 */ /* 0x000fe200078eec2d */
[----:B------:R-:W-:Y:S02]  /*40b0*/  IMAD.MOV.U32 R10, RZ, RZ, 0x1 ;  /* 0x00000001ff0a7424 */ /* 0x000fe400078e00ff */
[----:B------:R-:W-:Y:S02]  /*40c0*/  VIADD R33, R44, 0x2 ;  /* 0x000000022c217836 */ /* 0x000fe40000000000 */
[----:B------:R-:W-:Y:S02]  /*40d0*/  VIADD R9, R8, 0xffffffff ;  /* 0xffffffff08097836 */ /* 0x000fe40000000000 */
[C---:B------:R-:W-:Y:S02]  /*40e0*/  VIADD R32, R44.reuse, 0x4 ;  /* 0x000000042c207836 */ /* 0x040fe40000000000 */
[----:B------:R-:W-:Y:S01]  /*40f0*/  VIADD R19, R44, 0x8 ;  /* 0x000000082c137836 */ /* 0x000fe20000000000 */
[----:B------:R-:W-:Y:S01]  /*4100*/  LOP3.LUT R38, R8, R9, RZ, 0xc, !PT ;  /* 0x0000000908267212 */ /* 0x000fe200078e0cff */
[----:B------:R-:W-:-:S02]  /*4110*/  IMAD.MOV.U32 R8, RZ, RZ, -0x1 ;  /* 0xffffffffff087424 */ /* 0x000fc400078e00ff */
[----:B------:R-:W-:-:S03]  /*4120*/  VIADD R34, R44, 0x10 ;  /* 0x000000102c227836 */ /* 0x000fc60000000000 */
[----:B------:R-:W0:Y:S02]  /*4130*/  POPC R38, R38 ;  /* 0x0000002600267309 */ /* 0x000e240000000000 */
[----:B0-----:R-:W-:-:S07]  /*4140*/  IMAD.MOV.U32 R9, RZ, RZ, R38 ;  /* 0x000000ffff097224 */ /* 0x001fce00078e0026 */
[----:B------:R-:W-:Y:S05]  /*4150*/  WARPSYNC.COLLECTIVE R8, `(.L_x_262) ;  /* 0x0000000008087348 */ /* 0x000fea0003c00000 */
[----:B------:R0:W1:Y:S02]  /*4160*/  SHFL.DOWN P2, R16, R15, R10, R9 ;  /* 0x0800000a0f107389 */ /* 0x0000640000040009 */
[----:B01----:R-:W-:Y:S05]  /*4170*/  ENDCOLLECTIVE ;  /* 0x000000000000791b */ /* 0x003fea0003800000 */
.L_x_262:
[----:B------:R-:W-:Y:S01]  /*4180*/  IMAD.MOV.U32 R10, RZ, RZ, 0x2 ;  /* 0x00000002ff0a7424 */ /* 0x000fe200078e00ff */
[----:B------:R-:W-:-:S04]  /*4190*/  ISETP.GE.AND P2, PT, R44, R38, PT ;  /* 0x000000262c00720c */ /* 0x000fc80003f46270 */
[----:B------:R-:W-:-:S05]  /*41a0*/  SEL R16, R16, RZ, !P2 ;  /* 0x000000ff10107207 */ /* 0x000fca0005000000 */
[----:B------:R-:W-:-:S04]  /*41b0*/  IMAD.IADD R17, R16, 0x1, R15 ;  /* 0x0000000110117824 */ /* 0x000fc800078e020f */
[----:B------:R-:W-:-:S07]  /*41c0*/  IMAD.MOV.U32 R15, RZ, RZ, R17 ;  /* 0x000000ffff0f7224 */ /* 0x000fce00078e0011 */
[----:B------:R-:W-:Y:S05]  /*41d0*/  WARPSYNC.COLLECTIVE R8, `(.L_x_263) ;  /* 0x0000000008087348 */ /* 0x000fea0003c00000 */
[----:B------:R0:W1:Y:S02]  /*41e0*/  SHFL.DOWN P2, R16, R15, R10, R9 ;  /* 0x0800000a0f107389 */ /* 0x0000640000040009 */
[----:B01----:R-:W-:Y:S05]  /*41f0*/  ENDCOLLECTIVE ;  /* 0x000000000000791b */ /* 0x003fea0003800000 */
.L_x_263:
[----:B------:R-:W-:Y:S01]  /*4200*/  IMAD.MOV.U32 R10, RZ, RZ, 0x4 ;  /* 0x00000004ff0a7424 */ /* 0x000fe200078e00ff */
[----:B------:R-:W-:-:S04]  /*4210*/  ISETP.GT.AND P2, PT, R33, R38, PT ;  /* 0x000000262100720c */ /* 0x000fc80003f44270 */
[----:B------:R-:W-:-:S05]  /*4220*/  SEL R16, R16, RZ, !P2 ;  /* 0x000000ff10107207 */ /* 0x000fca0005000000 */
[----:B------:R-:W-:-:S04]  /*4230*/  IMAD.IADD R35, R17, 0x1, R16 ;  /* 0x0000000111237824 */ /* 0x000fc800078e0210 */
[----:B------:R-:W-:-:S07]  /*4240*/  IMAD.MOV.U32 R15, RZ, RZ, R35 ;  /* 0x000000ffff0f7224 */ /* 0x000fce00078e0023 */
[----:B------:R-:W-:Y:S05]  /*4250*/  WARPSYNC.COLLECTIVE R8, `(.L_x_264) ;  /* 0x0000000008087348 */ /* 0x000fea0003c00000 */
[----:B------:R0:W1:Y:S02]  /*4260*/  SHFL.DOWN P2, R16, R15, R10, R9 ;  /* 0x0800000a0f107389 */ /* 0x0000640000040009 */
[----:B01----:R-:W-:Y:S05]  /*4270*/  ENDCOLLECTIVE ;  /* 0x000000000000791b */ /* 0x003fea0003800000 */
.L_x_264:
        /* <DEDUP_REMOVED lines=8> */
.L_x_265:
        /* <DEDUP_REMOVED lines=8> */
.L_x_266:
[----:B------:R-:W0:Y:S01]  /*4380*/  LDC.64 R8, c[0x0][0x390] ;  /* 0x0000e400ff087b82 */ /* 0x000e220000000a00 */
[----:B------:R-:W-:-:S04]  /*4390*/  ISETP.GT.AND P2, PT, R34, R38, PT ;  /* 0x000000262200720c */ /* 0x000fc80003f44270 */
[----:B------:R-:W-:-:S05]  /*43a0*/  SEL R16, R16, RZ, !P2 ;  /* 0x000000ff10107207 */ /* 0x000fca0005000000 */
[----:B------:R-:W-:Y:S01]  /*43b0*/  IMAD.IADD R36, R17, 0x1, R16 ;  /* 0x0000000111247824 */ /* 0x000fe200078e0210 */
[----:B0-----:R-:W-:Y:S01]  /*43c0*/  IADD3 R35, P2, PT, R8, 0x100, RZ ;  /* 0x0000010008237810 */ /* 0x001fe20007f5e0ff */
[----:B------:R-:W-:-:S04]  /*43d0*/  IMAD.MOV.U32 R8, RZ, RZ, -0x1 ;  /* 0xffffffffff087424 */ /* 0x000fc800078e00ff */
[----:B------:R-:W-:-:S08]  /*43e0*/  IMAD.X R37, RZ, RZ, R9, P2 ;  /* 0x000000ffff257224 */ /* 0x000fd000010e0609 */
[----:B------:R-:W-:Y:S05]  /*43f0*/  WARPSYNC.COLLECTIVE R8, `(.L_x_267) ;  /* 0x0000000008087348 */ /* 0x000fea0003c00000 */
[----:B------:R-:W-:Y:S01]  /*4400*/  VOTE.ALL P0, P0 ;  /* 0x0000000000ff7806 */ /* 0x000fe20000000000 */
[----:B------:R-:W-:-:S12]  /*4410*/  ENDCOLLECTIVE ;  /* 0x000000000000791b */ /* 0x000fd80003800000 */
.L_x_267:
[----:B------:R-:W-:Y:S05]  /*4420*/  BRA `(.L_x_268) ;  /* 0xffffffcc00a07947 */ /* 0x000fea000383ffff */
.L_x_233:
[----:B------:R-:W-:Y:S01]  /*4430*/  BSSY B1, `(.L_x_269) ;  /* 0x0000006000017945 */ /* 0x000fe20003800000 */
[----:B------:R-:W-:Y:S01]  /*4440*/  PLOP3.LUT P0, PT, P0, PT, PT, 0x8, 0x80 ;  /* 0x000000000080781c */ /* 0x000fe2000070e170 */
[----:B------:R-:W-:-:S12]  /*4450*/  IMAD.MOV.U32 R8, RZ, RZ, -0x1 ;  /* 0xffffffffff087424 */ /* 0x000fd800078e00ff */
[----:B------:R-:W-:Y:S05]  /*4460*/  WARPSYNC.COLLECTIVE R8, `(.L_x_270) ;  /* 0x0000000008087348 */ /* 0x000fea0003c00000 */
[----:B------:R-:W-:Y:S01]  /*4470*/  VOTE.ANY P0, P0 ;  /* 0x0000000000ff7806 */ /* 0x000fe20000000100 */
[----:B------:R-:W-:-:S12]  /*4480*/  ENDCOLLECTIVE ;  /* 0x000000000000791b */ /* 0x000fd80003800000 */
.L_x_270:
[----:B------:R-:W-:Y:S05]  /*4490*/  BSYNC B1 ;  /* 0x0000000000017941 */ /* 0x000fea0003800000 */
.L_x_269:
[----:B------:R-:W-:Y:S05]  /*44a0*/  BRA `(.L_x_271) ;  /* 0xffffffcc00b07947 */ /* 0x000fea000383ffff */
.L_x_235:
[----:B------:R-:W-:Y:S01]  /*44b0*/  BSSY B1, `(.L_x_272) ;  /* 0x0000006000017945 */ /* 0x000fe20003800000 */
[----:B------:R-:W-:Y:S01]  /*44c0*/  PLOP3.LUT P0, PT, P0, PT, PT, 0x8, 0x80 ;  /* 0x000000000080781c */ /* 0x000fe2000070e170 */
[----:B------:R-:W-:-:S12]  /*44d0*/  IMAD.MOV.U32 R8, RZ, RZ, -0x1 ;  /* 0xffffffffff087424 */ /* 0x000fd800078e00ff */
[----:B------:R-:W-:Y:S05]  /*44e0*/  WARPSYNC.COLLECTIVE R8, `(.L_x_273) ;  /* 0x0000000008087348 */ /* 0x000fea0003c00000 */
[----:B------:R-:W-:Y:S01]  /*44f0*/  VOTE.ANY P0, P0 ;  /* 0x0000000000ff7806 */ /* 0x000fe20000000100 */
[----:B------:R-:W-:-:S12]  /*4500*/  ENDCOLLECTIVE ;  /* 0x000000000000791b */ /* 0x000fd80003800000 */
.L_x_273:
[----:B------:R-:W-:Y:S05]  /*4510*/  BSYNC B1 ;  /* 0x0000000000017941 */ /* 0x000fea0003800000 */
.L_x_272:
[----:B------:R-:W-:Y:S05]  /*4520*/  BRA `(.L_x_274) ;  /* 0xffffffcc00b47947 */ /* 0x000fea000383ffff */
.L_x_237:
[----:B------:R-:W-:Y:S01]  /*4530*/  BSSY B1, `(.L_x_275) ;  /* 0x0000006000017945 */ /* 0x000fe20003800000 */
[----:B------:R-:W-:Y:S01]  /*4540*/  PLOP3.LUT P2, PT, P0, PT, PT, 0x8, 0x80 ;  /* 0x000000000080781c */ /* 0x000fe2000074e170 */
[----:B------:R-:W-:-:S12]  /*4550*/  IMAD.MOV.U32 R8, RZ, RZ, -0x1 ;  /* 0xffffffffff087424 */ /* 0x000fd800078e00ff */
[----:B------:R-:W-:Y:S05]  /*4560*/  WARPSYNC.COLLECTIVE R8, `(.L_x_276) ;  /* 0x0000000008087348 */ /* 0x000fea0003c00000 */
[----:B------:R-:W-:Y:S01]  /*4570*/  VOTE.ANY R8, PT, P2 ;  /* 0x0000000000087806 */ /* 0x000fe200010e0100 */
[----:B------:R-:W-:Y:S06]  /*4580*/  ENDCOLLECTIVE ;  /* 0x000000000000791b */ /* 0x000fec0003800000 */
.L_x_276:
[----:B------:R-:W-:Y:S05]  /*4590*/  BSYNC B1 ;  /* 0x0000000000017941 */ /* 0x000fea0003800000 */
.L_x_275:
[----:B------:R-:W-:Y:S01]  /*45a0*/  LOP3.LUT R8, R8, 0x80000000, R45, 0xec, !PT ;  /* 0x8000000008087812 */ /* 0x000fe200078eec2d */
[----:B------:R-:W-:Y:S02]  /*45b0*/  IMAD.MOV.U32 R10, RZ, RZ, 0x1 ;  /* 0x00000001ff0a7424 */ /* 0x000fe400078e00ff */
[----:B------:R-:W-:Y:S02]  /*45c0*/  VIADD R18, R18, 0xffffffe0 ;  /* 0xffffffe012127836 */ /* 0x000fe40000000000 */
[----:B------:R-:W-:-:S05]  /*45d0*/  VIADD R9, R8, 0xffffffff ;  /* 0xffffffff08097836 */ /* 0x000fca0000000000 */
[----:B------:R-:W-:Y:S01]  /*45e0*/  LOP3.LUT R17, R8, R9, RZ, 0xc, !PT ;  /* 0x0000000908117212 */ /* 0x000fe200078e0cff */
[----:B------:R-:W-:-:S03]  /*45f0*/  IMAD.MOV.U32 R8, RZ, RZ, -0x1 ;  /* 0xffffffffff087424 */ /* 0x000fc600078e00ff */
[----:B------:R0:W1:Y:S04]  /*4600*/  POPC R9, R17 ;  /* 0x0000001100097309 */ /* 0x0000680000000000 */
[----:B01----:R-:W-:Y:S05]  /*4610*/  WARPSYNC.COLLECTIVE R8, `(.L_x_277) ;  /* 0x0000000008087348 */ /* 0x003fea0003c00000 */
[----:B-1----:R1:W2:Y:S02]  /*4620*/  SHFL.DOWN P2, R16, R15, R10, R9 ;  /* 0x0800000a0f107389 */ /* 0x0022a40000040009 */
[----:B012---:R-:W-:Y:S05]  /*4630*/  ENDCOLLECTIVE ;  /* 0x000000000000791b */ /* 0x007fea0003800000 */
.L_x_277:
[----:B------:R-:W-:Y:S01]  /*4640*/  ISETP.GE.AND P0, PT, R44, R9, PT ;  /* 0x000000092c00720c */ /* 0x000fe20003f06270 */
[----:B------:R-:W-:-:S03]  /*4650*/  IMAD.MOV.U32 R10, RZ, RZ, 0x2 ;  /* 0x00000002ff0a7424 */ /* 0x000fc600078e00ff */
[----:B------:R-:W-:Y:S02]  /*4660*/  SEL R16, R16, RZ, !P0 ;  /* 0x000000ff10107207 */ /* 0x000fe40004000000 */
[----:B------:R-:W-:-:S03]  /*4670*/  ISETP.GT.AND P0, PT, R33, R9, PT ;  /* 0x000000092100720c */ /* 0x000fc60003f04270 */
[----:B------:R-:W-:-:S10]  /*4680*/  IMAD.IADD R15, R16, 0x1, R15 ;  /* 0x00000001100f7824 */ /* 0x000fd400078e020f */
[----:B------:R-:W-:Y:S05]  /*4690*/  WARPSYNC.COLLECTIVE R8, `(.L_x_278) ;  /* 0x0000000008087348 */ /* 0x000fea0003c00000 */
[----:B------:R0:W1:Y:S02]  /*46a0*/  SHFL.DOWN P2, R16, R15, R10, R9 ;  /* 0x0800000a0f107389 */ /* 0x0000640000040009 */
[----:B01----:R-:W-:Y:S05]  /*46b0*/  ENDCOLLECTIVE ;  /* 0x000000000000791b */ /* 0x003fea0003800000 */
.L_x_278:
[----:B------:R-:W-:Y:S01]  /*46c0*/  IMAD.MOV.U32 R10, RZ, RZ, 0x4 ;  /* 0x00000004ff0a7424 */ /* 0x000fe200078e00ff */
[----:B------:R-:W-:Y:S02]  /*46d0*/  SEL R16, R16, RZ, !P0 ;  /* 0x000000ff10107207 */ /* 0x000fe40004000000 */
[----:B------:R-:W-:-:S03]  /*46e0*/  ISETP.GT.AND P0, PT, R32, R9, PT ;  /* 0x000000092000720c */ /* 0x000fc60003f04270 */
[----:B------:R-:W-:-:S10]  /*46f0*/  IMAD.IADD R15, R15, 0x1, R16 ;  /* 0x000000010f0f7824 */ /* 0x000fd400078e0210 */
[----:B------:R-:W-:Y:S05]  /*4700*/  WARPSYNC.COLLECTIVE R8, `(.L_x_279) ;  /* 0x0000000008087348 */ /* 0x000fea0003c00000 */
[----:B------:R0:W1:Y:S02]  /*4710*/  SHFL.DOWN P2, R16, R15, R10, R9 ;  /* 0x0800000a0f107389 */ /* 0x0000640000040009 */
[----:B01----:R-:W-:Y:S05]  /*4720*/  ENDCOLLECTIVE ;  /* 0x000000000000791b */ /* 0x003fea0003800000 */
.L_x_279:
[----:B------:R-:W-:Y:S01]  /*4730*/  IMAD.MOV.U32 R10, RZ, RZ, 0x8 ;  /* 0x00000008ff0a7424 */ /* 0x000fe200078e00ff */
[----:B------:R-:W-:Y:S02]  /*4740*/  SEL R16, R16, RZ, !P0 ;  /* 0x000000ff10107207 */ /* 0x000fe40004000000 */
[----:B------:R-:W-:-:S03]  /*4750*/  ISETP.GT.AND P0, PT, R19, R9, PT ;  /* 0x000000091300720c */ /* 0x000fc60003f04270 */
[----:B------:R-:W-:-:S10]  /*4760*/  IMAD.IADD R15, R15, 0x1, R16 ;  /* 0x000000010f0f7824 */ /* 0x000fd400078e0210 */
[----:B------:R-:W-:Y:S05]  /*4770*/  WARPSYNC.COLLECTIVE R8, `(.L_x_280) ;  /* 0x0000000008087348 */ /* 0x000fea0003c00000 */
[----:B------:R0:W1:Y:S02]  /*4780*/  SHFL.DOWN P2, R16, R15, R10, R9 ;  /* 0x0800000a0f107389 */ /* 0x0000640000040009 */
[----:B01----:R-:W-:Y:S05]  /*4790*/  ENDCOLLECTIVE ;  /* 0x000000000000791b */ /* 0x003fea0003800000 */
.L_x_280:
[----:B------:R-:W-:Y:S01]  /*47a0*/  IMAD.MOV.U32 R10, RZ, RZ, 0x10 ;  /* 0x00000010ff0a7424 */ /* 0x000fe200078e00ff */
[----:B------:R-:W-:Y:S02]  /*47b0*/  SEL R16, R16, RZ, !P0 ;  /* 0x000000ff10107207 */ /* 0x000fe40004000000 */
[----:B------:R-:W-:-:S03]  /*47c0*/  ISETP.GT.AND P0, PT, R34, R9, PT ;  /* 0x000000092200720c */ /* 0x000fc60003f04270 */
[----:B------:R-:W-:-:S10]  /*47d0*/  IMAD.IADD R15, R15, 0x1, R16 ;  /* 0x000000010f0f7824 */ /* 0x000fd400078e0210 */
[----:B------:R-:W-:Y:S05]  /*47e0*/  WARPSYNC.COLLECTIVE R8, `(.L_x_281) ;  /* 0x0000000008087348 */ /* 0x000fea0003c00000 */
[----:B------:R0:W1:Y:S02]  /*47f0*/  SHFL.DOWN P2, R16, R15, R10, R9 ;  /* 0x0800000a0f107389 */ /* 0x0000640000040009 */
[----:B01----:R-:W-:Y:S05]  /*4800*/  ENDCOLLECTIVE ;  /* 0x000000000000791b */ /* 0x003fea0003800000 */
.L_x_281:
[----:B------:R-:W-:Y:S02]  /*4810*/  SEL R16, R16, RZ, !P0 ;  /* 0x000000ff10107207 */ /* 0x000fe40004000000 */
[----:B------:R-:W-:Y:S02]  /*4820*/  ISETP.NE.AND P0, PT, R14, 0x65, PT ;  /* 0x000000650e00780c */ /* 0x000fe40003f05270 */
[----:B------:R-:W-:-:S11]  /*4830*/  IADD3 R36, PT, PT, R15, R16, R36 ;  /* 0x000000100f247210 */ /* 0x000fd60007ffe024 */
[----:B------:R-:W-:Y:S05]  /*4840*/  WARPSYNC.COLLECTIVE R8, `(.L_x_282) ;  /* 0x0000000008087348 */ /* 0x000fea0003c00000 */
[----:B------:R-:W-:Y:S01]  /*4850*/  VOTE.ALL P0, P0 ;  /* 0x0000000000ff7806 */ /* 0x000fe20000000000 */
[----:B------:R-:W-:-:S12]  /*4860*/  ENDCOLLECTIVE ;  /* 0x000000000000791b */ /* 0x000fd80003800000 */
.L_x_282:
[----:B------:R-:W-:Y:S05]  /*4870*/  BRA `(.L_x_283) ;  /* 0xffffffcc00607947 */ /* 0x000fea000383ffff */
.L_x_242:
[----:B------:R-:W-:Y:S01]  /*4880*/  BSSY B0, `(.L_x_284) ;  /* 0x0000006000007945 */ /* 0x000fe20003800000 */
[----:B------:R-:W-:Y:S01]  /*4890*/  PLOP3.LUT P0, PT, P0, PT, PT, 0x8, 0x80 ;  /* 0x000000000080781c */ /* 0x000fe2000070e170 */
[----:B------:R-:W-:-:S12]  /*48a0*/  IMAD.MOV.U32 R8, RZ, RZ, -0x1 ;  /* 0xffffffffff087424 */ /* 0x000fd800078e00ff */
[----:B------:R-:W-:Y:S05]  /*48b0*/  WARPSYNC.COLLECTIVE R8, `(.L_x_285) ;  /* 0x0000000008087348 */ /* 0x000fea0003c00000 */
[----:B------:R-:W-:Y:S01]  /*48c0*/  VOTE.ANY P0, P0 ;  /* 0x0000000000ff7806 */ /* 0x000fe20000000100 */
[----:B------:R-:W-:-:S12]  /*48d0*/  ENDCOLLECTIVE ;  /* 0x000000000000791b */ /* 0x000fd80003800000 */
.L_x_285:
[----:B------:R-:W-:Y:S05]  /*48e0*/  BSYNC B0 ;  /* 0x0000000000007941 */ /* 0x000fea0003800000 */
.L_x_284:
[----:B------:R-:W-:Y:S05]  /*48f0*/  BRA `(.L_x_286) ;  /* 0xffffffe400787947 */ /* 0x000fea000383ffff */
.L_x_244:
[----:B------:R-:W-:Y:S01]  /*4900*/  BSSY B0, `(.L_x_287) ;  /* 0x0000006000007945 */ /* 0x000fe20003800000 */
[----:B------:R-:W-:Y:S01]  /*4910*/  PLOP3.LUT P0, PT, P0, PT, PT, 0x8, 0x80 ;  /* 0x000000000080781c */ /* 0x000fe2000070e170 */
[----:B------:R-:W-:-:S12]  /*4920*/  IMAD.MOV.U32 R8, RZ, RZ, -0x1 ;  /* 0xffffffffff087424 */ /* 0x000fd800078e00ff */
[----:B------:R-:W-:Y:S05]  /*4930*/  WARPSYNC.COLLECTIVE R8, `(.L_x_288) ;  /* 0x0000000008087348 */ /* 0x000fea0003c00000 */
[----:B------:R-:W-:Y:S01]  /*4940*/  VOTE.ANY P0, P0 ;  /* 0x0000000000ff7806 */ /* 0x000fe20000000100 */
[----:B------:R-:W-:-:S12]  /*4950*/  ENDCOLLECTIVE ;  /* 0x000000000000791b */ /* 0x000fd80003800000 */
.L_x_288:
[----:B------:R-:W-:Y:S05]  /*4960*/  BSYNC B0 ;  /* 0x0000000000007941 */ /* 0x000fea0003800000 */
.L_x_287:
[----:B------:R-:W-:Y:S05]  /*4970*/  BRA `(.L_x_289) ;  /* 0xffffffe4007c7947 */ /* 0x000fea000383ffff */
.L_x_246:
        /* <DEDUP_REMOVED lines=8> */
.L_x_291:
[----:B------:R-:W-:Y:S05]  /*4a00*/  BSYNC B0 ;  /* 0x0000000000007941 */ /* 0x000fea0003800000 */
.L_x_290:
[----:B------:R-:W-:Y:S01]  /*4a10*/  LOP3.LUT R8, R8, 0x80000000, R42, 0xec, !PT ;  /* 0x8000000008087812 */ /* 0x000fe200078eec2a */
[----:B------:R-:W-:Y:S02]  /*4a20*/  IMAD.MOV.U32 R10, RZ, RZ, 0x1 ;  /* 0x00000001ff0a7424 */ /* 0x000fe400078e00ff */
[----:B------:R-:W-:Y:S02]  /*4a30*/  VIADD R19, R35, 0x2 ;  /* 0x0000000223137836 */ /* 0x000fe40000000000 */
[----:B------:R-:W-:-:S05]  /*4a40*/  VIADD R9, R8, 0xffffffff ;  /* 0xffffffff08097836 */ /* 0x000fca0000000000 */
[----:B------:R-:W-:Y:S01]  /*4a50*/  LOP3.LUT R38, R8, R9, RZ, 0xc, !PT ;  /* 0x0000000908267212 */ /* 0x000fe200078e0cff */
[----:B------:R-:W-:-:S05]  /*4a60*/  IMAD.MOV.U32 R8, RZ, RZ, -0x1 ;  /* 0xffffffffff087424 */ /* 0x000fca00078e00ff */
[----:B------:R-:W0:Y:S02]  /*4a70*/  POPC R38, R38 ;  /* 0x0000002600267309 */ /* 0x000e240000000000 */
[----:B0-----:R-:W-:Y:S01]  /*4a80*/  IMAD.MOV.U32 R9, RZ, RZ, R38 ;  /* 0x000000ffff097224 */ /* 0x001fe200078e0026 */
[----:B------:R-:W-:-:S13]  /*4a90*/  ISETP.GT.AND P3, PT, R19, R38, PT ;  /* 0x000000261300720c */ /* 0x000fda0003f64270 */
[----:B------:R-:W-:Y:S05]  /*4aa0*/  WARPSYNC.COLLECTIVE R8, `(.L_x_292) ;  /* 0x0000000008087348 */ /* 0x000fea0003c00000 */
[----:B------:R0:W1:Y:S02]  /*4ab0*/  SHFL.DOWN P2, R16, R15, R10, R9 ;  /* 0x0800000a0f107389 */ /* 0x0000640000040009 */
[----:B01----:R-:W-:Y:S05]  /*4ac0*/  ENDCOLLECTIVE ;  /* 0x000000000000791b */ /* 0x003fea0003800000 */
.L_x_292:
        /* <DEDUP_REMOVED lines=8> */
.L_x_293:
[----:B------:R-:W-:Y:S01]  /*4b50*/  IMAD.MOV.U32 R10, RZ, RZ, 0x4 ;  /* 0x00000004ff0a7424 */ /* 0x000fe200078e00ff */
[----:B------:R-:W-:-:S05]  /*4b60*/  SEL R16, R16, RZ, !P3 ;  /* 0x000000ff10107207 */ /* 0x000fca0005800000 */
[----:B------:R-:W-:Y:S02]  /*4b70*/  IMAD.IADD R19, R17, 0x1, R16 ;  /* 0x0000000111137824 */ /* 0x000fe400078e0210 */
[----:B------:R-:W-:Y:S02]  /*4b80*/  VIADD R17, R35, 0x4 ;  /* 0x0000000423117836 */ /* 0x000fe40000000000 */
[----:B------:R-:W-:-:S03]  /*4b90*/  IMAD.MOV.U32 R15, RZ, RZ, R19 ;  /* 0x000000ffff0f7224 */ /* 0x000fc600078e0013 */
[----:B------:R-:W-:Y:S01]  /*4ba0*/  ISETP.GT.AND P3, PT, R17, R38, PT ;  /* 0x000000261100720c */ /* 0x000fe20003f64270 */
[----:B------:R-:W-:-:S12]  /*4bb0*/  VIADD R17, R35, 0x8 ;  /* 0x0000000823117836 */ /* 0x000fd80000000000 */
[----:B------:R-:W-:Y:S05]  /*4bc0*/  WARPSYNC.COLLECTIVE R8, `(.L_x_294) ;  /* 0x0000000008087348 */ /* 0x000fea0003c00000 */
[----:B------:R0:W1:Y:S02]  /*4bd0*/  SHFL.DOWN P2, R16, R15, R10, R9 ;  /* 0x0800000a0f107389 */ /* 0x0000640000040009 */
[----:B01----:R-:W-:Y:S05]  /*4be0*/  ENDCOLLECTIVE ;  /* 0x000000000000791b */ /* 0x003fea0003800000 */
.L_x_294:
[----:B------:R-:W-:Y:S01]  /*4bf0*/  IMAD.MOV.U32 R10, RZ, RZ, 0x8 ;  /* 0x00000008ff0a7424 */ /* 0x000fe200078e00ff */
[----:B------:R-:W-:Y:S02]  /*4c00*/  SEL R16, R16, RZ, !P3 ;  /* 0x000000ff10107207 */ /* 0x000fe40005800000 */
[----:B------:R-:W-:-:S03]  /*4c10*/  ISETP.GT.AND P3, PT, R17, R38, PT ;  /* 0x000000261100720c */ /* 0x000fc60003f64270 */
[----:B------:R-:W-:Y:S02]  /*4c20*/  IMAD.IADD R37, R19, 0x1, R16 ;  /* 0x0000000113257824 */ /* 0x000fe400078e0210 */
[----:B------:R-:W-:Y:S02]  /*4c30*/  VIADD R19, R35, 0x10 ;  /* 0x0000001023137836 */ /* 0x000fe40000000000 */
[----:B------:R-:W-:-:S07]  /*4c40*/  IMAD.MOV.U32 R15, RZ, RZ, R37 ;  /* 0x000000ffff0f7224 */ /* 0x000fce00078e0025 */
[----:B------:R-:W-:Y:S05]  /*4c50*/  WARPSYNC.COLLECTIVE R8, `(.L_x_295) ;  /* 0x0000000008087348 */ /* 0x000fea0003c00000 */
[----:B------:R0:W1:Y:S02]  /*4c60*/  SHFL.DOWN P2, R16, R15, R10, R9 ;  /* 0x0800000a0f107389 */ /* 0x0000640000040009 */
[----:B01----:R-:W-:Y:S05]  /*4c70*/  ENDCOLLECTIVE ;  /* 0x000000000000791b */ /* 0x003fea0003800000 */
.L_x_295:
[----:B------:R-:W-:Y:S01]  /*4c80*/  IMAD.MOV.U32 R10, RZ, RZ, 0x10 ;  /* 0x00000010ff0a7424 */ /* 0x000fe200078e00ff */
[----:B------:R-:W-:-:S05]  /*4c90*/  SEL R16, R16, RZ, !P3 ;  /* 0x000000ff10107207 */ /* 0x000fca0005800000 */
[----:B------:R-:W-:-:S04]  /*4ca0*/  IMAD.IADD R17, R37, 0x1, R16 ;  /* 0x0000000125117824 */ /* 0x000fc800078e0210 */
[----:B------:R-:W-:-:S07]  /*4cb0*/  IMAD.MOV.U32 R15, RZ, RZ, R17 ;  /* 0x000000ffff0f7224 */ /* 0x000fce00078e0011 */
[----:B------:R-:W-:Y:S05]  /*4cc0*/  WARPSYNC.COLLECTIVE R8, `(.L_x_296) ;  /* 0x0000000008087348 */ /* 0x000fea0003c00000 */
[----:B------:R0:W1:Y:S02]  /*4cd0*/  SHFL.DOWN P2, R16, R15, R10, R9 ;  /* 0x0800000a0f107389 */ /* 0x0000640000040009 */
[----:B01----:R-:W-:Y:S05]  /*4ce0*/  ENDCOLLECTIVE ;  /* 0x000000000000791b */ /* 0x003fea0003800000 */
.L_x_296:
        /* <DEDUP_REMOVED lines=10> */
.L_x_297:
[----:B------:R-:W-:Y:S05]  /*4d90*/  BRA `(.L_x_298) ;  /* 0xffffffe400107947 */ /* 0x000fea000383ffff */
.L_x_248:
[----:B------:R-:W-:Y:S01]  /*4da0*/  BSSY B0, `(.L_x_299) ;  /* 0x0000006000007945 */ /* 0x000fe20003800000 */
[----:B------:R-:W-:Y:S01]  /*4db0*/  PLOP3.LUT P0, PT, P0, PT, PT, 0x8, 0x80 ;  /* 0x000000000080781c */ /* 0x000fe2000070e170 */
[----:B------:R-:W-:-:S12]  /*4dc0*/  IMAD.MOV.U32 R8, RZ, RZ, -0x1 ;  /* 0xffffffffff087424 */ /* 0x000fd800078e00ff */
[----:B------:R-:W-:Y:S05]  /*4dd0*/  WARPSYNC.COLLECTIVE R8, `(.L_x_300) ;  /* 0x0000000008087348 */ /* 0x000fea0003c00000 */
[----:B------:R-:W-:Y:S01]  /*4de0*/  VOTE.ANY P0, P0 ;  /* 0x0000000000ff7806 */ /* 0x000fe20000000100 */
[----:B------:R-:W-:-:S12]  /*4df0*/  ENDCOLLECTIVE ;  /* 0x000000000000791b */ /* 0x000fd80003800000 */
.L_x_300:
[----:B------:R-:W-:Y:S05]  /*4e00*/  BSYNC B0 ;  /* 0x0000000000007941 */ /* 0x000fea0003800000 */
.L_x_299:
[----:B------:R-:W-:Y:S05]  /*4e10*/  BRA `(.L_x_301) ;  /* 0xffffffe400207947 */ /* 0x000fea000383ffff */
.L_x_250:
[----:B------:R-:W-:Y:S01]  /*4e20*/  BSSY B0, `(.L_x_302) ;  /* 0x0000006000007945 */ /* 0x000fe20003800000 */
[----:B------:R-:W-:Y:S01]  /*4e30*/  PLOP3.LUT P0, PT, P0, PT, PT, 0x8, 0x80 ;  /* 0x000000000080781c */ /* 0x000fe2000070e170 */
[----:B------:R-:W-:-:S12]  /*4e40*/  IMAD.MOV.U32 R8, RZ, RZ, -0x1 ;  /* 0xffffffffff087424 */ /* 0x000fd800078e00ff */
[----:B------:R-:W-:Y:S05]  /*4e50*/  WARPSYNC.COLLECTIVE R8, `(.L_x_303) ;  /* 0x0000000008087348 */ /* 0x000fea0003c00000 */
[----:B------:R-:W-:Y:S01]  /*4e60*/  VOTE.ANY P0, P0 ;  /* 0x0000000000ff7806 */ /* 0x000fe20000000100 */
[----:B------:R-:W-:-:S12]  /*4e70*/  ENDCOLLECTIVE ;  /* 0x000000000000791b */ /* 0x000fd80003800000 */
.L_x_303:
[----:B------:R-:W-:Y:S05]  /*4e80*/  BSYNC B0 ;  /* 0x0000000000007941 */ /* 0x000fea0003800000 */
.L_x_302:
[----:B------:R-:W-:Y:S05]  /*4e90*/  BRA `(.L_x_304) ;  /* 0xffffffe400247947 */ /* 0x000fea000383ffff */
.L_x_252:
[----:B------:R-:W-:Y:S01]  /*4ea0*/  BSSY B0, `(.L_x_305) ;  /* 0x0000006000007945 */ /* 0x000fe20003800000 */
[----:B------:R-:W-:Y:S01]  /*4eb0*/  PLOP3.LUT P2, PT, P0, PT, PT, 0x8, 0x80 ;  /* 0x000000000080781c */ /* 0x000fe2000074e170 */
[----:B------:R-:W-:-:S12]  /*4ec0*/  IMAD.MOV.U32 R8, RZ, RZ, -0x1 ;  /* 0xffffffffff087424 */ /* 0x000fd800078e00ff */
[----:B------:R-:W-:Y:S05]  /*4ed0*/  WARPSYNC.COLLECTIVE R8, `(.L_x_306) ;  /* 0x0000000008087348 */ /* 0x000fea0003c00000 */
[----:B------:R-:W-:Y:S01]  /*4ee0*/  VOTE.ANY R8, PT, P2 ;  /* 0x0000000000087806 */ /* 0x000fe200010e0100 */
[----:B------:R-:W-:Y:S06]  /*4ef0*/  ENDCOLLECTIVE ;  /* 0x000000000000791b */ /* 0x000fec0003800000 */
.L_x_306:
[----:B------:R-:W-:Y:S05]  /*4f00*/  BSYNC B0 ;  /* 0x0000000000007941 */ /* 0x000fea0003800000 */
.L_x_305:
        /* <DEDUP_REMOVED lines=10> */
.L_x_307:
[----:B------:R-:W-:Y:S01]  /*4fb0*/  ISETP.GE.AND P0, PT, R35, R9, PT ;  /* 0x000000092300720c */ /* 0x000fe20003f06270 */
[----:B------:R-:W-:-:S03]  /*4fc0*/  IMAD.MOV.U32 R10, RZ, RZ, 0x2 ;  /* 0x00000002ff0a7424 */ /* 0x000fc600078e00ff */
[----:B------:R-:W-:-:S05]  /*4fd0*/  SEL R16, R16, RZ, !P0 ;  /* 0x000000ff10107207 */ /* 0x000fca0004000000 */
[----:B------:R-:W-:Y:S02]  /*4fe0*/  IMAD.IADD R44, R16, 0x1, R15 ;  /* 0x00000001102c7824 */ /* 0x000fe400078e020f */
[----:B------:R-:W-:Y:S02]  /*4ff0*/  VIADD R16, R35, 0x2 ;  /* 0x0000000223107836 */ /* 0x000fe40000000000 */
[----:B------:R-:W-:-:S03]  /*5000*/  IMAD.MOV.U32 R15, RZ, RZ, R44 ;  /* 0x000000ffff0f7224 */ /* 0x000fc600078e002c */
[----:B------:R-:W-:-:S13]  /*5010*/  ISETP.GT.AND P0, PT, R16, R9, PT ;  /* 0x000000091000720c */ /* 0x000fda0003f04270 */
[----:B------:R-:W-:Y:S05]  /*5020*/  WARPSYNC.COLLECTIVE R8, `(.L_x_308) ;  /* 0x0000000008087348 */ /* 0x000fea0003c00000 */
[----:B------:R0:W1:Y:S02]  /*5030*/  SHFL.DOWN P2, R16, R15, R10, R9 ;  /* 0x0800000a0f107389 */ /* 0x0000640000040009 */
[----:B01----:R-:W-:Y:S05]  /*5040*/  ENDCOLLECTIVE ;  /* 0x000000000000791b */ /* 0x003fea0003800000 */
.L_x_308:
[----:B------:R-:W-:Y:S01]  /*5050*/  IMAD.MOV.U32 R10, RZ, RZ, 0x4 ;  /* 0x00000004ff0a7424 */ /* 0x000fe200078e00ff */
[----:B------:R-:W-:Y:S01]  /*5060*/  SEL R17, R16, RZ, !P0 ;  /* 0x000000ff10117207 */ /* 0x000fe20004000000 */
[----:B------:R-:W-:-:S04]  /*5070*/  VIADD R16, R35, 0x4 ;  /* 0x0000000423107836 */ /* 0x000fc80000000000 */
[----:B------:R-:W-:Y:S01]  /*5080*/  IMAD.IADD R17, R44, 0x1, R17 ;  /* 0x000000012c117824 */ /* 0x000fe200078e0211 */
[----:B------:R-:W-:-:S03]  /*5090*/  ISETP.GT.AND P0, PT, R16, R9, PT ;  /* 0x000000091000720c */ /* 0x000fc60003f04270 */
[----:B------:R-:W-:-:S10]  /*50a0*/  IMAD.MOV.U32 R15, RZ, RZ, R17 ;  /* 0x000000ffff0f7224 */ /* 0x000fd400078e0011 */
[----:B------:R-:W-:Y:S05]  /*50b0*/  WARPSYNC.COLLECTIVE R8, `(.L_x_309) ;  /* 0x0000000008087348 */ /* 0x000fea0003c00000 */
[----:B------:R0:W1:Y:S02]  /*50c0*/  SHFL.DOWN P2, R16, R15, R10, R9 ;  /* 0x0800000a0f107389 */ /* 0x0000640000040009 */
[----:B01----:R-:W-:Y:S05]  /*50d0*/  ENDCOLLECTIVE ;  /* 0x000000000000791b */ /* 0x003fea0003800000 */
.L_x_309:
[----:B------:R-:W-:Y:S01]  /*50e0*/  IMAD.MOV.U32 R10, RZ, RZ, 0x8 ;  /* 0x00000008ff0a7424 */ /* 0x000fe200078e00ff */
[----:B------:R-:W-:-:S05]  /*50f0*/  SEL R16, R16, RZ, !P0 ;  /* 0x000000ff10107207 */ /* 0x000fca0004000000 */
[----:B------:R-:W-:Y:S02]  /*5100*/  IMAD.IADD R45, R17, 0x1, R16 ;  /* 0x00000001112d7824 */ /* 0x000fe400078e0210 */
[C---:B------:R-:W-:Y:S02]  /*5110*/  VIADD R16, R35.reuse, 0x8 ;  /* 0x0000000823107836 */ /* 0x040fe40000000000 */
[----:B------:R-:W-:Y:S02]  /*5120*/  IMAD.MOV.U32 R15, RZ, RZ, R45 ;  /* 0x000000ffff0f7224 */ /* 0x000fe400078e002d */
[----:B------:R-:W-:Y:S01]  /*5130*/  VIADD R17, R35, 0x10 ;  /* 0x0000001023117836 */ /* 0x000fe20000000000 */
[----:B------:R-:W-:-:S13]  /*5140*/  ISETP.GT.AND P0, PT, R16, R9, PT ;  /* 0x000000091000720c */ /* 0x000fda0003f04270 */
[----:B------:R-:W-:Y:S05]  /*5150*/  WARPSYNC.COLLECTIVE R8, `(.L_x_310) ;  /* 0x0000000008087348 */ /* 0x000fea0003c00000 */
[----:B------:R0:W1:Y:S02]  /*5160*/  SHFL.DOWN P2, R16, R15, R10, R9 ;  /* 0x0800000a0f107389 */ /* 0x0000640000040009 */
[----:B01----:R-:W-:Y:S05]  /*5170*/  ENDCOLLECTIVE ;  /* 0x000000000000791b */ /* 0x003fea0003800000 */
.L_x_310:
[----:B------:R-:W-:Y:S01]  /*5180*/  IMAD.MOV.U32 R10, RZ, RZ, 0x10 ;  /* 0x00000010ff0a7424 */ /* 0x000fe200078e00ff */
[----:B------:R-:W-:Y:S02]  /*5190*/  SEL R16, R16, RZ, !P0 ;  /* 0x000000ff10107207 */ /* 0x000fe40004000000 */
[----:B------:R-:W-:-:S03]  /*51a0*/  ISETP.GT.AND P0, PT, R17, R9, PT ;  /* 0x000000091100720c */ /* 0x000fc60003f04270 */
[----:B------:R-:W-:-:S04]  /*51b0*/  IMAD.IADD R44, R45, 0x1, R16 ;  /* 0x000000012d2c7824 */ /* 0x000fc800078e0210 */
[----:B------:R-:W-:-:S07]  /*51c0*/  IMAD.MOV.U32 R15, RZ, RZ, R44 ;  /* 0x000000ffff0f7224 */ /* 0x000fce00078e002c */
[----:B------:R-:W-:Y:S05]  /*51d0*/  WARPSYNC.COLLECTIVE R8, `(.L_x_311) ;  /* 0x0000000008087348 */ /* 0x000fea0003c00000 */
[----:B------:R0:W1:Y:S02]  /*51e0*/  SHFL.DOWN P2, R16, R15, R10, R9 ;  /* 0x0800000a0f107389 */ /* 0x0000640000040009 */
[----:B01----:R-:W-:Y:S05]  /*51f0*/  ENDCOLLECTIVE ;  /* 0x000000000000791b */ /* 0x003fea0003800000 */
.L_x_311:
[----:B------:R-:W-:Y:S02]  /*5200*/  SEL R16, R16, RZ, !P0 ;  /* 0x000000ff10107207 */ /* 0x000fe40004000000 */
[----:B------:R-:W-:Y:S02]  /*5210*/  ISETP.NE.AND P0, PT, R14, 0x65, PT ;  /* 0x000000650e00780c */ /* 0x000fe40003f05270 */
[----:B------:R-:W-:-:S11]  /*5220*/  IADD3 R19, PT, PT, R44, R16, R19 ;  /* 0x000000102c137210 */ /* 0x000fd60007ffe013 */
[----:B------:R-:W-:Y:S05]  /*5230*/  WARPSYNC.COLLECTIVE R8, `(.L_x_312) ;  /* 0x0000000008087348 */ /* 0x000fea0003c00000 */
[----:B------:R-:W-:Y:S01]  /*5240*/  VOTE.ALL P0, P0 ;  /* 0x0000000000ff7806 */ /* 0x000fe20000000000 */
[----:B------:R-:W-:-:S12]  /*5250*/  ENDCOLLECTIVE ;  /* 0x000000000000791b */ /* 0x000fd80003800000 */
.L_x_312:
[----:B------:R-:W-:Y:S05]  /*5260*/  BRA `(.L_x_313) ;  /* 0xffffffe000c07947 */ /* 0x000fea000383ffff */
.L_x_314:
        /* <DEDUP_REMOVED lines=9> */
.L_x_822:


//--------------------- .text._ZN3cub18CUB_300001_SM_10006detail4scan16DeviceScanKernelINS2_10policy_hubIiiijN4cuda3std3__44plusIvEEE10Policy1000EN6thrust24THRUST_300001_SM_1000_NS6detail15normal_iteratorINSD_10device_ptrIiEEEESI_NS0_13ScanTileStateIiLb1EEES9_NS0_8NullTypeEjiLb0ESL_EEvT0_T1_T2_iT3_T4_T5_ --------------------------
	.section	.text._ZN3cub18CUB_300001_SM_10006detail4scan16DeviceScanKernelINS2_10policy_hubIiiijN4cuda3std3__44plusIvEEE10Policy1000EN6thrust24THRUST_300001_SM_1000_NS6detail15normal_iteratorINSD_10device_ptrIiEEEESI_NS0_13ScanTileStateIiLb1EEES9_NS0_8NullTypeEjiLb0ESL_EEvT0_T1_T2_iT3_T4_T5_,"ax",@progbits
	.align	128
        .global         _ZN3cub18CUB_300001_SM_10006detail4scan16DeviceScanKernelINS2_10policy_hubIiiijN4cuda3std3__44plusIvEEE10Policy1000EN6thrust24THRUST_300001_SM_1000_NS6detail15normal_iteratorINSD_10device_ptrIiEEEESI_NS0_13ScanTileStateIiLb1EEES9_NS0_8NullTypeEjiLb0ESL_EEvT0_T1_T2_iT3_T4_T5_
        .type           _ZN3cub18CUB_300001_SM_10006detail4scan16DeviceScanKernelINS2_10policy_hubIiiijN4cuda3std3__44plusIvEEE10Policy1000EN6thrust24THRUST_300001_SM_1000_NS6detail15normal_iteratorINSD_10device_ptrIiEEEESI_NS0_13ScanTileStateIiLb1EEES9_NS0_8NullTypeEjiLb0ESL_EEvT0_T1_T2_iT3_T4_T5_,@function
        .size           _ZN3cub18CUB_300001_SM_10006detail4scan16DeviceScanKernelINS2_10policy_hubIiiijN4cuda3std3__44plusIvEEE10Policy1000EN6thrust24THRUST_300001_SM_1000_NS6detail15normal_iteratorINSD_10device_ptrIiEEEESI_NS0_13ScanTileStateIiLb1EEES9_NS0_8NullTypeEjiLb0ESL_EEvT0_T1_T2_iT3_T4_T5_,(.L_x_823 - _ZN3cub18CUB_300001_SM_10006detail4scan16DeviceScanKernelINS2_10policy_hubIiiijN4cuda3std3__44plusIvEEE10Policy1000EN6thrust24THRUST_300001_SM_1000_NS6detail15normal_iteratorINSD_10device_ptrIiEEEESI_NS0_13ScanTileStateIiLb1EEES9_NS0_8NullTypeEjiLb0ESL_EEvT0_T1_T2_iT3_T4_T5_)
        .other          _ZN3cub18CUB_300001_SM_10006detail4scan16DeviceScanKernelINS2_10policy_hubIiiijN4cuda3std3__44plusIvEEE10Policy1000EN6thrust24THRUST_300001_SM_1000_NS6detail15normal_iteratorINSD_10device_ptrIiEEEESI_NS0_13ScanTileStateIiLb1EEES9_NS0_8NullTypeEjiLb0ESL_EEvT0_T1_T2_iT3_T4_T5_,@"STO_CUDA_ENTRY STV_DEFAULT"
_ZN3cub18CUB_300001_SM_10006detail4scan16DeviceScanKernelINS2_10policy_hubIiiijN4cuda3std3__44plusIvEEE10Policy1000EN6thrust24THRUST_300001_SM_1000_NS6detail15normal_iteratorINSD_10device_ptrIiEEEESI_NS0_13ScanTileStateIiLb1EEES9_NS0_8NullTypeEjiLb0ESL_EEvT0_T1_T2_iT3_T4_T5_:
.text._ZN3cub18CUB_300001_SM_10006detail4scan16DeviceScanKernelINS2_10policy_hubIiiijN4cuda3std3__44plusIvEEE10Policy1000EN6thrust24THRUST_300001_SM_1000_NS6detail15normal_iteratorINSD_10device_ptrIiEEEESI_NS0_13ScanTileStateIiLb1EEES9_NS0_8NullTypeEjiLb0ESL_EEvT0_T1_T2_iT3_T4_T5_:
[----:B------:R-:W-:Y:S08]  /*0000*/  LDC R1, c[0x0][0x37c] ;  /* 0x0000df00ff017b82 */ /* 0x000ff00000000800 */
[----:B------:R-:W0:Y:S01]  /*0010*/  S2UR UR4, SR_CTAID.X ;  /* 0x00000000000479c3 */ /* 0x000e220000002500 */
[----:B------:R-:W1:Y:S01]  /*0020*/  LDCU UR5, c[0x0][0x3a0] ;  /* 0x00007400ff0577ac */ /* 0x000e620008000800 */
[----:B------:R-:W2:Y:S06]  /*0030*/  LDCU.64 UR8, c[0x0][0x358] ;  /* 0x00006b00ff0877ac */ /* 0x000eac0008000a00 */
[----:B------:R-:W0:Y:S02]  /*0040*/  LDC R42, c[0x0][0x398] ;  /* 0x0000e600ff2a7b82 */ /* 0x000e240000000800 */
[----:B0-----:R-:W-:-:S04]  /*0050*/  VIADD R42, R42, UR4 ;  /* 0x000000042a2a7c36 */ /* 0x001fc80008000000 */
[----:B------:R-:W-:-:S05]  /*0060*/  IMAD R3, R42, 0x2100, RZ ;  /* 0x000021002a037824 */ /* 0x000fca00078e02ff */
[----:B-1----:R-:W-:-:S04]  /*0070*/  IADD3 R0, PT, PT, -R3, UR5, RZ ;  /* 0x0000000503007c10 */ /* 0x002fc8000fffe1ff */
[----:B------:R-:W-:-:S13]  /*0080*/  ISETP.GE.U32.AND P0, PT, R0, 0x2101, PT ;  /* 0x000021010000780c */ /* 0x000fda0003f06070 */
[----:B--2---:R-:W-:Y:S05]  /*0090*/  @!P0 BRA `(.L_x_315) ;  /* 0x0000001c00a88947 */ /* 0x004fea0003800000 */
[----:B------:R-:W0:Y:S01]  /*00a0*/  S2R R16, SR_TID.X ;  /* 0x0000000000107919 */ /* 0x000e220000002100 */
[----:B------:R-:W1:Y:S01]  /*00b0*/  LDCU.64 UR4, c[0x0][0x380] ;  /* 0x00007000ff0477ac */ /* 0x000e620008000a00 */
[C---:B0-----:R-:W-:Y:S02]  /*00c0*/  LOP3.LUT R0, R16.reuse, 0x1f, RZ, 0xc0, !PT ;  /* 0x0000001f10007812 */ /* 0x041fe400078ec0ff */
[----:B------:R-:W-:-:S05]  /*00d0*/  LOP3.LUT R5, R16, 0x3e0, RZ, 0xc0, !PT ;  /* 0x000003e010057812 */ /* 0x000fca00078ec0ff */
[----:B------:R-:W-:-:S05]  /*00e0*/  IMAD R0, R5, 0x16, R0 ;  /* 0x0000001605007824 */ /* 0x000fca00078e0200 */
[----:B------:R-:W-:-:S05]  /*00f0*/  IADD3 R0, P0, PT, R3, R0, RZ ;  /* 0x0000000003007210 */ /* 0x000fca0007f1e0ff */
[----:B------:R-:W-:Y:S02]  /*0100*/  IMAD.X R3, RZ, RZ, RZ, P0 ;  /* 0x000000ffff037224 */ /* 0x000fe400000e06ff */
        /* <DEDUP_REMOVED lines=30> */
[----:B------:R-:W-:Y:S01]  /*02f0*/  ISETP.NE.AND P0, PT, R42, RZ, PT ;  /* 0x000000ff2a00720c */ /* 0x000fe20003f05270 */
        /* <DEDUP_REMOVED lines=28> */
[----:B------:R0:W1:Y:S04]  /*04c0*/  LDS.64 R36, [R27] ;  /* 0x000000001b247984 */ /* 0x0000680000000a00 */
[----:B------:R0:W2:Y:S04]  /*04d0*/  LDS.64 R34, [R27+0x8] ;  /* 0x000008001b227984 */ /* 0x0000a80000000a00 */
[----:B------:R0:W3:Y:S04]  /*04e0*/  LDS.64 R32, [R27+0x10] ;  /* 0x000010001b207984 */ /* 0x0000e80000000a00 */
[----:B------:R0:W4:Y:S04]  /*04f0*/  LDS.64 R18, [R27+0x18] ;  /* 0x000018001b127984 */ /* 0x0001280000000a00 */
[----:B------:R0:W0:Y:S04]  /*0500*/  LDS.64 R14, [R27+0x20] ;  /* 0x000020001b0e7984 */ /* 0x0000280000000a00 */
[----:B------:R0:W0:Y:S04]  /*0510*/  LDS.64 R12, [R27+0x28] ;  /* 0x000028001b0c7984 */ /* 0x0000280000000a00 */
[----:B------:R0:W0:Y:S04]  /*0520*/  LDS.64 R10, [R27+0x30] ;  /* 0x000030001b0a7984 */ /* 0x0000280000000a00 */
[----:B------:R0:W0:Y:S04]  /*0530*/  LDS.64 R8, [R27+0x38] ;  /* 0x000038001b087984 */ /* 0x0000280000000a00 */
[----:B------:R0:W0:Y:S04]  /*0540*/  LDS.64 R6, [R27+0x40] ;  /* 0x000040001b067984 */ /* 0x0000280000000a00 */
[----:B------:R0:W0:Y:S04]  /*0550*/  LDS.64 R4, [R27+0x48] ;  /* 0x000048001b047984 */ /* 0x0000280000000a00 */
[----:B------:R0:W0:Y:S01]  /*0560*/  LDS.64 R2, [R27+0x50] ;  /* 0x000050001b027984 */ /* 0x0000220000000a00 */
[----:B------:R-:W-:Y:S06]  /*0570*/  BAR.SYNC.DEFER_BLOCKING 0x0 ;  /* 0x0000000000007b1d */ /* 0x000fec0000010000 */
[----:B-1----:R-:W-:Y:S05]  /*0580*/  @P0 BRA `(.L_x_317) ;  /* 0x00000004001c0947 */ /* 0x002fea0003800000 */
[----:B0-2---:R-:W-:Y:S02]  /*0590*/  IADD3 R17, PT, PT, R34, R37, R36 ;  /* 0x0000002522117210 */ /* 0x005fe40007ffe024 */
[C---:B------:R-:W-:Y:S02]  /*05a0*/  ISETP.NE.AND P1, PT, R39.reuse, 0x1f, PT ;  /* 0x0000001f2700780c */ /* 0x040fe40003f25270 */
[----:B---3--:R-:W-:Y:S02]  /*05b0*/  IADD3 R17, PT, PT, R32, R35, R17 ;  /* 0x0000002320117210 */ /* 0x008fe40007ffe011 */
[----:B------:R-:W-:Y:S02]  /*05c0*/  ISETP.GE.U32.AND P2, PT, R16, 0x20, PT ;  /* 0x000000201000780c */ /* 0x000fe40003f46070 */
[----:B----4-:R-:W-:Y:S02]  /*05d0*/  IADD3 R17, PT, PT, R18, R33, R17 ;  /* 0x0000002112117210 */ /* 0x010fe40007ffe011 */
[----:B------:R-:W-:-:S02]  /*05e0*/  ISETP.NE.AND P3, PT, R39, RZ, PT ;  /* 0x000000ff2700720c */ /* 0x000fc40003f65270 */
[----:B------:R-:W-:-:S03]  /*05f0*/  IADD3 R17, PT, PT, R14, R19, R17 ;  /* 0x000000130e117210 */ /* 0x000fc60007ffe011 */
[----:B------:R-:W-:Y:S02]  /*0600*/  @!P1 LEA R43, R40, UR4, 0x2 ;  /* 0x00000004282b9c11 */ /* 0x000fe4000f8e10ff */
[----:B------:R-:W-:-:S04]  /*0610*/  IADD3 R17, PT, PT, R12, R15, R17 ;  /* 0x0000000f0c117210 */ /* 0x000fc80007ffe011 */
[----:B------:R-:W-:-:S04]  /*0620*/  IADD3 R17, PT, PT, R10, R13, R17 ;  /* 0x0000000d0a117210 */ /* 0x000fc80007ffe011 */
[----:B------:R-:W-:-:S04]  /*0630*/  IADD3 R17, PT, PT, R8, R11, R17 ;  /* 0x0000000b08117210 */ /* 0x000fc80007ffe011 */
[----:B------:R-:W-:-:S04]  /*0640*/  IADD3 R17, PT, PT, R6, R9, R17 ;  /* 0x0000000906117210 */ /* 0x000fc80007ffe011 */
[----:B------:R-:W-:-:S04]  /*0650*/  IADD3 R17, PT, PT, R4, R7, R17 ;  /* 0x0000000704117210 */ /* 0x000fc80007ffe011 */
[----:B------:R-:W-:-:S05]  /*0660*/  IADD3 R20, PT, PT, R2, R5, R17 ;  /* 0x0000000502147210 */ /* 0x000fca0007ffe011 */
        /* <DEDUP_REMOVED lines=11> */
[----:B------:R-:W-:-:S04]  /*0720*/  ISETP.NE.AND P0, PT, R40, 0x2, PT ;  /* 0x000000022800780c */ /* 0x000fc80003f05270 */
        /* <DEDUP_REMOVED lines=8> */
[----:B------:R-:W-:Y:S01]  /*07b0*/  SEL R20, R21, R20, !P0 ;  /* 0x0000001415147207 */ /* 0x000fe20004000000 */
[----:B------:R-:W-:Y:S01]  /*07c0*/  IMAD.IADD R21, R42, 0x1, -R17 ;  /* 0x000000012a157824 */ /* 0x000fe200078e0a11 */
[----:B------:R-:W-:Y:S01]  /*07d0*/  ISETP.NE.AND P0, PT, R40, 0x3, PT ;  /* 0x000000032800780c */ /* 0x000fe20003f05270 */
[----:B------:R-:W-:-:S03]  /*07e0*/  IMAD.IADD R23, R23, 0x1, R22 ;  /* 0x0000000117177824 */ /* 0x000fc600078e0216 */
[----:B------:R-:W-:Y:S01]  /*07f0*/  SEL R20, R22, R20, !P0 ;  /* 0x0000001416147207 */ /* 0x000fe20004000000 */
[----:B-1----:R-:W-:Y:S01]  /*0800*/  IMAD.IADD R24, R23, 0x1, R24 ;  /* 0x0000000117187824 */ /* 0x002fe200078e0218 */
[C---:B------:R-:W-:Y:S02]  /*0810*/  ISETP.NE.AND P0, PT, R40.reuse, 0x4, PT ;  /* 0x000000042800780c */ /* 0x040fe40003f05270 */
[----:B------:R-:W-:Y:S01]  /*0820*/  SEL R17, R21, RZ, P3 ;  /* 0x000000ff15117207 */ /* 0x000fe20001800000 */
        /* <DEDUP_REMOVED lines=18> */
[----:B------:R-:W-:Y:S02]  /*0950*/  ISETP.NE.AND P1, PT, R40, 0xb, PT ;  /* 0x0000000b2800780c */ /* 0x000fe40003f25270 */
[----:B------:R-:W-:Y:S02]  /*0960*/  SEL R20, R29, R20, !P0 ;  /* 0x000000141d147207 */ /* 0x000fe40004000000 */
[----:B------:R-:W-:-:S02]  /*0970*/  ISETP.NE.AND P0, PT, R16, RZ, PT ;  /* 0x000000ff1000720c */ /* 0x000fc40003f05270 */
[----:B------:R-:W-:-:S05]  /*0980*/  SEL R20, R30, R20, !P1 ;  /* 0x000000141e147207 */ /* 0x000fca0004800000 */
[----:B------:R-:W-:-:S06]  /*0990*/  @P2 IMAD.IADD R21, R20, 0x1, R17 ;  /* 0x0000000114152824 */ /* 0x000fcc00078e0211 */
[----:B------:R-:W-:Y:S05]  /*09a0*/  @P0 BRA `(.L_x_318) ;  /* 0x0000000c00f00947 */ /* 0x000fea0003800000 */
[----:B------:R-:W0:Y:S01]  /*09b0*/  LDC.64 R16, c[0x0][0x390] ;  /* 0x0000e400ff107b82 */ /* 0x000e220000000a00 */
[----:B------:R-:W-:Y:S02]  /*09c0*/  IMAD.MOV.U32 R30, RZ, RZ, 0x65 ;  /* 0x00000065ff1e7424 */ /* 0x000fe400078e00ff */
[----:B------:R-:W-:-:S03]  /*09d0*/  IMAD.MOV.U32 R21, RZ, RZ, RZ ;  /* 0x000000ffff157224 */ /* 0x000fc600078e00ff */
[----:B0-----:R0:W-:Y:S01]  /*09e0*/  ST.E.64.STRONG.GPU desc[UR8][R16.64+0x100], R30 ;  /* 0x0001001e10007985 */ /* 0x0011e2000c10fb08 */
[----:B------:R-:W-:Y:S05]  /*09f0*/  BRA `(.L_x_318) ;  /* 0x0000000c00dc7947 */ /* 0x000fea0003800000 */
.L_x_317:
[----:B0-2---:R-:W-:Y:S02]  /*0a00*/  IADD3 R17, PT, PT, R34, R37, R36 ;  /* 0x0000002522117210 */ /* 0x005fe40007ffe024 */
[C---:B------:R-:W-:Y:S02]  /*0a10*/  ISETP.NE.AND P1, PT, R39.reuse, 0x1f, PT ;  /* 0x0000001f2700780c */ /* 0x040fe40003f25270 */
[----:B---3--:R-:W-:Y:S02]  /*0a20*/  IADD3 R17, PT, PT, R32, R35, R17 ;  /* 0x0000002320117210 */ /* 0x008fe40007ffe011 */
[----:B------:R-:W-:Y:S02]  /*0a30*/  ISETP.NE.AND P2, PT, R39, RZ, PT ;  /* 0x000000ff2700720c */ /* 0x000fe40003f45270 */
[----:B----4-:R-:W-:-:S04]  /*0a40*/  IADD3 R17, PT, PT, R18, R33, R17 ;  /* 0x0000002112117210 */ /* 0x010fc80007ffe011 */
        /* <DEDUP_REMOVED lines=56> */
[----:B------:R-:W-:-:S02]  /*0dd0*/  ISETP.GT.U32.AND P0, PT, R16, 0x1f, PT ;  /* 0x0000001f1000780c */ /* 0x000fc40003f04070 */
[----:B------:R-:W-:Y:S02]  /*0de0*/  SEL R20, R30, R20, !P1 ;  /* 0x000000141e147207 */ /* 0x000fe40004800000 */
[----:B------:R-:W-:-:S03]  /*0df0*/  ISETP.GE.U32.AND P1, PT, R16, 0x20, PT ;  /* 0x000000201000780c */ /* 0x000fc60003f26070 */
[----:B------:R-:W-:-:S05]  /*0e00*/  IMAD.IADD R20, R20, 0x1, R21 ;  /* 0x0000000114147824 */ /* 0x000fca00078e0215 */
[----:B------:R-:W-:Y:S01]  /*0e10*/  SEL R23, R17, R20, !P1 ;  /* 0x0000001411177207 */ /* 0x000fe20004800000 */
[----:B------:R-:W-:Y:S06]  /*0e20*/  @P0 BRA `(.L_x_319) ;  /* 0x0000000800a80947 */ /* 0x000fec0003800000 */
[----:B------:R-:W0:Y:S01]  /*0e30*/  LDC.64 R20, c[0x0][0x390] ;  /* 0x0000e400ff147b82 */ /* 0x000e220000000a00 */
[----:B------:R-:W-:Y:S02]  /*0e40*/  ISETP.NE.AND P1, PT, R16, RZ, PT ;  /* 0x000000ff1000720c */ /* 0x000fe40003f25270 */
[----:B------:R-:W-:-:S05]  /*0e50*/  LOP3.LUT R17, RZ, R16, RZ, 0x33, !PT ;  /* 0x00000010ff117212 */ /* 0x000fca00078e33ff */
[----:B------:R-:W-:-:S06]  /*0e60*/  IMAD.IADD R24, R42, 0x1, R17 ;  /* 0x000000012a187824 */ /* 0x000fcc00078e0211 */
        /* <DEDUP_REMOVED lines=11> */
.L_x_349:
[----:B------:R-:W-:Y:S05]  /*0f20*/  @!P0 BRA `(.L_x_321) ;  /* 0x0000000000748947 */ /* 0x000fea0003800000 */
[----:B------:R-:W-:-:S07]  /*0f30*/  IMAD.MOV.U32 R22, RZ, RZ, 0x3b8 ;  /* 0x000003b8ff167424 */ /* 0x000fce00078e00ff */
.L_x_323:
[----:B------:R-:W-:Y:S02]  /*0f40*/  VIADD R25, R22, 0x1 ;  /* 0x0000000116197836 */ /* 0x000fe40000000000 */
[----:B------:R-:W-:Y:S02]  /*0f50*/  IMAD R42, R42, 0x41a7, RZ ;  /* 0x000041a72a2a7824 */ /* 0x000fe400078e02ff */
[----:B------:R-:W0:Y:S01]  /*0f60*/  I2F.U32.RP R28, R25 ;  /* 0x00000019001c7306 */ /* 0x000e220000209000 */
[----:B------:R-:W-:Y:S01]  /*0f70*/  IMAD.MOV R29, RZ, RZ, -R25 ;  /* 0x000000ffff1d7224 */ /* 0x000fe200078e0a19 */
[----:B------:R-:W-:Y:S02]  /*0f80*/  ISETP.NE.U32.AND P2, PT, R25, RZ, PT ;  /* 0x000000ff1900720c */ /* 0x000fe40003f45070 */
[----:B------:R-:W-:-:S04]  /*0f90*/  LOP3.LUT R42, R42, 0x7fffffff, RZ, 0xc0, !PT ;  /* 0x7fffffff2a2a7812 */ /* 0x000fc800078ec0ff */
[----:B0-----:R-:W0:Y:S02]  /*0fa0*/  MUFU.RCP R28, R28 ;  /* 0x0000001c001c7308 */ /* 0x001e240000001000 */
[----:B0-----:R-:W-:-:S06]  /*0fb0*/  VIADD R20, R28, 0xffffffe ;  /* 0x0ffffffe1c147836 */ /* 0x001fcc0000000000 */
[----:B------:R0:W1:Y:S02]  /*0fc0*/  F2I.FTZ.U32.TRUNC.NTZ R21, R20 ;  /* 0x0000001400157305 */ /* 0x000064000021f000 */
[----:B0-----:R-:W-:Y:S02]  /*0fd0*/  IMAD.MOV.U32 R20, RZ, RZ, RZ ;  /* 0x000000ffff147224 */ /* 0x001fe400078e00ff */
[----:B-1----:R-:W-:-:S04]  /*0fe0*/  IMAD R29, R29, R21, RZ ;  /* 0x000000151d1d7224 */ /* 0x002fc800078e02ff */
[----:B------:R-:W-:-:S06]  /*0ff0*/  IMAD.HI.U32 R21, R21, R29, R20 ;  /* 0x0000001d15157227 */ /* 0x000fcc00078e0014 */
[----:B------:R-:W-:-:S04]  /*1000*/  IMAD.HI.U32 R21, R21, R42, RZ ;  /* 0x0000002a15157227 */ /* 0x000fc800078e00ff */
[----:B------:R-:W-:-:S04]  /*1010*/  IMAD.MOV R21, RZ, RZ, -R21 ;  /* 0x000000ffff157224 */ /* 0x000fc800078e0a15 */
[----:B------:R-:W-:-:S05]  /*1020*/  IMAD R28, R25, R21, R42 ;  /* 0x00000015191c7224 */ /* 0x000fca00078e022a */
[----:B------:R-:W-:-:S13]  /*1030*/  ISETP.GE.U32.AND P0, PT, R28, R25, PT ;  /* 0x000000191c00720c */ /* 0x000fda0003f06070 */
[----:B------:R-:W-:-:S05]  /*1040*/  @P0 IMAD.IADD R28, R28, 0x1, -R25 ;  /* 0x000000011c1c0824 */ /* 0x000fca00078e0a19 */
[----:B------:R-:W-:-:S13]  /*1050*/  ISETP.GE.U32.AND P0, PT, R28, R25, PT ;  /* 0x000000191c00720c */ /* 0x000fda0003f06070 */
[----:B------:R-:W-:Y:S01]  /*1060*/  @P0 IMAD.IADD R28, R28, 0x1, -R25 ;  /* 0x000000011c1c0824 */ /* 0x000fe200078e0a19 */
[----:B------:R-:W-:-:S04]  /*1070*/  @!P2 LOP3.LUT R28, RZ, R25, RZ, 0x33, !PT ;  /* 0x00000019ff1ca212 */ /* 0x000fc800078e33ff */
[----:B------:R-:W-:Y:S05]  /*1080*/  NANOSLEEP R28 ;  /* 0x0000001c0000735d */ /* 0x000fea0003800000 */
[----:B------:R-:W2:Y:S01]  /*1090*/  LD.E.64.STRONG.GPU R28, desc[UR8][R16.64+0x100] ;  /* 0x00010008101c7980 */ /* 0x000ea2000c10fb00 */
[----:B------:R-:W-:Y:S01]  /*10a0*/  UMOV UR5, 0xffffffff ;  /* 0xffffffff00057882 */ /* 0x000fe20000000000 */
[----:B------:R-:W-:Y:S02]  /*10b0*/  SHF.R.U32.HI R22, RZ, 0x1, R22 ;  /* 0x00000001ff167819 */ /* 0x000fe40000011616 */
[----:B--2---:R-:W-:Y:S01]  /*10c0*/  ISETP.NE.AND P0, PT, R28, 0x63, PT ;  /* 0x000000631c00780c */ /* 0x004fe20003f05270 */
[----:B------:R-:W-:-:S12]  /*10d0*/  BRA.DIV UR5, `(.L_x_322) ;  /* 0x00000036051c7947 */ /* 0x000fd8000b800000 */
[----:B------:R-:W-:-:S13]  /*10e0*/  VOTE.ANY P0, !P0 ;  /* 0x0000000000ff7806 */ /* 0x000fda0004000100 */
.L_x_352:
[----:B------:R-:W-:Y:S05]  /*10f0*/  @P0 BRA `(.L_x_323) ;  /* 0xfffffffc00900947 */ /* 0x000fea000383ffff */
.L_x_321:
[----:B------:R-:W-:Y:S01]  /*1100*/  UMOV UR5, 0xffffffff ;  /* 0xffffffff00057882 */ /* 0x000fe20000000000 */
[----:B------:R-:W-:Y:S02]  /*1110*/  ISETP.NE.AND P0, PT, R28, 0x65, PT ;  /* 0x000000651c00780c */ /* 0x000fe40003f05270 */
[----:B------:R-:W-:Y:S11]  /*1120*/  BRA.DIV UR5, `(.L_x_324) ;  /* 0x0000003605287947 */ /* 0x000ff6000b800000 */
[----:B------:R-:W0:Y:S01]  /*1130*/  S2R R25, SR_GEMASK ;  /* 0x0000000000197919 */ /* 0x000e220000003c00 */
[----:B------:R-:W-:Y:S01]  /*1140*/  VOTE.ANY R21, PT, !P0 ;  /* 0x0000000000157806 */ /* 0x000fe200040e0100 */
        /* <DEDUP_REMOVED lines=10> */
[----:B0-----:R-:W-:Y:S02]  /*11f0*/  IADD3 R44, P3, PT, R16, 0x100, RZ ;  /* 0x00000100102c7810 */ /* 0x001fe40007f7e0ff */
[----:B-1----:R-:W-:Y:S02]  /*1200*/  SEL R22, R22, RZ, !P0 ;  /* 0x000000ff16167207 */ /* 0x002fe40004000000 */
[----:B------:R-:W-:-:S03]  /*1210*/  ISETP.GT.AND P0, PT, R41, R48, PT ;  /* 0x000000302900720c */ /* 0x000fc60003f04270 */
[----:B------:R-:W-:-:S05]  /*1220*/  IMAD.IADD R43, R22, 0x1, R29 ;  /* 0x00000001162b7824 */ /* 0x000fca00078e021d */
[----:B------:R-:W0:Y:S02]  /*1230*/  SHFL.DOWN PT, R22, R43, 0x2, R48 ;  /* 0x084000002b167989 */ /* 0x000e2400000e0030 */
[----:B0-----:R-:W-:Y:S02]  /*1240*/  SEL R22, R22, RZ, !P0 ;  /* 0x000000ff16167207 */ /* 0x001fe40004000000 */
[----:B------:R-:W-:-:S03]  /*1250*/  ISETP.GT.AND P0, PT, R40, R48, PT ;  /* 0x000000302800720c */ /* 0x000fc60003f04270 */
[----:B------:R-:W-:Y:S02]  /*1260*/  IMAD.IADD R45, R43, 0x1, R22 ;  /* 0x000000012b2d7824 */ /* 0x000fe400078e0216 */
[----:B------:R-:W-:-:S03]  /*1270*/  VIADD R43, R39, 0x10 ;  /* 0x00000010272b7836 */ /* 0x000fc60000000000 */
[----:B------:R-:W0:Y:S02]  /*1280*/  SHFL.DOWN PT, R22, R45, 0x4, R48 ;  /* 0x088000002d167989 */ /* 0x000e2400000e0030 */
[-C--:B------:R-:W-:Y:S02]  /*1290*/  ISETP.GT.AND P2, PT, R43, R48.reuse, PT ;  /* 0x000000302b00720c */ /* 0x080fe40003f44270 */
[----:B0-----:R-:W-:Y:S02]  /*12a0*/  SEL R22, R22, RZ, !P0 ;  /* 0x000000ff16167207 */ /* 0x001fe40004000000 */
[----:B------:R-:W-:-:S03]  /*12b0*/  ISETP.GT.AND P0, PT, R30, R48, PT ;  /* 0x000000301e00720c */ /* 0x000fc60003f04270 */
[----:B------:R-:W-:Y:S02]  /*12c0*/  IMAD.IADD R29, R45, 0x1, R22 ;  /* 0x000000012d1d7824 */ /* 0x000fe400078e0216 */
[----:B------:R-:W-:-:S03]  /*12d0*/  IMAD.X R45, RZ, RZ, R17, P3 ;  /* 0x000000ffff2d7224 */ /* 0x000fc600018e0611 */
[----:B------:R-:W0:Y:S02]  /*12e0*/  SHFL.DOWN PT, R22, R29, 0x8, R48 ;  /* 0x090000001d167989 */ /* 0x000e2400000e0030 */
[----:B0-----:R-:W-:Y:S02]  /*12f0*/  SEL R22, R22, RZ, !P0 ;  /* 0x000000ff16167207 */ /* 0x001fe40004000000 */
[----:B------:R-:W-:-:S03]  /*1300*/  ISETP.NE.AND P0, PT, R28, 0x65, PT ;  /* 0x000000651c00780c */ /* 0x000fc60003f05270 */
[----:B------:R-:W-:-:S05]  /*1310*/  IMAD.IADD R47, R29, 0x1, R22 ;  /* 0x000000011d2f7824 */ /* 0x000fca00078e0216 */
[----:B------:R-:W0:Y:S05]  /*1320*/  SHFL.DOWN PT, R22, R47, 0x10, R48 ;  /* 0x0a0000002f167989 */ /* 0x000e2a00000e0030 */
[----:B------:R-:W-:Y:S02]  /*1330*/  VOTE.ALL P0, P0 ;  /* 0x0000000000ff7806 */ /* 0x000fe40000000000 */
[----:B0-----:R-:W-:-:S05]  /*1340*/  SEL R22, R22, RZ, !P2 ;  /* 0x000000ff16167207 */ /* 0x001fca0005000000 */
[----:B------:R-:W-:-:S07]  /*1350*/  IMAD.IADD R46, R47, 0x1, R22 ;  /* 0x000000012f2e7824 */ /* 0x000fce00078e0216 */
.L_x_361:
[----:B------:R-:W-:Y:S05]  /*1360*/  @!P0 BRA `(.L_x_325) ;  /* 0x00000004001c8947 */ /* 0x000fea0003800000 */
[----:B------:R-:W-:-:S07]  /*1370*/  IMAD.MOV.U32 R47, RZ, RZ, 0x3b8 ;  /* 0x000003b8ff2f7424 */ /* 0x000fce00078e00ff */
.L_x_331:
        /* <DEDUP_REMOVED lines=8> */
.L_x_364:
[----:B------:R-:W-:Y:S05]  /*1400*/  @!P0 BRA `(.L_x_327) ;  /* 0x0000000000748947 */ /* 0x000fea0003800000 */
[----:B------:R-:W-:-:S07]  /*1410*/  IMAD.MOV.U32 R22, RZ, RZ, R47 ;  /* 0x000000ffff167224 */ /* 0x000fce00078e002f */
.L_x_329:
        /* <DEDUP_REMOVED lines=27> */
.L_x_367:
[----:B------:R-:W-:Y:S05]  /*15d0*/  @P0 BRA `(.L_x_329) ;  /* 0xfffffffc00900947 */ /* 0x000fea000383ffff */
.L_x_327:
[----:B------:R-:W-:Y:S01]  /*15e0*/  UMOV UR5, 0xffffffff ;  /* 0xffffffff00057882 */ /* 0x000fe20000000000 */
[----:B------:R-:W-:Y:S02]  /*15f0*/  ISETP.NE.AND P0, PT, R28, 0x65, PT ;  /* 0x000000651c00780c */ /* 0x000fe40003f05270 */
[----:B------:R-:W-:Y:S11]  /*1600*/  BRA.DIV UR5, `(.L_x_330) ;  /* 0x0000003605387947 */ /* 0x000ff6000b800000 */
[----:B------:R-:W-:Y:S01]  /*1610*/  VOTE.ANY R21, PT, !P0 ;  /* 0x0000000000157806 */ /* 0x000fe200040e0100 */
[----:B------:R-:W-:-:S03]  /*1620*/  VIADD R24, R24, 0xffffffe0 ;  /* 0xffffffe018187836 */ /* 0x000fc60000000000 */
[----:B------:R-:W-:-:S05]  /*1630*/  LOP3.LUT R21, R21, 0x80000000, R25, 0xec, !PT ;  /* 0x8000000015157812 */ /* 0x000fca00078eec19 */
[----:B------:R-:W-:-:S05]  /*1640*/  VIADD R16, R21, 0xffffffff ;  /* 0xffffffff15107836 */ /* 0x000fca0000000000 */
[----:B------:R-:W-:-:S04]  /*1650*/  LOP3.LUT R16, R21, R16, RZ, 0xc, !PT ;  /* 0x0000001015107212 */ /* 0x000fc800078e0cff */
        /* <DEDUP_REMOVED lines=23> */
.L_x_376:
[----:B------:R-:W-:Y:S05]  /*17d0*/  @P0 BRA `(.L_x_331) ;  /* 0xfffffff800e80947 */ /* 0x000fea000383ffff */
.L_x_325:
        /* <DEDUP_REMOVED lines=8> */
[----:B0-----:R-:W-:-:S05]  /*1860*/  @!P1 LEA R16, R17, R16, 0x18 ;  /* 0x0000001011109211 */ /* 0x001fca00078ec0ff */
[----:B------:R1:W-:Y:S04]  /*1870*/  @!P1 STS [R16+0x8], R31 ;  /* 0x0000081f10009388 */ /* 0x0003e80000000800 */
[----:B------:R1:W-:Y:S01]  /*1880*/  @!P1 STS [R16+0x4], R46 ;  /* 0x0000042e10009388 */ /* 0x0003e20000000800 */
[----:B--2---:R-:W-:Y:S01]  /*1890*/  @!P0 LEA R21, R21, R20, 0x18 ;  /* 0x0000001415158211 */ /* 0x004fe200078ec0ff */
[----:B------:R-:W-:Y:S02]  /*18a0*/  IMAD.MOV.U32 R20, RZ, RZ, R23 ;  /* 0x000000ffff147224 */ /* 0x000fe400078e0017 */
[----:B------:R-:W-:Y:S02]  /*18b0*/  @!P0 IMAD.MOV.U32 R20, RZ, RZ, R46 ;  /* 0x000000ffff148224 */ /* 0x000fe400078e002e */
[----:B------:R1:W-:Y:S05]  /*18c0*/  @!P0 STS [R21+0x4c], R46 ;  /* 0x00004c2e15008388 */ /* 0x0003ea0000000800 */
.L_x_319:
[----:B------:R-:W-:Y:S05]  /*18d0*/  WARPSYNC.ALL ;  /* 0x0000000000007948 */ /* 0x000fea0003800000 */
[----:B------:R-:W0:Y:S08]  /*18e0*/  S2UR UR6, SR_CgaCtaId ;  /* 0x00000000000679c3 */ /* 0x000e300000008800 */
[----:B------:R-:W-:Y:S06]  /*18f0*/  BAR.SYNC.DEFER_BLOCKING 0x0 ;  /* 0x0000000000007b1d */ /* 0x000fec0000010000 */
[----:B------:R-:W-:Y:S01]  /*1900*/  UMOV UR5, 0x400 ;  /* 0x0000040000057882 */ /* 0x000fe20000000000 */
[----:B------:R-:W2:Y:S01]  /*1910*/  S2R R17, SR_TID.X ;  /* 0x0000000000117919 */ /* 0x000ea20000002100 */
[----:B0-----:R-:W-:-:S09]  /*1920*/  ULEA UR5, UR6, UR5, 0x18 ;  /* 0x0000000506057291 */ /* 0x001fd2000f8ec0ff */
[----:B-1----:R-:W0:Y:S01]  /*1930*/  LDS R16, [UR5+0x4c] ;  /* 0x00004c05ff107984 */ /* 0x002e220008000800 */
[----:B--2---:R-:W-:-:S04]  /*1940*/  ISETP.NE.AND P0, PT, R17, RZ, PT ;  /* 0x000000ff1100720c */ /* 0x004fc80003f05270 */
[----:B0-----:R-:W-:-:S05]  /*1950*/  SEL R21, R16, RZ, P0 ;  /* 0x000000ff10157207 */ /* 0x001fca0000000000 */
[----:B------:R-:W-:-:S07]  /*1960*/  IMAD.IADD R21, R21, 0x1, R20 ;  /* 0x0000000115157824 */ /* 0x000fce00078e0214 */
.L_x_318:
[----:B------:R-:W-:Y:S05]  /*1970*/  BSYNC.RECONVERGENT B0 ;  /* 0x0000000000007941 */ /* 0x000fea0003800200 */
.L_x_316:
[----:B------:R-:W-:Y:S01]  /*1980*/  IMAD.IADD R36, R36, 0x1, R21 ;  /* 0x0000000124247824 */ /* 0x000fe200078e0215 */
[----:B0-----:R-:W0:Y:S01]  /*1990*/  S2R R16, SR_TID.X ;  /* 0x0000000000107919 */ /* 0x001e220000002100 */
[----:B------:R-:W1:Y:S01]  /*19a0*/  S2UR UR6, SR_CgaCtaId ;  /* 0x00000000000679c3 */ /* 0x000e620000008800 */
[----:B------:R-:W-:Y:S01]  /*19b0*/  UMOV UR5, 0x400 ;  /* 0x0000040000057882 */ /* 0x000fe20000000000 */
[----:B------:R-:W-:Y:S01]  /*19c0*/  IMAD.IADD R37, R37, 0x1, R36 ;  /* 0x0000000125257824 */ /* 0x000fe200078e0224 */
[----:B------:R-:W2:Y:S03]  /*19d0*/  S2R R17, SR_LANEID ;  /* 0x0000000000117919 */ /* 0x000ea60000000000 */
[----:B------:R-:W-:Y:S02]  /*19e0*/  IMAD.IADD R34, R34, 0x1, R37 ;  /* 0x0000000122227824 */ /* 0x000fe400078e0225 */
[----:B------:R-:W-:Y:S02]  /*19f0*/  BAR.SYNC.DEFER_BLOCKING 0x0 ;  /* 0x0000000000007b1d */ /* 0x000fe40000010000 */
[----:B------:R-:W-:-:S04]  /*1a00*/  IMAD.IADD R35, R35, 0x1, R34 ;  /* 0x0000000123237824 */ /* 0x000fc800078e0222 */
[----:B------:R-:W-:-:S04]  /*1a10*/  IMAD.IADD R32, R32, 0x1, R35 ;  /* 0x0000000120207824 */ /* 0x000fc800078e0223 */
[----:B------:R-:W-:-:S04]  /*1a20*/  IMAD.IADD R33, R33, 0x1, R32 ;  /* 0x0000000121217824 */ /* 0x000fc800078e0220 */
[----:B------:R-:W-:Y:S01]  /*1a30*/  IMAD.IADD R18, R18, 0x1, R33 ;  /* 0x0000000112127824 */ /* 0x000fe200078e0221 */
[----:B-1----:R-:W-:-:S03]  /*1a40*/  ULEA UR5, UR6, UR5, 0x18 ;  /* 0x0000000506057291 */ /* 0x002fc6000f8ec0ff */
[----:B------:R-:W-:Y:S01]  /*1a50*/  IMAD.IADD R19, R19, 0x1, R18 ;  /* 0x0000000113137824 */ /* 0x000fe200078e0212 */
[----:B------:R-:W1:Y:S03]  /*1a60*/  LDCU.64 UR6, c[0x0][0x388] ;  /* 0x00007100ff0677ac */ /* 0x000e660008000a00 */
[----:B------:R-:W-:Y:S01]  /*1a70*/  IMAD.IADD R14, R14, 0x1, R19 ;  /* 0x000000010e0e7824 */ /* 0x000fe200078e0213 */
[----:B0-----:R-:W-:-:S03]  /*1a80*/  SHF.R.U32.HI R16, RZ, 0x5, R16 ;  /* 0x00000005ff107819 */ /* 0x001fc60000011610 */
[----:B------:R-:W-:Y:S02]  /*1a90*/  IMAD.IADD R15, R15, 0x1, R14 ;  /* 0x000000010f0f7824 */ /* 0x000fe400078e020e */
[----:B--2---:R-:W-:Y:S02]  /*1aa0*/  IMAD R16, R16, 0x2c0, R17 ;  /* 0x000002c010107824 */ /* 0x004fe400078e0211 */
[----:B------:R-:W-:-:S03]  /*1ab0*/  IMAD.IADD R12, R12, 0x1, R15 ;  /* 0x000000010c0c7824 */ /* 0x000fc600078e020f */
[----:B------:R-:W-:Y:S01]  /*1ac0*/  LEA R16, R16, UR5, 0x2 ;  /* 0x0000000510107c11 */ /* 0x000fe2000f8e10ff */
[----:B------:R-:W-:Y:S01]  /*1ad0*/  IMAD.IADD R13, R13, 0x1, R12 ;  /* 0x000000010d0d7824 */ /* 0x000fe200078e020c */
[----:B-1----:R-:W-:-:S03]  /*1ae0*/  IADD3 R38, P0, PT, R38, UR6, RZ ;  /* 0x0000000626267c10 */ /* 0x002fc6000ff1e0ff */
[----:B------:R-:W-:Y:S02]  /*1af0*/  IMAD.IADD R10, R10, 0x1, R13 ;  /* 0x000000010a0a7824 */ /* 0x000fe400078e020d */
[----:B------:R-:W-:Y:S01]  /*1b00*/  IMAD R20, R17, 0x54, R16 ;  /* 0x0000005411147824 */ /* 0x000fe200078e0210 */
[----:B------:R-:W-:Y:S01]  /*1b10*/  IADD3.X R39, PT, PT, R0, UR7, RZ, P0, !PT ;  /* 0x0000000700277c10 */ /* 0x000fe200087fe4ff */
[----:B------:R-:W-:-:S03]  /*1b20*/  IMAD.IADD R11, R11, 0x1, R10 ;  /* 0x000000010b0b7824 */ /* 0x000fc600078e020a */
[----:B------:R-:W-:Y:S01]  /*1b30*/  STS.64 [R20], R36 ;  /* 0x0000002414007388 */ /* 0x000fe20000000a00 */
[----:B------:R-:W-:-:S03]  /*1b40*/  IMAD.IADD R8, R8, 0x1, R11 ;  /* 0x0000000108087824 */ /* 0x000fc600078e020b */
[----:B------:R-:W-:Y:S01]  /*1b50*/  STS.64 [R20+0x8], R34 ;  /* 0x0000082214007388 */ /* 0x000fe20000000a00 */
        /* <DEDUP_REMOVED lines=13> */
[----:B------:R-:W-:Y:S04]  /*1c30*/  STS.64 [R20+0x40], R6 ;  /* 0x0000400614007388 */ /* 0x000fe80000000a00 */
[----:B------:R-:W-:Y:S04]  /*1c40*/  STS.64 [R20+0x48], R4 ;  /* 0x0000480414007388 */ /* 0x000fe80000000a00 */
[----:B------:R-:W-:Y:S01]  /*1c50*/  STS.64 [R20+0x50], R2 ;  /* 0x0000500214007388 */ /* 0x000fe20000000a00 */
        /* <DEDUP_REMOVED lines=46> */
.L_x_315:
[----:B------:R-:W-:-:S13]  /*1f40*/  ISETP.NE.AND P0, PT, R0, RZ, PT ;  /* 0x000000ff0000720c */ /* 0x000fda0003f05270 */
[----:B------:R-:W-:Y:S05]  /*1f50*/  @!P0 EXIT ;  /* 0x000000000000894d */ /* 0x000fea0003800000 */
[----:B------:R-:W0:Y:S02]  /*1f60*/  LDC.64 R4, c[0x0][0x380] ;  /* 0x0000e000ff047b82 */ /* 0x000e240000000a00 */
[----:B0-----:R-:W-:-:S05]  /*1f70*/  IMAD.WIDE.U32 R4, R3, 0x4, R4 ;  /* 0x0000000403047825 */ /* 0x001fca00078e0004 */
[----:B------:R0:W2:Y:S01]  /*1f80*/  LDG.E R6, desc[UR8][R4.64] ;  /* 0x0000000804067981 */ /* 0x0000a2000c1e1900 */
[----:B------:R-:W1:Y:S02]  /*1f90*/  S2R R2, SR_TID.X ;  /* 0x0000000000027919 */ /* 0x000e640000002100 */
[C---:B-1----:R-:W-:Y:S02]  /*1fa0*/  LOP3.LUT R3, R2.reuse, 0x1f, RZ, 0xc0, !PT ;  /* 0x0000001f02037812 */ /* 0x042fe400078ec0ff */
[----:B------:R-:W-:-:S05]  /*1fb0*/  LOP3.LUT R8, R2, 0x3e0, RZ, 0xc0, !PT ;  /* 0x000003e002087812 */ /* 0x000fca00078ec0ff */
[----:B------:R-:W-:-:S04]  /*1fc0*/  IMAD R3, R8, 0x16, R3 ;  /* 0x0000001608037824 */ /* 0x000fc800078e0203 */
[C---:B------:R-:W-:Y:S01]  /*1fd0*/  VIADD R7, R3.reuse, 0x20 ;  /* 0x0000002003077836 */ /* 0x040fe20000000000 */
[C---:B------:R-:W-:Y:S01]  /*1fe0*/  ISETP.GE.U32.AND P6, PT, R3.reuse, R0, PT ;  /* 0x000000000300720c */ /* 0x040fe20003fc6070 */
[C---:B------:R-:W-:Y:S01]  /*1ff0*/  VIADD R9, R3.reuse, 0x40 ;  /* 0x0000004003097836 */ /* 0x040fe20000000000 */
[C---:B0-----:R-:W-:Y:S01]  /*2000*/  LEA R4, P1, R3.reuse, R4, 0x2 ;  /* 0x0000000403047211 */ /* 0x041fe200078210ff */
[----:B------:R-:W-:Y:S01]  /*2010*/  VIADD R11, R3, 0x60 ;  /* 0x00000060030b7836 */ /* 0x000fe20000000000 */
[-C--:B------:R-:W-:Y:S01]  /*2020*/  ISETP.GE.U32.AND P5, PT, R7, R0.reuse, PT ;  /* 0x000000000700720c */ /* 0x080fe20003fa6070 */
[----:B------:R-:W-:Y:S01]  /*2030*/  VIADD R7, R3, 0x80 ;  /* 0x0000008003077836 */ /* 0x000fe20000000000 */
[-C--:B------:R-:W-:Y:S01]  /*2040*/  ISETP.GE.U32.AND P0, PT, R9, R0.reuse, PT ;  /* 0x000000000900720c */ /* 0x080fe20003f06070 */
[----:B------:R-:W-:Y:S01]  /*2050*/  IMAD.X R5, RZ, RZ, R5, P1 ;  /* 0x000000ffff057224 */ /* 0x000fe200008e0605 */
[-C--:B------:R-:W-:Y:S01]  /*2060*/  ISETP.GE.U32.AND P4, PT, R11, R0.reuse, PT ;  /* 0x000000000b00720c */ /* 0x080fe20003f86070 */
[----:B------:R-:W-:Y:S01]  /*2070*/  VIADD R9, R3, 0xa0 ;  /* 0x000000a003097836 */ /* 0x000fe20000000000 */
[----:B------:R-:W-:Y:S01]  /*2080*/  ISETP.GE.U32.AND P3, PT, R7, R0, PT ;  /* 0x000000000700720c */ /* 0x000fe20003f66070 */
[----:B------:R-:W-:-:S03]  /*2090*/  VIADD R7, R3, 0xc0 ;  /* 0x000000c003077836 */ /* 0x000fc60000000000 */
[-C--:B------:R-:W-:Y:S01]  /*20a0*/  ISETP.GE.U32.AND P2, PT, R9, R0.reuse, PT ;  /* 0x000000000900720c */ /* 0x080fe20003f46070 */
[----:B------:R-:W-:Y:S01]  /*20b0*/  VIADD R9, R3, 0x100 ;  /* 0x0000010003097836 */ /* 0x000fe20000000000 */
[-C--:B------:R-:W-:Y:S01]  /*20c0*/  ISETP.GE.U32.AND P1, PT, R7, R0.reuse, PT ;  /* 0x000000000700720c */ /* 0x080fe20003f26070 */
[C---:B------:R-:W-:Y:S02]  /*20d0*/  VIADD R7, R3.reuse, 0xe0 ;  /* 0x000000e003077836 */ /* 0x040fe40000000000 */
[----:B------:R-:W-:Y:S02]  /*20e0*/  VIADD R39, R3, 0x260 ;  /* 0x0000026003277836 */ /* 0x000fe40000000000 */
[----:B--2---:R-:W-:Y:S02]  /*20f0*/  IMAD.MOV.U32 R16, RZ, RZ, R6 ;  /* 0x000000ffff107224 */ /* 0x004fe400078e0006 */
[----:B------:R-:W2:Y:S01]  /*2100*/  @!P6 LDG.E R6, desc[UR8][R4.64] ;  /* 0x000000080406e981 */ /* 0x000ea2000c1e1900 */
[----:B------:R-:W-:Y:S01]  /*2110*/  ISETP.GE.U32.AND P6, PT, R7, R0, PT ;  /* 0x000000000700720c */ /* 0x000fe20003fc6070 */
[----:B------:R-:W-:-:S02]  /*2120*/  IMAD.MOV.U32 R10, RZ, RZ, R16 ;  /* 0x000000ffff0a7224 */ /* 0x000fc400078e0010 */
[----:B------:R-:W-:Y:S02]  /*2130*/  VIADD R7, R3, 0x120 ;  /* 0x0000012003077836 */ /* 0x000fe40000000000 */
[--C-:B------:R-:W-:Y:S02]  /*2140*/  IMAD.MOV.U32 R12, RZ, RZ, R16.reuse ;  /* 0x000000ffff0c7224 */ /* 0x100fe400078e0010 */
[----:B------:R-:W3:Y:S01]  /*2150*/  @!P0 LDG.E R10, desc[UR8][R4.64+0x100] ;  /* 0x00010008040a8981 */ /* 0x000ee2000c1e1900 */
[-C--:B------:R-:W-:Y:S01]  /*2160*/  ISETP.GE.U32.AND P0, PT, R7, R0.reuse, PT ;  /* 0x000000000700720c */ /* 0x080fe20003f06070 */
[----:B------:R-:W-:Y:S02]  /*2170*/  VIADD R7, R3, 0x140 ;  /* 0x0000014003077836 */ /* 0x000fe40000000000 */
[--C-:B------:R-:W-:Y:S01]  /*2180*/  IMAD.MOV.U32 R8, RZ, RZ, R16.reuse ;  /* 0x000000ffff087224 */ /* 0x100fe200078e0010 */
[----:B------:R-:W4:Y:S01]  /*2190*/  @!P4 LDG.E R12, desc[UR8][R4.64+0x180] ;  /* 0x00018008040cc981 */ /* 0x000f22000c1e1900 */
[----:B------:R-:W-:Y:S01]  /*21a0*/  IMAD.MOV.U32 R18, RZ, RZ, R16 ;  /* 0x000000ffff127224 */ /* 0x000fe200078e0010 */
[----:B------:R-:W-:Y:S01]  /*21b0*/  ISETP.GE.U32.AND P4, PT, R7, R0, PT ;  /* 0x000000000700720c */ /* 0x000fe20003f86070 */
[----:B------:R-:W-:-:S02]  /*21c0*/  VIADD R7, R3, 0x180 ;  /* 0x0000018003077836 */ /* 0x000fc40000000000 */
[----:B------:R-:W5:Y:S01]  /*21d0*/  @!P5 LDG.E R8, desc[UR8][R4.64+0x80] ;  /* 0x000080080408d981 */ /* 0x000f62000c1e1900 */
[-C--:B------:R-:W-:Y:S01]  /*21e0*/  ISETP.GE.U32.AND P5, PT, R9, R0.reuse, PT ;  /* 0x000000000900720c */ /* 0x080fe20003fa6070 */
[--C-:B------:R-:W-:Y:S02]  /*21f0*/  IMAD.MOV.U32 R20, RZ, RZ, R16.reuse ;  /* 0x000000ffff147224 */ /* 0x100fe400078e0010 */
[----:B------:R-:W5:Y:S01]  /*2200*/  @!P2 LDG.E R18, desc[UR8][R4.64+0x280] ;  /* 0x000280080412a981 */ /* 0x000f62000c1e1900 */
[-C--:B------:R-:W-:Y:S01]  /*2210*/  ISETP.GE.U32.AND P2, PT, R7, R0.reuse, PT ;  /* 0x000000000700720c */ /* 0x080fe20003f46070 */
[C---:B------:R-:W-:Y:S02]  /*2220*/  VIADD R7, R3.reuse, 0x1a0 ;  /* 0x000001a003077836 */ /* 0x040fe40000000000 */
[--C-:B------:R-:W-:Y:S01]  /*2230*/  IMAD.MOV.U32 R14, RZ, RZ, R16.reuse ;  /* 0x000000ffff0e7224 */ /* 0x100fe200078e0010 */
[----:B------:R-:W5:Y:S01]  /*2240*/  @!P1 LDG.E R20, desc[UR8][R4.64+0x300] ;  /* 0x0003000804149981 */ /* 0x000f62000c1e1900 */
[----:B------:R-:W-:Y:S01]  /*2250*/  VIADD R9, R3, 0x160 ;  /* 0x0000016003097836 */ /* 0x000fe20000000000 */
[----:B------:R-:W-:Y:S01]  /*2260*/  ISETP.GE.U32.AND P1, PT, R7, R0, PT ;  /* 0x000000000700720c */ /* 0x000fe20003f26070 */
[----:B------:R-:W-:-:S02]  /*2270*/  IMAD.MOV.U32 R24, RZ, RZ, R16 ;  /* 0x000000ffff187224 */ /* 0x000fc400078e0010 */
[----:B------:R-:W-:Y:S01]  /*2280*/  VIADD R7, R3, 0x1e0 ;  /* 0x000001e003077836 */ /* 0x000fe20000000000 */
        /* <DEDUP_REMOVED lines=17> */
[----:B------:R-:W-:Y:S02]  /*23a0*/  VIADD R7, R3, 0x280 ;  /* 0x0000028003077836 */ /* 0x000fe40000000000 */
[--C-:B------:R-:W-:Y:S01]  /*23b0*/  IMAD.MOV.U32 R28, RZ, RZ, R16.reuse ;  /* 0x000000ffff1c7224 */ /* 0x100fe200078e0010 */
[----:B------:R-:W5:Y:S01]  /*23c0*/  @!P2 LDG.E R32, desc[UR8][R4.64+0x600] ;  /* 0x000600080420a981 */ /* 0x000f62000c1e1900 */
[--C-:B------:R-:W-:Y:S01]  /*23d0*/  IMAD.MOV.U32 R34, RZ, RZ, R16.reuse ;  /* 0x000000ffff227224 */ /* 0x100fe200078e0010 */
[----:B------:R-:W-:Y:S01]  /*23e0*/  ISETP.GE.U32.AND P2, PT, R7, R0, PT ;  /* 0x000000000700720c */ /* 0x000fe20003f46070 */
[----:B------:R-:W-:-:S02]  /*23f0*/  IMAD.MOV.U32 R36, RZ, RZ, R16 ;  /* 0x000000ffff247224 */ /* 0x000fc400078e0010 */
[C---:B------:R-:W-:Y:S01]  /*2400*/  VIADD R9, R3.reuse, 0x220 ;  /* 0x0000022003097836 */ /* 0x040fe20000000000 */
[----:B------:R-:W5:Y:S01]  /*2410*/  @!P4 LDG.E R28, desc[UR8][R4.64+0x500] ;  /* 0x00050008041cc981 */ /* 0x000f62000c1e1900 */
[----:B------:R-:W-:-:S03]  /*2420*/  VIADD R7, R3, 0x2a0 ;  /* 0x000002a003077836 */ /* 0x000fc60000000000 */
[----:B------:R-:W5:Y:S01]  /*2430*/  @!P1 LDG.E R34, desc[UR8][R4.64+0x680] ;  /* 0x0006800804229981 */ /* 0x000f62000c1e1900 */
[-C--:B------:R-:W-:Y:S02]  /*2440*/  ISETP.GE.U32.AND P4, PT, R9, R0.reuse, PT ;  /* 0x000000000900720c */ /* 0x080fe40003f86070 */
[-C--:B------:R-:W-:Y:S01]  /*2450*/  ISETP.GE.U32.AND P1, PT, R39, R0.reuse, PT ;  /* 0x000000002700720c */ /* 0x080fe20003f26070 */
[----:B------:R-:W5:Y:S01]  /*2460*/  @!P6 LDG.E R36, desc[UR8][R4.64+0x700] ;  /* 0x000700080424e981 */ /* 0x000f62000c1e1900 */
[----:B------:R-:W-:Y:S01]  /*2470*/  ISETP.GE.U32.AND P6, PT, R7, R0, PT ;  /* 0x000000000700720c */ /* 0x000fe20003fc6070 */
        /* <DEDUP_REMOVED lines=16> */
[----:B------:R-:W-:Y:S01]  /*2580*/  UMOV UR4, 0x400 ;  /* 0x0000040000047882 */ /* 0x000fe20000000000 */
[----:B------:R-:W-:Y:S01]  /*2590*/  ISETP.NE.AND P0, PT, R42, RZ, PT ;  /* 0x000000ff2a00720c */ /* 0x000fe20003f05270 */
[----:B-1----:R-:W-:-:S02]  /*25a0*/  ULEA UR4, UR5, UR4, 0x18 ;  /* 0x0000000405047291 */ /* 0x002fc4000f8ec0ff */
[----:B0-----:R-:W-:-:S05]  /*25b0*/  IMAD R41, R43, 0x2c0, R38 ;  /* 0x000002c02b297824 */ /* 0x001fca00078e0226 */
        /* <DEDUP_REMOVED lines=39> */
[----:B------:R-:W-:Y:S02]  /*2830*/  ISETP.NE.AND P1, PT, R38, 0x1f, PT ;  /* 0x0000001f2600780c */ /* 0x000fe40003f25270 */
[----:B---3--:R-:W-:Y:S02]  /*2840*/  IADD3 R16, PT, PT, R8, R7, R16 ;  /* 0x0000000708107210 */ /* 0x008fe40007ffe010 */
[----:B------:R-:W-:Y:S02]  /*2850*/  ISETP.NE.AND P2, PT, R43, 0xb, PT ;  /* 0x0000000b2b00780c */ /* 0x000fe40003f45270 */
[----:B----4-:R-:W-:Y:S02]  /*2860*/  IADD3 R16, PT, PT, R10, R9, R16 ;  /* 0x000000090a107210 */ /* 0x010fe40007ffe010 */
[----:B------:R-:W-:-:S02]  /*2870*/  ISETP.GE.U32.AND P3, PT, R2, 0x20, PT ;  /* 0x000000200200780c */ /* 0x000fc40003f66070 */
        /* <DEDUP_REMOVED lines=46> */
[----:B------:R-:W-:Y:S02]  /*2b60*/  SEL R16, R22, R16, !P0 ;  /* 0x0000001016107207 */ /* 0x000fe40004000000 */
[----:B------:R-:W-:-:S04]  /*2b70*/  ISETP.NE.AND P0, PT, R43, 0x8, PT ;  /* 0x000000082b00780c */ /* 0x000fc80003f05270 */
[----:B------:R-:W-:Y:S02]  /*2b80*/  SEL R16, R23, R16, !P0 ;  /* 0x0000001017107207 */ /* 0x000fe40004000000 */
[----:B------:R-:W-:Y:S02]  /*2b90*/  ISETP.NE.AND P0, PT, R43, 0xa, PT ;  /* 0x0000000a2b00780c */ /* 0x000fe40003f05270 */
[----:B------:R-:W-:Y:S02]  /*2ba0*/  SEL R16, R24, R16, !P1 ;  /* 0x0000001018107207 */ /* 0x000fe40004800000 */
[----:B------:R-:W-:Y:S02]  /*2bb0*/  ISETP.NE.AND P1, PT, R38, RZ, PT ;  /* 0x000000ff2600720c */ /* 0x000fe40003f25270 */
[----:B------:R-:W-:Y:S01]  /*2bc0*/  SEL R16, R25, R16, !P0 ;  /* 0x0000001019107207 */ /* 0x000fe20004000000 */
[----:B------:R-:W-:Y:S01]  /*2bd0*/  @!P2 IMAD.IADD R16, R26, 0x1, R25 ;  /* 0x000000011a10a824 */ /* 0x000fe200078e0219 */
[----:B------:R-:W-:-:S02]  /*2be0*/  SEL R17, R42, RZ, P1 ;  /* 0x000000ff2a117207 */ /* 0x000fc40000800000 */
[----:B------:R-:W-:-:S03]  /*2bf0*/  ISETP.NE.AND P0, PT, R2, RZ, PT ;  /* 0x000000ff0200720c */ /* 0x000fc60003f05270 */
[----:B------:R-:W-:-:S05]  /*2c00*/  @P3 IMAD.IADD R42, R16, 0x1, R17 ;  /* 0x00000001102a3824 */ /* 0x000fca00078e0211 */
[----:B------:R-:W-:Y:S01]  /*2c10*/  SEL R17, R42, RZ, P0 ;  /* 0x000000ff2a117207 */ /* 0x000fe20000000000 */
[----:B------:R-:W-:Y:S06]  /*2c20*/  BRA `(.L_x_333) ;  /* 0x0000000c00e87947 */ /* 0x000fec0003800000 */
.L_x_332:
[----:B0-2---:R-:W-:Y:S02]  /*2c30*/  IADD3 R16, PT, PT, R6, R5, R4 ;  /* 0x0000000506107210 */ /* 0x005fe40007ffe004 */
[----:B------:R-:W-:Y:S02]  /*2c40*/  ISETP.NE.AND P1, PT, R38, 0x1f, PT ;  /* 0x0000001f2600780c */ /* 0x000fe40003f25270 */
        /* <DEDUP_REMOVED lines=52> */
[----:B------:R-:W-:Y:S01]  /*2f90*/  SEL R16, R23, R16, !P0 ;  /* 0x0000001017107207 */ /* 0x000fe20004000000 */
[----:B------:R-:W-:Y:S01]  /*2fa0*/  IMAD.IADD R23, R45, 0x1, -R44 ;  /* 0x000000012d177824 */ /* 0x000fe200078e0a2c */
[C---:B------:R-:W-:Y:S02]  /*2fb0*/  ISETP.NE.AND P0, PT, R43.reuse, 0xa, PT ;  /* 0x0000000a2b00780c */ /* 0x040fe40003f05270 */
[----:B------:R-:W-:Y:S02]  /*2fc0*/  SEL R16, R24, R16, !P1 ;  /* 0x0000001018107207 */ /* 0x000fe40004800000 */
[----:B------:R-:W-:Y:S02]  /*2fd0*/  ISETP.NE.AND P1, PT, R43, 0xb, PT ;  /* 0x0000000b2b00780c */ /* 0x000fe40003f25270 */
[----:B------:R-:W-:Y:S02]  /*2fe0*/  SEL R16, R25, R16, !P0 ;  /* 0x0000001019107207 */ /* 0x000fe40004000000 */
[----:B------:R-:W-:-:S02]  /*2ff0*/  ISETP.GT.U32.AND P0, PT, R2, 0x1f, PT ;  /* 0x0000001f0200780c */ /* 0x000fc40003f04070 */
[----:B------:R-:W-:Y:S02]  /*3000*/  SEL R17, R23, RZ, P2 ;  /* 0x000000ff17117207 */ /* 0x000fe40001000000 */
        /* <DEDUP_REMOVED lines=20> */
.L_x_379:
[----:B------:R-:W-:Y:S05]  /*3150*/  @!P0 BRA `(.L_x_336) ;  /* 0x0000000000748947 */ /* 0x000fea0003800000 */
[----:B------:R-:W-:-:S07]  /*3160*/  IMAD.MOV.U32 R20, RZ, RZ, 0x3b8 ;  /* 0x000003b8ff147424 */ /* 0x000fce00078e00ff */
.L_x_338:
        /* <DEDUP_REMOVED lines=27> */
.L_x_382:
[----:B------:R-:W-:Y:S05]  /*3320*/  @P0 BRA `(.L_x_338) ;  /* 0xfffffffc00900947 */ /* 0x000fea000383ffff */
.L_x_336:
        /* <DEDUP_REMOVED lines=23> */
[----:B------:R-:W-:-:S03]  /*34a0*/  ISETP.GT.AND P0, PT, R16, R47, PT ;  /* 0x0000002f1000720c */ /* 0x000fc60003f04270 */
[----:B------:R-:W-:-:S05]  /*34b0*/  IMAD.IADD R50, R46, 0x1, R17 ;  /* 0x000000012e327824 */ /* 0x000fca00078e0211 */
[----:B------:R-:W0:Y:S02]  /*34c0*/  SHFL.DOWN PT, R22, R50, 0x8, R47 ;  /* 0x0900000032167989 */ /* 0x000e2400000e002f */
[----:B0-----:R-:W-:Y:S02]  /*34d0*/  SEL R17, R22, RZ, !P0 ;  /* 0x000000ff16117207 */ /* 0x001fe40004000000 */
[----:B------:R-:W-:Y:S01]  /*34e0*/  ISETP.NE.AND P0, PT, R18, 0x65, PT ;  /* 0x000000651200780c */ /* 0x000fe20003f05270 */
[----:B------:R-:W-:Y:S02]  /*34f0*/  VIADD R18, R38, 0x10 ;  /* 0x0000001026127836 */ /* 0x000fe40000000000 */
[----:B------:R-:W-:Y:S02]  /*3500*/  IMAD.IADD R48, R50, 0x1, R17 ;  /* 0x0000000132307824 */ /* 0x000fe400078e0211 */
[----:B------:R-:W0:Y:S01]  /*3510*/  LDC.64 R16, c[0x0][0x390] ;  /* 0x0000e400ff107b82 */ /* 0x000e220000000a00 */
[----:B------:R-:W-:-:S02]  /*3520*/  ISETP.GT.AND P2, PT, R18, R47, PT ;  /* 0x0000002f1200720c */ /* 0x000fc40003f44270 */
[----:B------:R-:W1:Y:S05]  /*3530*/  SHFL.DOWN PT, R22, R48, 0x10, R47 ;  /* 0x0a00000030167989 */ /* 0x000e6a00000e002f */
[----:B------:R-:W-:Y:S02]  /*3540*/  VOTE.ALL P0, P0 ;  /* 0x0000000000ff7806 */ /* 0x000fe40000000000 */
[----:B0-----:R-:W-:Y:S02]  /*3550*/  IADD3 R44, P3, PT, R16, 0x100, RZ ;  /* 0x00000100102c7810 */ /* 0x001fe40007f7e0ff */
[----:B-1----:R-:W-:-:S03]  /*3560*/  SEL R19, R22, RZ, !P2 ;  /* 0x000000ff16137207 */ /* 0x002fc60005000000 */
[----:B------:R-:W-:Y:S02]  /*3570*/  IMAD.X R45, RZ, RZ, R17, P3 ;  /* 0x000000ffff2d7224 */ /* 0x000fe400018e0611 */
[----:B------:R-:W-:-:S07]  /*3580*/  IMAD.IADD R46, R48, 0x1, R19 ;  /* 0x00000001302e7824 */ /* 0x000fce00078e0213 */
.L_x_391:
[----:B------:R-:W-:Y:S05]  /*3590*/  @!P0 BRA `(.L_x_340) ;  /* 0x00000004002c8947 */ /* 0x000fea0003800000 */
[----:B------:R-:W-:-:S07]  /*35a0*/  IMAD.MOV.U32 R47, RZ, RZ, 0x3b8 ;  /* 0x000003b8ff2f7424 */ /* 0x000fce00078e00ff */
.L_x_346:
        /* <DEDUP_REMOVED lines=8> */
.L_x_394:
[----:B------:R-:W-:Y:S05]  /*3630*/  @!P0 BRA `(.L_x_342) ;  /* 0x0000000000748947 */ /* 0x000fea0003800000 */
[----:B------:R-:W-:-:S07]  /*3640*/  IMAD.MOV.U32 R20, RZ, RZ, R47 ;  /* 0x000000ffff147224 */ /* 0x000fce00078e002f */
.L_x_344:
        /* <DEDUP_REMOVED lines=27> */
.L_x_397:
[----:B------:R-:W-:Y:S05]  /*3800*/  @P0 BRA `(.L_x_344) ;  /* 0xfffffffc00900947 */ /* 0x000fea000383ffff */
.L_x_342:
[----:B------:R-:W-:Y:S01]  /*3810*/  UMOV UR5, 0xffffffff ;  /* 0xffffffff00057882 */ /* 0x000fe20000000000 */
[----:B------:R-:W-:Y:S02]  /*3820*/  ISETP.NE.AND P0, PT, R18, 0x65, PT ;  /* 0x000000651200780c */ /* 0x000fe40003f05270 */
[----:B------:R-:W-:Y:S11]  /*3830*/  BRA.DIV UR5, `(.L_x_345) ;  /* 0x0000001e051c7947 */ /* 0x000ff6000b800000 */
[----:B------:R-:W-:Y:S01]  /*3840*/  VOTE.ANY R21, PT, !P0 ;  /* 0x0000000000157806 */ /* 0x000fe200040e0100 */
[----:B------:R-:W-:Y:S02]  /*3850*/  VIADD R20, R38, 0x2 ;  /* 0x0000000226147836 */ /* 0x000fe40000000000 */
[----:B------:R-:W-:Y:S01]  /*3860*/  VIADD R43, R43, 0xffffffe0 ;  /* 0xffffffe02b2b7836 */ /* 0x000fe20000000000 */
[----:B------:R-:W-:-:S05]  /*3870*/  LOP3.LUT R21, R21, 0x80000000, R26, 0xec, !PT ;  /* 0x8000000015157812 */ /* 0x000fca00078eec1a */
        /* <DEDUP_REMOVED lines=28> */
.L_x_406:
[----:B------:R-:W-:Y:S05]  /*3a40*/  @P0 BRA `(.L_x_346) ;  /* 0xfffffff800d80947 */ /* 0x000fea000383ffff */
.L_x_340:
        /* <DEDUP_REMOVED lines=15> */
.L_x_334:
[----:B------:R-:W-:Y:S05]  /*3b40*/  WARPSYNC.ALL ;  /* 0x0000000000007948 */ /* 0x000fea0003800000 */
[----:B------:R-:W0:Y:S08]  /*3b50*/  S2UR UR5, SR_CgaCtaId ;  /* 0x00000000000579c3 */ /* 0x000e300000008800 */
[----:B------:R-:W-:Y:S01]  /*3b60*/  BAR.SYNC.DEFER_BLOCKING 0x0 ;  /* 0x0000000000007b1d */ /* 0x000fe20000010000 */
[----:B------:R-:W-:-:S05]  /*3b70*/  ISETP.NE.AND P0, PT, R2, RZ, PT ;  /* 0x000000ff0200720c */ /* 0x000fca0003f05270 */
[----:B------:R-:W-:Y:S02]  /*3b80*/  UMOV UR4, 0x400 ;  /* 0x0000040000047882 */ /* 0x000fe40000000000 */
[----:B0-----:R-:W-:-:S09]  /*3b90*/  ULEA UR4, UR5, UR4, 0x18 ;  /* 0x0000000405047291 */ /* 0x001fd2000f8ec0ff */
[----:B-1----:R-:W0:Y:S02]  /*3ba0*/  LDS R17, [UR4+0x4c] ;  /* 0x00004c04ff117984 */ /* 0x002e240008000800 */
[----:B0-----:R-:W-:-:S05]  /*3bb0*/  SEL R17, R17, RZ, P0 ;  /* 0x000000ff11117207 */ /* 0x001fca0000000000 */
[----:B------:R-:W-:-:S07]  /*3bc0*/  IMAD.IADD R17, R17, 0x1, R16 ;  /* 0x0000000111117824 */ /* 0x000fce00078e0210 */
.L_x_333:
[----:B------:R-:W-:Y:S01]  /*3bd0*/  IMAD.IADD R4, R4, 0x1, R17 ;  /* 0x0000000104047824 */ /* 0x000fe200078e0211 */
[----:B------:R-:W-:Y:S01]  /*3be0*/  BAR.SYNC.DEFER_BLOCKING 0x0 ;  /* 0x0000000000007b1d */ /* 0x000fe20000010000 */
[----:B------:R-:W-:Y:S02]  /*3bf0*/  ISETP.NE.AND P0, PT, R2, RZ, PT ;  /* 0x000000ff0200720c */ /* 0x000fe40003f05270 */
[----:B------:R-:W-:-:S05]  /*3c00*/  IMAD.IADD R5, R5, 0x1, R4 ;  /* 0x0000000105057824 */ /* 0x000fca00078e0204 */
[----:B------:R-:W0:Y:S01]  /*3c10*/  S2UR UR5, SR_CTAID.X ;  /* 0x00000000000579c3 */ /* 0x000e220000002500 */
[----:B------:R-:W-:Y:S01]  /*3c20*/  IMAD.IADD R6, R6, 0x1, R5 ;  /* 0x0000000106067824 */ /* 0x000fe200078e0205 */
[----:B------:R-:W1:Y:S03]  /*3c30*/  LDCU.64 UR6, c[0x0][0x388] ;  /* 0x00007100ff0677ac */ /* 0x000e660008000a00 */
[----:B------:R-:W-:-:S04]  /*3c40*/  IMAD.IADD R7, R7, 0x1, R6 ;  /* 0x0000000107077824 */ /* 0x000fc800078e0206 */
[----:B------:R-:W-:-:S04]  /*3c50*/  IMAD.IADD R8, R8, 0x1, R7 ;  /* 0x0000000108087824 */ /* 0x000fc800078e0207 */
[----:B------:R-:W-:-:S04]  /*3c60*/  IMAD.IADD R9, R9, 0x1, R8 ;  /* 0x0000000109097824 */ /* 0x000fc800078e0208 */
[----:B------:R-:W-:Y:S01]  /*3c70*/  IMAD.IADD R10, R10, 0x1, R9 ;  /* 0x000000010a0a7824 */ /* 0x000fe200078e0209 */
[----:B------:R2:W-:Y:S03]  /*3c80*/  STS.64 [R40], R4 ;  /* 0x0000000428007388 */ /* 0x0005e60000000a00 */
[----:B------:R-:W-:Y:S01]  /*3c90*/  IMAD.IADD R11, R11, 0x1, R10 ;  /* 0x000000010b0b7824 */ /* 0x000fe200078e020a */
[----:B------:R-:W-:Y:S03]  /*3ca0*/  STS.64 [R40+0x8], R6 ;  /* 0x0000080628007388 */ /* 0x000fe60000000a00 */
[----:B------:R-:W-:Y:S01]  /*3cb0*/  IMAD.IADD R12, R12, 0x1, R11 ;  /* 0x000000010c0c7824 */ /* 0x000fe200078e020b */
[----:B------:R3:W-:Y:S03]  /*3cc0*/  STS.64 [R40+0x10], R8 ;  /* 0x0000100828007388 */ /* 0x0007e60000000a00 */
[----:B------:R-:W-:Y:S01]  /*3cd0*/  IMAD.IADD R13, R13, 0x1, R12 ;  /* 0x000000010d0d7824 */ /* 0x000fe200078e020c */
[----:B------:R-:W-:Y:S01]  /*3ce0*/  STS.64 [R40+0x18], R10 ;  /* 0x0000180a28007388 */ /* 0x000fe20000000a00 */
[----:B--2---:R-:W0:Y:S02]  /*3cf0*/  LDC R4, c[0x0][0x398] ;  /* 0x0000e600ff047b82 */ /* 0x004e240000000800 */
[----:B------:R-:W-:Y:S01]  /*3d00*/  IMAD.IADD R14, R14, 0x1, R13 ;  /* 0x000000010e0e7824 */ /* 0x000fe200078e020d */
[----:B------:R2:W-:Y:S03]  /*3d10*/  STS.64 [R40+0x20], R12 ;  /* 0x0000200c28007388 */ /* 0x0005e60000000a00 */
[----:B------:R-:W-:Y:S01]  /*3d20*/  IMAD.IADD R15, R15, 0x1, R14 ;  /* 0x000000010f0f7824 */ /* 0x000fe200078e020e */
[----:B------:R-:W4:Y:S03]  /*3d30*/  S2R R5, SR_TID.X ;  /* 0x0000000000057919 */ /* 0x000f260000002100 */
[----:B------:R-:W-:Y:S01]  /*3d40*/  IMAD.IADD R28, R28, 0x1, R15 ;  /* 0x000000011c1c7824 */ /* 0x000fe200078e020f */
[----:B------:R-:W-:Y:S03]  /*3d50*/  STS.64 [R40+0x28], R14 ;  /* 0x0000280e28007388 */ /* 0x000fe60000000a00 */
[----:B------:R-:W-:Y:S01]  /*3d60*/  IMAD.IADD R29, R29, 0x1, R28 ;  /* 0x000000011d1d7824 */ /* 0x000fe200078e021c */
[----:B---3--:R-:W3:Y:S03]  /*3d70*/  S2R R8, SR_TID.X ;  /* 0x0000000000087919 */ /* 0x008ee60000002100 */
[----:B------:R-:W-:Y:S01]  /*3d80*/  IMAD.IADD R30, R30, 0x1, R29 ;  /* 0x000000011e1e7824 */ /* 0x000fe200078e021d */
[----:B------:R-:W-:Y:S03]  /*3d90*/  STS.64 [R40+0x30], R28 ;  /* 0x0000301c28007388 */ /* 0x000fe60000000a00 */
[----:B------:R-:W-:-:S02]  /*3da0*/  IMAD.IADD R31, R31, 0x1, R30 ;  /* 0x000000011f1f7824 */ /* 0x000fc400078e021e */
[----:B0-----:R-:W-:Y:S02]  /*3db0*/  VIADD R4, R4, UR5 ;  /* 0x0000000504047c36 */ /* 0x001fe40008000000 */
[----:B------:R-:W-:Y:S01]  /*3dc0*/  IMAD.IADD R32, R32, 0x1, R31 ;  /* 0x0000000120207824 */ /* 0x000fe200078e021f */
[----:B------:R-:W-:Y:S01]  /*3dd0*/  STS.64 [R40+0x38], R30 ;  /* 0x0000381e28007388 */ /* 0x000fe20000000a00 */
[----:B--2---:R-:W-:Y:S02]  /*3de0*/  IMAD R12, R4, 0x2100, RZ ;  /* 0x00002100040c7824 */ /* 0x004fe400078e02ff */
[----:B------:R-:W-:-:S04]  /*3df0*/  IMAD.IADD R33, R33, 0x1, R32 ;  /* 0x0000000121217824 */ /* 0x000fc800078e0220 */
[----:B------:R-:W-:Y:S01]  /*3e00*/  IMAD.IADD R34, R34, 0x1, R33 ;  /* 0x0000000122227824 */ /* 0x000fe200078e0221 */
[----:B------:R-:W-:Y:S03]  /*3e10*/  STS.64 [R40+0x40], R32 ;  /* 0x0000402028007388 */ /* 0x000fe60000000a00 */
[----:B------:R-:W-:Y:S01]  /*3e20*/  IMAD.IADD R35, R35, 0x1, R34 ;  /* 0x0000000123237824 */ /* 0x000fe200078e0222 */
[C---:B----4-:R-:W-:Y:S02]  /*3e30*/  LOP3.LUT R4, R5.reuse, 0x3e0, RZ, 0xc0, !PT ;  /* 0x000003e005047812 */ /* 0x050fe400078ec0ff */
[----:B------:R-:W-:Y:S01]  /*3e40*/  LOP3.LUT R6, R5, 0x1f, RZ, 0xc0, !PT ;  /* 0x0000001f05067812 */ /* 0x000fe200078ec0ff */
[----:B------:R-:W-:Y:S01]  /*3e50*/  IMAD.IADD R36, R36, 0x1, R35 ;  /* 0x0000000124247824 */ /* 0x000fe200078e0223 */
[----:B------:R-:W-:Y:S03]  /*3e60*/  STS.64 [R40+0x48], R34 ;  /* 0x0000482228007388 */ /* 0x000fe60000000a00 */
[----:B------:R-:W-:Y:S01]  /*3e70*/  IMAD.IADD R37, R37, 0x1, R36 ;  /* 0x0000000125257824 */ /* 0x000fe200078e0224 */
[----:B---3--:R-:W-:Y:S01]  /*3e80*/  LOP3.LUT R10, R8, 0x1f, RZ, 0xc0, !PT ;  /* 0x0000001f080a7812 */ /* 0x008fe200078ec0ff */
[----:B------:R-:W-:-:S03]  /*3e90*/  IMAD R6, R4, 0x16, R6 ;  /* 0x0000001604067824 */ /* 0x000fc600078e0206 */
[----:B------:R-:W-:Y:S01]  /*3ea0*/  STS.64 [R40+0x50], R36 ;  /* 0x0000502428007388 */ /* 0x000fe20000000a00 */
        /* <DEDUP_REMOVED lines=22> */
[----:B------:R0:W-:Y:S04]  /*4010*/  LDS R21, [R41+0xa80] ;  /* 0x000a800029157984 */ /* 0x0001e80000000800 */
[----:B------:R2:W-:Y:S01]  /*4020*/  @!P0 STS [UR4+0x8400], R0 ;  /* 0x00840000ff008988 */ /* 0x0005e20008000804 */
[----:B------:R-:W-:Y:S01]  /*4030*/  BAR.SYNC.DEFER_BLOCKING 0x0 ;  /* 0x0000000000007b1d */ /* 0x000fe20000010000 */
[----:B0-----:R-:W-:Y:S01]  /*4040*/  LOP3.LUT R41, R8, 0x3e0, RZ, 0xc0, !PT ;  /* 0x000003e008297812 */ /* 0x001fe200078ec0ff */
[----:B------:R-:W-:Y:S01]  /*4050*/  VIADD R8, R6, 0x80 ;  /* 0x0000008006087836 */ /* 0x000fe20000000000 */
[----:B------:R-:W-:-:S03]  /*4060*/  IADD3 R5, P0, PT, R12, R3, RZ ;  /* 0x000000030c057210 */ /* 0x000fc60007f1e0ff */
[----:B------:R-:W-:Y:S02]  /*4070*/  IMAD R10, R41, 0x16, R10 ;  /* 0x00000016290a7824 */ /* 0x000fe400078e020a */
[----:B------:R-:W-:Y:S02]  /*4080*/  VIADD R41, R6, 0x20 ;  /* 0x0000002006297836 */ /* 0x000fe40000000000 */
[----:B--2---:R-:W-:Y:S01]  /*4090*/  IMAD.X R0, RZ, RZ, RZ, P0 ;  /* 0x000000ffff007224 */ /* 0x004fe200000e06ff */
[----:B-1----:R-:W-:-:S04]  /*40a0*/  LEA R4, P0, R5, UR6, 0x2 ;  /* 0x0000000605047c11 */ /* 0x002fc8000f8010ff */
[----:B------:R-:W-:Y:S01]  /*40b0*/  LEA.HI.X R5, R5, UR7, R0, 0x2, P0 ;  /* 0x0000000705057c11 */ /* 0x000fe200080f1400 */
[----:B------:R-:W-:Y:S01]  /*40c0*/  VIADD R0, R10, 0xe0 ;  /* 0x000000e00a007836 */ /* 0x000fe20000000000 */
[----:B------:R-:W0:Y:S02]  /*40d0*/  LDS R2, [UR4+0x8400] ;  /* 0x00840004ff027984 */ /* 0x000e240008000800 */
[-C--:B0-----:R-:W-:Y:S01]  /*40e0*/  ISETP.GE.AND P6, PT, R3, R2.reuse, PT ;  /* 0x000000020300720c */ /* 0x081fe20003fc6270 */
[C---:B------:R-:W-:Y:S01]  /*40f0*/  VIADD R3, R6.reuse, 0xa0 ;  /* 0x000000a006037836 */ /* 0x040fe20000000000 */
[-C--:B------:R-:W-:Y:S01]  /*4100*/  ISETP.GE.AND P5, PT, R41, R2.reuse, PT ;  /* 0x000000022900720c */ /* 0x080fe20003fa6270 */
[----:B------:R-:W-:Y:S01]  /*4110*/  VIADD R41, R6, 0xc0 ;  /* 0x000000c006297836 */ /* 0x000fe20000000000 */
[-C--:B------:R-:W-:Y:S01]  /*4120*/  ISETP.GE.AND P0, PT, R8, R2.reuse, PT ;  /* 0x000000020800720c */ /* 0x080fe20003f06270 */
[----:B------:R-:W-:Y:S01]  /*4130*/  VIADD R8, R10, 0x40 ;  /* 0x000000400a087836 */ /* 0x000fe20000000000 */
[-C--:B------:R-:W-:Y:S01]  /*4140*/  ISETP.GE.AND P4, PT, R3, R2.reuse, PT ;  /* 0x000000020300720c */ /* 0x080fe20003f86270 */
[C---:B------:R-:W-:Y:S01]  /*4150*/  VIADD R3, R6.reuse, 0x100 ;  /* 0x0000010006037836 */ /* 0x040fe20000000000 */
[-C--:B------:R-:W-:Y:S01]  /*4160*/  ISETP.GE.AND P2, PT, R41, R2.reuse, PT ;  /* 0x000000022900720c */ /* 0x080fe20003f46270 */
[----:B------:R-:W-:Y:S01]  /*4170*/  VIADD R41, R6, 0x120 ;  /* 0x0000012006297836 */ /* 0x000fe20000000000 */
[----:B------:R-:W-:-:S02]  /*4180*/  ISETP.GE.AND P3, PT, R8, R2, PT ;  /* 0x000000020800720c */ /* 0x000fc40003f66270 */
[-C--:B------:R-:W-:Y:S01]  /*4190*/  ISETP.GE.AND P1, PT, R0, R2.reuse, PT ;  /* 0x000000020000720c */ /* 0x080fe20003f26270 */
[----:B------:R-:W-:Y:S01]  /*41a0*/  @!P6 STG.E desc[UR8][R4.64], R45 ;  /* 0x0000002d0400e986 */ /* 0x000fe2000c101908 */
[-C--:B------:R-:W-:Y:S01]  /*41b0*/  ISETP.GE.AND P6, PT, R3, R2.reuse, PT ;  /* 0x000000020300720c */ /* 0x080fe20003fc6270 */
[----:B------:R-:W-:Y:S02]  /*41c0*/  VIADD R3, R6, 0x140 ;  /* 0x0000014006037836 */ /* 0x000fe40000000000 */
[----:B------:R-:W-:Y:S01]  /*41d0*/  @!P5 STG.E desc[UR8][R4.64+0x80], R47 ;  /* 0x0000802f0400d986 */ /* 0x000fe2000c101908 */
[-C--:B------:R-:W-:Y:S01]  /*41e0*/  ISETP.GE.AND P5, PT, R41, R2.reuse, PT ;  /* 0x000000022900720c */ /* 0x080fe20003fa6270 */
[C---:B------:R-:W-:Y:S02]  /*41f0*/  VIADD R41, R10.reuse, 0x160 ;  /* 0x000001600a297836 */ /* 0x040fe40000000000 */
[----:B------:R-:W-:Y:S01]  /*4200*/  @!P0 STG.E desc[UR8][R4.64+0x200], R49 ;  /* 0x0002003104008986 */ /* 0x000fe2000c101908 */
[----:B------:R-:W-:Y:S01]  /*4210*/  ISETP.GE.AND P0, PT, R3, R2, PT ;  /* 0x000000020300720c */ /* 0x000fe20003f06270 */
[----:B------:R-:W-:-:S02]  /*4220*/  VIADD R3, R10, 0x180 ;  /* 0x000001800a037836 */ /* 0x000fc40000000000 */
[----:B------:R-:W-:Y:S01]  /*4230*/  @!P4 STG.E desc[UR8][R4.64+0x280], R51 ;  /* 0x000280330400c986 */ /* 0x000fe2000c101908 */
[-C--:B------:R-:W-:Y:S01]  /*4240*/  ISETP.GE.AND P4, PT, R41, R2.reuse, PT ;  /* 0x000000022900720c */ /* 0x080fe20003f86270 */
[C---:B------:R-:W-:Y:S02]  /*4250*/  VIADD R41, R10.reuse, 0x60 ;  /* 0x000000600a297836 */ /* 0x040fe40000000000 */
[----:B------:R-:W-:Y:S01]  /*4260*/  @!P2 STG.E desc[UR8][R4.64+0x300], R53 ;  /* 0x000300350400a986 */ /* 0x000fe2000c101908 */
[-C--:B------:R-:W-:Y:S01]  /*4270*/  ISETP.GE.AND P2, PT, R3, R2.reuse, PT ;  /* 0x000000020300720c */ /* 0x080fe20003f46270 */
[C---:B------:R-:W-:Y:S02]  /*4280*/  VIADD R3, R10.reuse, 0x1a0 ;  /* 0x000001a00a037836 */ /* 0x040fe40000000000 */
[----:B------:R0:W-:Y:S01]  /*4290*/  @!P3 STG.E desc[UR8][R4.64+0x100], R43 ;  /* 0x0001002b0400b986 */ /* 0x0001e2000c101908 */
[----:B------:R-:W-:Y:S01]  /*42a0*/  ISETP.GE.AND P3, PT, R41, R2, PT ;  /* 0x000000022900720c */ /* 0x000fe20003f66270 */
[----:B------:R-:W-:-:S02]  /*42b0*/  VIADD R41, R10, 0x1c0 ;  /* 0x000001c00a297836 */ /* 0x000fc40000000000 */
[----:B------:R1:W-:Y:S01]  /*42c0*/  @!P1 STG.E desc[UR8][R4.64+0x380], R37 ;  /* 0x0003802504009986 */ /* 0x0003e2000c101908 */
[-C--:B------:R-:W-:Y:S01]  /*42d0*/  ISETP.GE.AND P1, PT, R3, R2.reuse, PT ;  /* 0x000000020300720c */ /* 0x080fe20003f26270 */
[C---:B------:R-:W-:Y:S02]  /*42e0*/  VIADD R3, R6.reuse, 0x1e0 ;  /* 0x000001e006037836 */ /* 0x040fe40000000000 */
[----:B------:R1:W-:Y:S03]  /*42f0*/  @!P5 STG.E desc[UR8][R4.64+0x480], R33 ;  /* 0x000480210400d986 */ /* 0x0003e6000c101908 */
[-C--:B------:R-:W-:Y:S01]  /*4300*/  ISETP.GE.AND P5, PT, R3, R2.reuse, PT ;  /* 0x000000020300720c */ /* 0x080fe20003fa6270 */
[C---:B------:R-:W-:Y:S01]  /*4310*/  VIADD R3, R6.reuse, 0x240 ;  /* 0x0000024006037836 */ /* 0x040fe20000000000 */
[----:B------:R1:W-:Y:S01]  /*4320*/  @!P6 STG.E desc[UR8][R4.64+0x400], R35 ;  /* 0x000400230400e986 */ /* 0x0003e2000c101908 */
[----:B------:R-:W-:Y:S01]  /*4330*/  ISETP.GE.AND P6, PT, R41, R2, PT ;  /* 0x000000022900720c */ /* 0x000fe20003fc6270 */
[----:B------:R-:W-:-:S02]  /*4340*/  VIADD R41, R6, 0x200 ;  /* 0x0000020006297836 */ /* 0x000fc40000000000 */
[----:B------:R1:W-:Y:S01]  /*4350*/  @!P3 STG.E desc[UR8][R4.64+0x180], R29 ;  /* 0x0001801d0400b986 */ /* 0x0003e2000c101908 */
[-C--:B------:R-:W-:Y:S01]  /*4360*/  ISETP.GE.AND P3, PT, R3, R2.reuse, PT ;  /* 0x000000020300720c */ /* 0x080fe20003f66270 */
[----:B------:R-:W-:Y:S02]  /*4370*/  VIADD R3, R6, 0x280 ;  /* 0x0000028006037836 */ /* 0x000fe40000000000 */
[----:B------:R1:W-:Y:S01]  /*4380*/  @!P1 STG.E desc[UR8][R4.64+0x680], R25 ;  /* 0x0006801904009986 */ /* 0x0003e2000c101908 */
[----:B0-----:R-:W-:Y:S02]  /*4390*/  VIADD R43, R10, 0x220 ;  /* 0x000002200a2b7836 */ /* 0x001fe40000000000 */
[-C--:B------:R-:W-:Y:S01]  /*43a0*/  ISETP.GE.AND P1, PT, R3, R2.reuse, PT ;  /* 0x000000020300720c */ /* 0x080fe20003f26270 */
        /* <DEDUP_REMOVED lines=18> */
.L_x_320:
[----:B------:R-:W-:Y:S01]  /*44d0*/  BSSY B1, `(.L_x_347) ;  /* 0x0000006000017945 */ /* 0x000fe20003800000 */
[----:B------:R-:W-:Y:S01]  /*44e0*/  PLOP3.LUT P0, PT, P0, PT, PT, 0x8, 0x80 ;  /* 0x000000000080781c */ /* 0x000fe2000070e170 */
[----:B------:R-:W-:-:S12]  /*44f0*/  IMAD.MOV.U32 R21, RZ, RZ, -0x1 ;  /* 0xffffffffff157424 */ /* 0x000fd800078e00ff */
[----:B------:R-:W-:Y:S05]  /*4500*/  WARPSYNC.COLLECTIVE R21, `(.L_x_348) ;  /* 0x0000000015087348 */ /* 0x000fea0003c00000 */
[----:B------:R-:W-:Y:S01]  /*4510*/  VOTE.ANY P0, P0 ;  /* 0x0000000000ff7806 */ /* 0x000fe20000000100 */
[----:B------:R-:W-:-:S12]  /*4520*/  ENDCOLLECTIVE ;  /* 0x000000000000791b */ /* 0x000fd80003800000 */
.L_x_348:
[----:B------:R-:W-:Y:S05]  /*4530*/  BSYNC B1 ;  /* 0x0000000000017941 */ /* 0x000fea0003800000 */
.L_x_347:
[----:B------:R-:W-:Y:S05]  /*4540*/  BRA `(.L_x_349) ;  /* 0xffffffc800747947 */ /* 0x000fea000383ffff */
.L_x_322:
[----:B------:R-:W-:Y:S01]  /*4550*/  BSSY B1, `(.L_x_350) ;  /* 0x0000006000017945 */ /* 0x000fe20003800000 */
[----:B------:R-:W-:Y:S01]  /*4560*/  PLOP3.LUT P0, PT, P0, PT, PT, 0x8, 0x80 ;  /* 0x000000000080781c */ /* 0x000fe2000070e170 */
[----:B------:R-:W-:-:S12]  /*4570*/  IMAD.MOV.U32 R21, RZ, RZ, -0x1 ;  /* 0xffffffffff157424 */ /* 0x000fd800078e00ff */
[----:B------:R-:W-:Y:S05]  /*4580*/  WARPSYNC.COLLECTIVE R21, `(.L_x_351) ;  /* 0x0000000015087348 */ /* 0x000fea0003c00000 */
[----:B------:R-:W-:Y:S01]  /*4590*/  VOTE.ANY P0, P0 ;  /* 0x0000000000ff7806 */ /* 0x000fe20000000100 */
[----:B------:R-:W-:-:S12]  /*45a0*/  ENDCOLLECTIVE ;  /* 0x000000000000791b */ /* 0x000fd80003800000 */
.L_x_351:
[----:B------:R-:W-:Y:S05]  /*45b0*/  BSYNC B1 ;  /* 0x0000000000017941 */ /* 0x000fea0003800000 */
.L_x_350:
[----:B------:R-:W-:Y:S05]  /*45c0*/  BRA `(.L_x_352) ;  /* 0xffffffc800c87947 */ /* 0x000fea000383ffff */
.L_x_324:
[----:B------:R-:W0:Y:S01]  /*45d0*/  S2R R25, SR_GEMASK ;  /* 0x0000000000197919 */ /* 0x000e220000003c00 */
[----:B------:R-:W-:Y:S01]  /*45e0*/  BSSY B1, `(.L_x_353) ;  /* 0x0000006000017945 */ /* 0x000fe20003800000 */
[----:B------:R-:W-:Y:S01]  /*45f0*/  PLOP3.LUT P0, PT, P0, PT, PT, 0x8, 0x80 ;  /* 0x000000000080781c */ /* 0x000fe2000070e170 */
[----:B------:R-:W-:-:S12]  /*4600*/  IMAD.MOV.U32 R21, RZ, RZ, -0x1 ;  /* 0xffffffffff157424 */ /* 0x000fd800078e00ff */
[----:B0-----:R-:W-:Y:S05]  /*4610*/  WARPSYNC.COLLECTIVE R21, `(.L_x_354) ;  /* 0x0000000015087348 */ /* 0x001fea0003c00000 */
[----:B------:R-:W-:Y:S01]  /*4620*/  VOTE.ANY R21, PT, P0 ;  /* 0x0000000000157806 */ /* 0x000fe200000e0100 */
[----:B0-----:R-:W-:Y:S06]  /*4630*/  ENDCOLLECTIVE ;  /* 0x000000000000791b */ /* 0x001fec0003800000 */
.L_x_354:
[----:B------:R-:W-:Y:S05]  /*4640*/  BSYNC B1 ;  /* 0x0000000000017941 */ /* 0x000fea0003800000 */
.L_x_353:
[----:B------:R-:W-:Y:S01]  /*4650*/  LOP3.LUT R21, R21, 0x80000000, R25, 0xec, !PT ;  /* 0x8000000015157812 */ /* 0x000fe200078eec19 */
[----:B------:R-:W-:Y:S02]  /*4660*/  IMAD.MOV.U32 R20, RZ, RZ, R29 ;  /* 0x000000ffff147224 */ /* 0x000fe400078e001d */
[----:B------:R-:W-:Y:S02]  /*4670*/  VIADD R41, R39, 0x2 ;  /* 0x0000000227297836 */ /* 0x000fe40000000000 */
[----:B------:R-:W-:Y:S02]  /*4680*/  VIADD R16, R21, 0xffffffff ;  /* 0xffffffff15107836 */ /* 0x000fe40000000000 */
[C---:B------:R-:W-:Y:S02]  /*4690*/  VIADD R40, R39.reuse, 0x4 ;  /* 0x0000000427287836 */ /* 0x040fe40000000000 */
[----:B------:R-:W-:Y:S01]  /*46a0*/  VIADD R30, R39, 0x8 ;  /* 0x00000008271e7836 */ /* 0x000fe20000000000 */
[----:B------:R-:W-:Y:S01]  /*46b0*/  LOP3.LUT R48, R21, R16, RZ, 0xc, !PT ;  /* 0x0000001015307212 */ /* 0x000fe200078e0cff */
[----:B------:R-:W-:-:S02]  /*46c0*/  IMAD.MOV.U32 R16, RZ, RZ, 0x1 ;  /* 0x00000001ff107424 */ /* 0x000fc400078e00ff */
[----:B------:R-:W-:-:S03]  /*46d0*/  IMAD.MOV.U32 R21, RZ, RZ, -0x1 ;  /* 0xffffffffff157424 */ /* 0x000fc600078e00ff */
[----:B------:R-:W0:Y:S02]  /*46e0*/  POPC R48, R48 ;  /* 0x0000003000307309 */ /* 0x000e240000000000 */
[----:B0-----:R-:W-:Y:S01]  /*46f0*/  IMAD.MOV.U32 R17, RZ, RZ, R48 ;  /* 0x000000ffff117224 */ /* 0x001fe200078e0030 */
[----:B------:R-:W-:-:S13]  /*4700*/  ISETP.GE.AND P0, PT, R39, R48, PT ;  /* 0x000000302700720c */ /* 0x000fda0003f06270 */
[----:B------:R-:W-:Y:S05]  /*4710*/  WARPSYNC.COLLECTIVE R21, `(.L_x_355) ;  /* 0x0000000015087348 */ /* 0x000fea0003c00000 */
[----:B------:R0:W1:Y:S02]  /*4720*/  SHFL.DOWN P3, R22, R20, R16, R17 ;  /* 0x0800001014167389 */ /* 0x0000640000060011 */
[----:B01----:R-:W-:Y:S05]  /*4730*/  ENDCOLLECTIVE ;  /* 0x000000000000791b */ /* 0x003fea0003800000 */
.L_x_355:
        /* <DEDUP_REMOVED lines=8> */
.L_x_356:
[----:B------:R-:W-:Y:S01]  /*47c0*/  IMAD.MOV.U32 R16, RZ, RZ, 0x4 ;  /* 0x00000004ff107424 */ /* 0x000fe200078e00ff */
[----:B------:R-:W-:Y:S02]  /*47d0*/  SEL R22, R22, RZ, !P0 ;  /* 0x000000ff16167207 */ /* 0x000fe40004000000 */
[----:B------:R-:W-:-:S03]  /*47e0*/  ISETP.GT.AND P0, PT, R40, R48, PT ;  /* 0x000000302800720c */ /* 0x000fc60003f04270 */
[----:B------:R-:W-:Y:S02]  /*47f0*/  IMAD.IADD R45, R43, 0x1, R22 ;  /* 0x000000012b2d7824 */ /* 0x000fe400078e0216 */
[----:B------:R-:W-:Y:S02]  /*4800*/  VIADD R43, R39, 0x10 ;  /* 0x00000010272b7836 */ /* 0x000fe40000000000 */
[----:B------:R-:W-:-:S03]  /*4810*/  IMAD.MOV.U32 R20, RZ, RZ, R45 ;  /* 0x000000ffff147224 */ /* 0x000fc600078e002d */
[----:B------:R-:W-:-:S13]  /*4820*/  ISETP.GT.AND P2, PT, R43, R48, PT ;  /* 0x000000302b00720c */ /* 0x000fda0003f44270 */
[----:B------:R-:W-:Y:S05]  /*4830*/  WARPSYNC.COLLECTIVE R21, `(.L_x_357) ;  /* 0x0000000015087348 */ /* 0x000fea0003c00000 */
[----:B------:R0:W1:Y:S02]  /*4840*/  SHFL.DOWN P3, R22, R20, R16, R17 ;  /* 0x0800001014167389 */ /* 0x0000640000060011 */
[----:B01----:R-:W-:Y:S05]  /*4850*/  ENDCOLLECTIVE ;  /* 0x000000000000791b */ /* 0x003fea0003800000 */
.L_x_357:
        /* <DEDUP_REMOVED lines=8> */
.L_x_358:
[----:B------:R-:W-:Y:S01]  /*48e0*/  IMAD.MOV.U32 R16, RZ, RZ, 0x10 ;  /* 0x00000010ff107424 */ /* 0x000fe200078e00ff */
[----:B------:R-:W-:Y:S02]  /*48f0*/  SEL R22, R22, RZ, !P0 ;  /* 0x000000ff16167207 */ /* 0x000fe40004000000 */
[----:B------:R-:W-:-:S03]  /*4900*/  ISETP.NE.AND P0, PT, R28, 0x65, PT ;  /* 0x000000651c00780c */ /* 0x000fc60003f05270 */
[----:B------:R-:W-:Y:S02]  /*4910*/  IMAD.IADD R47, R29, 0x1, R22 ;  /* 0x000000011d2f7824 */ /* 0x000fe400078e0216 */
[----:B------:R-:W0:Y:S02]  /*4920*/  LDC.64 R28, c[0x0][0x390] ;  /* 0x0000e400ff1c7b82 */ /* 0x000e240000000a00 */
[----:B------:R-:W-:-:S07]  /*4930*/  IMAD.MOV.U32 R20, RZ, RZ, R47 ;  /* 0x000000ffff147224 */ /* 0x000fce00078e002f */
[----:B0-----:R-:W-:Y:S05]  /*4940*/  WARPSYNC.COLLECTIVE R21, `(.L_x_359) ;  /* 0x0000000015087348 */ /* 0x001fea0003c00000 */
[----:B------:R1:W2:Y:S02]  /*4950*/  SHFL.DOWN P3, R22, R20, R16, R17 ;  /* 0x0800001014167389 */ /* 0x0002a40000060011 */
[----:B012---:R-:W-:Y:S05]  /*4960*/  ENDCOLLECTIVE ;  /* 0x000000000000791b */ /* 0x007fea0003800000 */
.L_x_359:
[----:B------:R-:W-:Y:S05]  /*4970*/  WARPSYNC.COLLECTIVE R21, `(.L_x_360) ;  /* 0x0000000015087348 */ /* 0x000fea0003c00000 */
[----:B------:R-:W-:Y:S01]  /*4980*/  VOTE.ALL P0, P0 ;  /* 0x0000000000ff7806 */ /* 0x000fe20000000000 */
[----:B------:R-:W-:-:S12]  /*4990*/  ENDCOLLECTIVE ;  /* 0x000000000000791b */ /* 0x000fd80003800000 */
.L_x_360:
[----:B------:R-:W-:Y:S02]  /*49a0*/  IADD3 R44, P3, PT, R28, 0x100, RZ ;  /* 0x000001001c2c7810 */ /* 0x000fe40007f7e0ff */
[----:B------:R-:W-:-:S03]  /*49b0*/  SEL R22, R22, RZ, !P2 ;  /* 0x000000ff16167207 */ /* 0x000fc60005000000 */
[----:B------:R-:W-:Y:S02]  /*49c0*/  IMAD.X R45, RZ, RZ, R29, P3 ;  /* 0x000000ffff2d7224 */ /* 0x000fe400018e061d */
[----:B------:R-:W-:Y:S01]  /*49d0*/  IMAD.IADD R46, R47, 0x1, R22 ;  /* 0x000000012f2e7824 */ /* 0x000fe200078e0216 */
[----:B------:R-:W-:Y:S06]  /*49e0*/  BRA `(.L_x_361) ;  /* 0xffffffc8005c7947 */ /* 0x000fec000383ffff */
.L_x_326:
[----:B------:R-:W-:Y:S01]  /*49f0*/  BSSY B1, `(.L_x_362) ;  /* 0x0000006000017945 */ /* 0x000fe20003800000 */
[----:B------:R-:W-:Y:S01]  /*4a00*/  PLOP3.LUT P0, PT, P0, PT, PT, 0x8, 0x80 ;  /* 0x000000000080781c */ /* 0x000fe2000070e170 */
[----:B------:R-:W-:-:S12]  /*4a10*/  IMAD.MOV.U32 R21, RZ, RZ, -0x1 ;  /* 0xffffffffff157424 */ /* 0x000fd800078e00ff */
[----:B------:R-:W-:Y:S05]  /*4a20*/  WARPSYNC.COLLECTIVE R21, `(.L_x_363) ;  /* 0x0000000015087348 */ /* 0x000fea0003c00000 */
[----:B------:R-:W-:Y:S01]  /*4a30*/  VOTE.ANY P0, P0 ;  /* 0x0000000000ff7806 */ /* 0x000fe20000000100 */
[----:B------:R-:W-:-:S12]  /*4a40*/  ENDCOLLECTIVE ;  /* 0x000000000000791b */ /* 0x000fd80003800000 */
.L_x_363:
[----:B------:R-:W-:Y:S05]  /*4a50*/  BSYNC B1 ;  /* 0x0000000000017941 */ /* 0x000fea0003800000 */
.L_x_362:
[----:B------:R-:W-:Y:S05]  /*4a60*/  BRA `(.L_x_364) ;  /* 0xffffffc800647947 */ /* 0x000fea000383ffff */
.L_x_328:
[----:B------:R-:W-:Y:S01]  /*4a70*/  BSSY B1, `(.L_x_365) ;  /* 0x0000006000017945 */ /* 0x000fe20003800000 */
[----:B------:R-:W-:Y:S01]  /*4a80*/  PLOP3.LUT P0, PT, P0, PT, PT, 0x8, 0x80 ;  /* 0x000000000080781c */ /* 0x000fe2000070e170 */
[----:B------:R-:W-:-:S12]  /*4a90*/  IMAD.MOV.U32 R21, RZ, RZ, -0x1 ;  /* 0xffffffffff157424 */ /* 0x000fd800078e00ff */
[----:B------:R-:W-:Y:S05]  /*4aa0*/  WARPSYNC.COLLECTIVE R21, `(.L_x_366) ;  /* 0x0000000015087348 */ /* 0x000fea0003c00000 */
[----:B------:R-:W-:Y:S01]  /*4ab0*/  VOTE.ANY P0, P0 ;  /* 0x0000000000ff7806 */ /* 0x000fe20000000100 */
[----:B------:R-:W-:-:S12]  /*4ac0*/  ENDCOLLECTIVE ;  /* 0x000000000000791b */ /* 0x000fd80003800000 */
.L_x_366:
[----:B------:R-:W-:Y:S05]  /*4ad0*/  BSYNC B1 ;  /* 0x0000000000017941 */ /* 0x000fea0003800000 */
.L_x_365:
[----:B------:R-:W-:Y:S05]  /*4ae0*/  BRA `(.L_x_367) ;  /* 0xffffffc800b87947 */ /* 0x000fea000383ffff */
.L_x_330:
[----:B------:R-:W-:Y:S01]  /*4af0*/  BSSY B1, `(.L_x_368) ;  /* 0x0000006000017945 */ /* 0x000fe20003800000 */
[----:B------:R-:W-:Y:S01]  /*4b00*/  PLOP3.LUT P0, PT, P0, PT, PT, 0x8, 0x80 ;  /* 0x000000000080781c */ /* 0x000fe2000070e170 */
[----:B------:R-:W-:-:S12]  /*4b10*/  IMAD.MOV.U32 R21, RZ, RZ, -0x1 ;  /* 0xffffffffff157424 */ /* 0x000fd800078e00ff */
[----:B------:R-:W-:Y:S05]  /*4b20*/  WARPSYNC.COLLECTIVE R21, `(.L_x_369) ;  /* 0x0000000015087348 */ /* 0x000fea0003c00000 */
[----:B------:R-:W-:Y:S01]  /*4b30*/  VOTE.ANY R21, PT, P0 ;  /* 0x0000000000157806 */ /* 0x000fe200000e0100 */
[----:B------:R-:W-:Y:S06]  /*4b40*/  ENDCOLLECTIVE ;  /* 0x000000000000791b */ /* 0x000fec0003800000 */
.L_x_369:
[----:B------:R-:W-:Y:S05]  /*4b50*/  BSYNC B1 ;  /* 0x0000000000017941 */ /* 0x000fea0003800000 */
.L_x_368:
[----:B------:R-:W-:Y:S01]  /*4b60*/  LOP3.LUT R21, R21, 0x80000000, R25, 0xec, !PT ;  /* 0x8000000015157812 */ /* 0x000fe200078eec19 */
[----:B------:R-:W-:Y:S02]  /*4b70*/  IMAD.MOV.U32 R20, RZ, RZ, R29 ;  /* 0x000000ffff147224 */ /* 0x000fe400078e001d */
[----:B------:R-:W-:Y:S02]  /*4b80*/  VIADD R24, R24, 0xffffffe0 ;  /* 0xffffffe018187836 */ /* 0x000fe40000000000 */
[----:B------:R-:W-:-:S05]  /*4b90*/  VIADD R16, R21, 0xffffffff ;  /* 0xffffffff15107836 */ /* 0x000fca0000000000 */
[----:B------:R-:W-:Y:S01]  /*4ba0*/  LOP3.LUT R49, R21, R16, RZ, 0xc, !PT ;  /* 0x0000001015317212 */ /* 0x000fe200078e0cff */
[----:B------:R-:W-:Y:S02]  /*4bb0*/  IMAD.MOV.U32 R16, RZ, RZ, 0x1 ;  /* 0x00000001ff107424 */ /* 0x000fe400078e00ff */
[----:B------:R-:W-:Y:S01]  /*4bc0*/  IMAD.MOV.U32 R21, RZ, RZ, -0x1 ;  /* 0xffffffffff157424 */ /* 0x000fe200078e00ff */
[----:B------:R0:W1:Y:S06]  /*4bd0*/  POPC R17, R49 ;  /* 0x0000003100117309 */ /* 0x00006c0000000000 */
[----:B01----:R-:W-:Y:S05]  /*4be0*/  WARPSYNC.COLLECTIVE R21, `(.L_x_370) ;  /* 0x0000000015087348 */ /* 0x003fea0003c00000 */
[----:B-1----:R1:W2:Y:S02]  /*4bf0*/  SHFL.DOWN P3, R22, R20, R16, R17 ;  /* 0x0800001014167389 */ /* 0x0022a40000060011 */
[----:B012---:R-:W-:Y:S05]  /*4c00*/  ENDCOLLECTIVE ;  /* 0x000000000000791b */ /* 0x007fea0003800000 */
.L_x_370:
[----:B------:R-:W-:Y:S01]  /*4c10*/  ISETP.GE.AND P0, PT, R39, R17, PT ;  /* 0x000000112700720c */ /* 0x000fe20003f06270 */
[----:B------:R-:W-:-:S03]  /*4c20*/  IMAD.MOV.U32 R16, RZ, RZ, 0x2 ;  /* 0x00000002ff107424 */ /* 0x000fc600078e00ff */
[----:B------:R-:W-:Y:S02]  /*4c30*/  SEL R22, R22, RZ, !P0 ;  /* 0x000000ff16167207 */ /* 0x000fe40004000000 */
[----:B------:R-:W-:-:S03]  /*4c40*/  ISETP.GT.AND P0, PT, R41, R17, PT ;  /* 0x000000112900720c */ /* 0x000fc60003f04270 */
[----:B------:R-:W-:-:S04]  /*4c50*/  IMAD.IADD R48, R22, 0x1, R29 ;  /* 0x0000000116307824 */ /* 0x000fc800078e021d */
[----:B------:R-:W-:-:S07]  /*4c60*/  IMAD.MOV.U32 R20, RZ, RZ, R48 ;  /* 0x000000ffff147224 */ /* 0x000fce00078e0030 */
[----:B------:R-:W-:Y:S05]  /*4c70*/  WARPSYNC.COLLECTIVE R21, `(.L_x_371) ;  /* 0x0000000015087348 */ /* 0x000fea0003c00000 */
[----:B------:R0:W1:Y:S02]  /*4c80*/  SHFL.DOWN P3, R22, R20, R16, R17 ;  /* 0x0800001014167389 */ /* 0x0000640000060011 */
[----:B01----:R-:W-:Y:S05]  /*4c90*/  ENDCOLLECTIVE ;  /* 0x000000000000791b */ /* 0x003fea0003800000 */
.L_x_371:
        /* <DEDUP_REMOVED lines=8> */
.L_x_372:
        /* <DEDUP_REMOVED lines=8> */
.L_x_373:
        /* <DEDUP_REMOVED lines=8> */
.L_x_374:
[----:B------:R-:W-:Y:S02]  /*4e20*/  SEL R22, R22, RZ, !P0 ;  /* 0x000000ff16167207 */ /* 0x000fe40004000000 */
[----:B------:R-:W-:Y:S02]  /*4e30*/  ISETP.NE.AND P0, PT, R28, 0x65, PT ;  /* 0x000000651c00780c */ /* 0x000fe40003f05270 */
[----:B------:R-:W-:-:S11]  /*4e40*/  IADD3 R46, PT, PT, R29, R22, R46 ;  /* 0x000000161d2e7210 */ /* 0x000fd60007ffe02e */
[----:B------:R-:W-:Y:S05]  /*4e50*/  WARPSYNC.COLLECTIVE R21, `(.L_x_375) ;  /* 0x0000000015087348 */ /* 0x000fea0003c00000 */
[----:B------:R-:W-:Y:S01]  /*4e60*/  VOTE.ALL P0, P0 ;  /* 0x0000000000ff7806 */ /* 0x000fe20000000000 */
[----:B------:R-:W-:-:S12]  /*4e70*/  ENDCOLLECTIVE ;  /* 0x000000000000791b */ /* 0x000fd80003800000 */
.L_x_375:
[----:B------:R-:W-:Y:S05]  /*4e80*/  BRA `(.L_x_376) ;  /* 0xffffffc800507947 */ /* 0x000fea000383ffff */
.L_x_335:
[----:B------:R-:W-:Y:S01]  /*4e90*/  BSSY B0, `(.L_x_377) ;  /* 0x0000006000007945 */ /* 0x000fe20003800000 */
[----:B------:R-:W-:Y:S01]  /*4ea0*/  PLOP3.LUT P0, PT, P0, PT, PT, 0x8, 0x80 ;  /* 0x000000000080781c */ /* 0x000fe2000070e170 */
[----:B------:R-:W-:-:S12]  /*4eb0*/  IMAD.MOV.U32 R21, RZ, RZ, -0x1 ;  /* 0xffffffffff157424 */ /* 0x000fd800078e00ff */
[----:B------:R-:W-:Y:S05]  /*4ec0*/  WARPSYNC.COLLECTIVE R21, `(.L_x_378) ;  /* 0x0000000015087348 */ /* 0x000fea0003c00000 */
[----:B------:R-:W-:Y:S01]  /*4ed0*/  VOTE.ANY P0, P0 ;  /* 0x0000000000ff7806 */ /* 0x000fe20000000100 */
[----:B------:R-:W-:-:S12]  /*4ee0*/  ENDCOLLECTIVE ;  /* 0x000000000000791b */ /* 0x000fd80003800000 */
.L_x_378:
[----:B------:R-:W-:Y:S05]  /*4ef0*/  BSYNC B0 ;  /* 0x0000000000007941 */ /* 0x000fea0003800000 */
.L_x_377:
[----:B------:R-:W-:Y:S05]  /*4f00*/  BRA `(.L_x_379) ;  /* 0xffffffe000907947 */ /* 0x000fea000383ffff */
.L_x_337:
[----:B------:R-:W-:Y:S01]  /*4f10*/  BSSY B0, `(.L_x_380) ;  /* 0x0000006000007945 */ /* 0x000fe20003800000 */
[----:B------:R-:W-:Y:S01]  /*4f20*/  PLOP3.LUT P0, PT, P0, PT, PT, 0x8, 0x80 ;  /* 0x000000000080781c */ /* 0x000fe2000070e170 */
[----:B------:R-:W-:-:S12]  /*4f30*/  IMAD.MOV.U32 R21, RZ, RZ, -0x1 ;  /* 0xffffffffff157424 */ /* 0x000fd800078e00ff */
[----:B------:R-:W-:Y:S05]  /*4f40*/  WARPSYNC.COLLECTIVE R21, `(.L_x_381) ;  /* 0x0000000015087348 */ /* 0x000fea0003c00000 */
[----:B------:R-:W-:Y:S01]  /*4f50*/  VOTE.ANY P0, P0 ;  /* 0x0000000000ff7806 */ /* 0x000fe20000000100 */
[----:B------:R-:W-:-:S12]  /*4f60*/  ENDCOLLECTIVE ;  /* 0x000000000000791b */ /* 0x000fd80003800000 */
.L_x_381:
[----:B------:R-:W-:Y:S05]  /*4f70*/  BSYNC B0 ;  /* 0x0000000000007941 */ /* 0x000fea0003800000 */
.L_x_380:
[----:B------:R-:W-:Y:S05]  /*4f80*/  BRA `(.L_x_382) ;  /* 0xffffffe000e47947 */ /* 0x000fea000383ffff */
.L_x_339:
[----:B------:R-:W0:Y:S01]  /*4f90*/  S2R R26, SR_GEMASK ;  /* 0x00000000001a7919 */ /* 0x000e220000003c00 */
[----:B------:R-:W-:Y:S01]  /*4fa0*/  BSSY B0, `(.L_x_383) ;  /* 0x0000006000007945 */ /* 0x000fe20003800000 */
[----:B------:R-:W-:Y:S01]  /*4fb0*/  PLOP3.LUT P0, PT, P0, PT, PT, 0x8, 0x80 ;  /* 0x000000000080781c */ /* 0x000fe2000070e170 */
[----:B------:R-:W-:-:S12]  /*4fc0*/  IMAD.MOV.U32 R21, RZ, RZ, -0x1 ;  /* 0xffffffffff157424 */ /* 0x000fd800078e00ff */
[----:B0-----:R-:W-:Y:S05]  /*4fd0*/  WARPSYNC.COLLECTIVE R21, `(.L_x_384) ;  /* 0x0000000015087348 */ /* 0x001fea0003c00000 */
[----:B------:R-:W-:Y:S01]  /*4fe0*/  VOTE.ANY R21, PT, P0 ;  /* 0x0000000000157806 */ /* 0x000fe200000e0100 */
[----:B0-----:R-:W-:Y:S06]  /*4ff0*/  ENDCOLLECTIVE ;  /* 0x000000000000791b */ /* 0x001fec0003800000 */
.L_x_384:
[----:B------:R-:W-:Y:S05]  /*5000*/  BSYNC B0 ;  /* 0x0000000000007941 */ /* 0x000fea0003800000 */
.L_x_383:
[----:B------:R-:W-:Y:S01]  /*5010*/  LOP3.LUT R21, R21, 0x80000000, R26, 0xec, !PT ;  /* 0x8000000015157812 */ /* 0x000fe200078eec1a */
[----:B------:R-:W-:-:S04]  /*5020*/  IMAD.MOV.U32 R20, RZ, RZ, R19 ;  /* 0x000000ffff147224 */ /* 0x000fc800078e0013 */
[----:B------:R-:W-:-:S05]  /*5030*/  VIADD R16, R21, 0xffffffff ;  /* 0xffffffff15107836 */ /* 0x000fca0000000000 */
[----:B------:R-:W-:Y:S01]  /*5040*/  LOP3.LUT R47, R21, R16, RZ, 0xc, !PT ;  /* 0x00000010152f7212 */ /* 0x000fe200078e0cff */
[----:B------:R-:W-:Y:S02]  /*5050*/  IMAD.MOV.U32 R16, RZ, RZ, 0x1 ;  /* 0x00000001ff107424 */ /* 0x000fe400078e00ff */
[----:B------:R-:W-:-:S03]  /*5060*/  IMAD.MOV.U32 R21, RZ, RZ, -0x1 ;  /* 0xffffffffff157424 */ /* 0x000fc600078e00ff */
[----:B------:R-:W0:Y:S02]  /*5070*/  POPC R47, R47 ;  /* 0x0000002f002f7309 */ /* 0x000e240000000000 */
[----:B0-----:R-:W-:Y:S01]  /*5080*/  IMAD.MOV.U32 R17, RZ, RZ, R47 ;  /* 0x000000ffff117224 */ /* 0x001fe200078e002f */
[----:B------:R-:W-:-:S13]  /*5090*/  ISETP.GE.AND P0, PT, R38, R47, PT ;  /* 0x0000002f2600720c */ /* 0x000fda0003f06270 */
[----:B------:R-:W-:Y:S05]  /*50a0*/  WARPSYNC.COLLECTIVE R21, `(.L_x_385) ;  /* 0x0000000015087348 */ /* 0x000fea0003c00000 */
[----:B------:R0:W1:Y:S02]  /*50b0*/  SHFL.DOWN P3, R22, R20, R16, R17 ;  /* 0x0800001014167389 */ /* 0x0000640000060011 */
[----:B01----:R-:W-:Y:S05]  /*50c0*/  ENDCOLLECTIVE ;  /* 0x000000000000791b */ /* 0x003fea0003800000 */
.L_x_385:
[----:B------:R-:W-:Y:S01]  /*50d0*/  IMAD.MOV.U32 R16, RZ, RZ, 0x2 ;  /* 0x00000002ff107424 */ /* 0x000fe200078e00ff */
        /* <DEDUP_REMOVED lines=8> */
.L_x_386:
        /* <DEDUP_REMOVED lines=9> */
.L_x_387:
        /* <DEDUP_REMOVED lines=9> */
.L_x_388:
[----:B------:R-:W-:Y:S01]  /*5280*/  IMAD.MOV.U32 R16, RZ, RZ, 0x10 ;  /* 0x00000010ff107424 */ /* 0x000fe200078e00ff */
[----:B------:R-:W-:Y:S02]  /*5290*/  SEL R19, R22, RZ, !P0 ;  /* 0x000000ff16137207 */ /* 0x000fe40004000000 */
[----:B------:R-:W-:Y:S01]  /*52a0*/  ISETP.NE.AND P0, PT, R18, 0x65, PT ;  /* 0x000000651200780c */ /* 0x000fe20003f05270 */
[----:B------:R-:W-:Y:S02]  /*52b0*/  VIADD R18, R38, 0x10 ;  /* 0x0000001026127836 */ /* 0x000fe40000000000 */
[----:B------:R-:W-:-:S03]  /*52c0*/  IMAD.IADD R48, R50, 0x1, R19 ;  /* 0x0000000132307824 */ /* 0x000fc600078e0213 */
[----:B------:R-:W-:Y:S01]  /*52d0*/  ISETP.GT.AND P2, PT, R18, R47, PT ;  /* 0x0000002f1200720c */ /* 0x000fe20003f44270 */
[----:B------:R-:W-:Y:S01]  /*52e0*/  IMAD.MOV.U32 R20, RZ, RZ, R48 ;  /* 0x000000ffff147224 */ /* 0x000fe200078e0030 */
[----:B------:R-:W0:Y:S11]  /*52f0*/  LDC.64 R18, c[0x0][0x390] ;  /* 0x0000e400ff127b82 */ /* 0x000e360000000a00 */
[----:B0-----:R-:W-:Y:S05]  /*5300*/  WARPSYNC.COLLECTIVE R21, `(.L_x_389) ;  /* 0x0000000015087348 */ /* 0x001fea0003c00000 */
[----:B------:R1:W2:Y:S02]  /*5310*/  SHFL.DOWN P3, R22, R20, R16, R17 ;  /* 0x0800001014167389 */ /* 0x0002a40000060011 */
[----:B012---:R-:W-:Y:S05]  /*5320*/  ENDCOLLECTIVE ;  /* 0x000000000000791b */ /* 0x007fea0003800000 */
.L_x_389:
[----:B------:R-:W-:Y:S05]  /*5330*/  WARPSYNC.COLLECTIVE R21, `(.L_x_390) ;  /* 0x0000000015087348 */ /* 0x000fea0003c00000 */
[----:B------:R-:W-:Y:S01]  /*5340*/  VOTE.ALL P0, P0 ;  /* 0x0000000000ff7806 */ /* 0x000fe20000000000 */
[----:B------:R-:W-:-:S12]  /*5350*/  ENDCOLLECTIVE ;  /* 0x000000000000791b */ /* 0x000fd80003800000 */
.L_x_390:
[----:B------:R-:W-:Y:S02]  /*5360*/  SEL R45, R22, RZ, !P2 ;  /* 0x000000ff162d7207 */ /* 0x000fe40005000000 */
[----:B------:R-:W-:-:S03]  /*5370*/  IADD3 R44, P3, PT, R18, 0x100, RZ ;  /* 0x00000100122c7810 */ /* 0x000fc60007f7e0ff */
[----:B------:R-:W-:Y:S02]  /*5380*/  IMAD.IADD R46, R48, 0x1, R45 ;  /* 0x00000001302e7824 */ /* 0x000fe400078e022d */
[----:B------:R-:W-:Y:S01]  /*5390*/  IMAD.X R45, RZ, RZ, R19, P3 ;  /* 0x000000ffff2d7224 */ /* 0x000fe200018e0613 */
[----:B------:R-:W-:Y:S07]  /*53a0*/  BRA `(.L_x_391) ;  /* 0xffffffe000787947 */ /* 0x000fee000383ffff */
.L_x_341:
[----:B------:R-:W-:Y:S01]  /*53b0*/  BSSY B0, `(.L_x_392) ;  /* 0x0000006000007945 */ /* 0x000fe20003800000 */
[----:B------:R-:W-:Y:S01]  /*53c0*/  PLOP3.LUT P0, PT, P0, PT, PT, 0x8, 0x80 ;  /* 0x000000000080781c */ /* 0x000fe2000070e170 */
[----:B------:R-:W-:-:S12]  /*53d0*/  IMAD.MOV.U32 R21, RZ, RZ, -0x1 ;  /* 0xffffffffff157424 */ /* 0x000fd800078e00ff */
[----:B------:R-:W-:Y:S05]  /*53e0*/  WARPSYNC.COLLECTIVE R21, `(.L_x_393) ;  /* 0x0000000015087348 */ /* 0x000fea0003c00000 */
[----:B------:R-:W-:Y:S01]  /*53f0*/  VOTE.ANY P0, P0 ;  /* 0x0000000000ff7806 */ /* 0x000fe20000000100 */
[----:B------:R-:W-:-:S12]  /*5400*/  ENDCOLLECTIVE ;  /* 0x000000000000791b */ /* 0x000fd80003800000 */
.L_x_393:
[----:B------:R-:W-:Y:S05]  /*5410*/  BSYNC B0 ;  /* 0x0000000000007941 */ /* 0x000fea0003800000 */
.L_x_392:
[----:B------:R-:W-:Y:S05]  /*5420*/  BRA `(.L_x_394) ;  /* 0xffffffe000807947 */ /* 0x000fea000383ffff */
.L_x_343:
[----:B------:R-:W-:Y:S01]  /*5430*/  BSSY B0, `(.L_x_395) ;  /* 0x0000006000007945 */ /* 0x000fe20003800000 */
[----:B------:R-:W-:Y:S01]  /*5440*/  PLOP3.LUT P0, PT, P0, PT, PT, 0x8, 0x80 ;  /* 0x000000000080781c */ /* 0x000fe2000070e170 */
[----:B------:R-:W-:-:S12]  /*5450*/  IMAD.MOV.U32 R21, RZ, RZ, -0x1 ;  /* 0xffffffffff157424 */ /* 0x000fd800078e00ff */
[----:B------:R-:W-:Y:S05]  /*5460*/  WARPSYNC.COLLECTIVE R21, `(.L_x_396) ;  /* 0x0000000015087348 */ /* 0x000fea0003c00000 */
[----:B------:R-:W-:Y:S01]  /*5470*/  VOTE.ANY P0, P0 ;  /* 0x0000000000ff7806 */ /* 0x000fe20000000100 */
[----:B------:R-:W-:-:S12]  /*5480*/  ENDCOLLECTIVE ;  /* 0x000000000000791b */ /* 0x000fd80003800000 */
.L_x_396:
[----:B------:R-:W-:Y:S05]  /*5490*/  BSYNC B0 ;  /* 0x0000000000007941 */ /* 0x000fea0003800000 */
.L_x_395:
[----:B------:R-:W-:Y:S05]  /*54a0*/  BRA `(.L_x_397) ;  /* 0xffffffe000d47947 */ /* 0x000fea000383ffff */
.L_x_345:
[----:B------:R-:W-:Y:S01]  /*54b0*/  BSSY B0, `(.L_x_398) ;  /* 0x0000006000007945 */ /* 0x000fe20003800000 */
[----:B------:R-:W-:Y:S01]  /*54c0*/  PLOP3.LUT P0, PT, P0, PT, PT, 0x8, 0x80 ;  /* 0x000000000080781c */ /* 0x000fe2000070e170 */
[----:B------:R-:W-:-:S12]  /*54d0*/  IMAD.MOV.U32 R21, RZ, RZ, -0x1 ;  /* 0xffffffffff157424 */ /* 0x000fd800078e00ff */
[----:B------:R-:W-:Y:S05]  /*54e0*/  WARPSYNC.COLLECTIVE R21, `(.L_x_399) ;  /* 0x0000000015087348 */ /* 0x000fea0003c00000 */
[----:B------:R-:W-:Y:S01]  /*54f0*/  VOTE.ANY R21, PT, P0 ;  /* 0x0000000000157806 */ /* 0x000fe200000e0100 */
[----:B------:R-:W-:Y:S06]  /*5500*/  ENDCOLLECTIVE ;  /* 0x000000000000791b */ /* 0x000fec0003800000 */
.L_x_399:
[----:B------:R-:W-:Y:S05]  /*5510*/  BSYNC B0 ;  /* 0x0000000000007941 */ /* 0x000fea0003800000 */
.L_x_398:
        /* <DEDUP_REMOVED lines=11> */
.L_x_400:
        /* <DEDUP_REMOVED lines=10> */
.L_x_401:
[----:B------:R-:W-:Y:S01]  /*5670*/  IMAD.MOV.U32 R16, RZ, RZ, 0x4 ;  /* 0x00000004ff107424 */ /* 0x000fe200078e00ff */
[----:B------:R-:W-:Y:S01]  /*5680*/  SEL R19, R22, RZ, !P0 ;  /* 0x000000ff16137207 */ /* 0x000fe20004000000 */
[----:B------:R-:W-:-:S04]  /*5690*/  VIADD R22, R38, 0x4 ;  /* 0x0000000426167836 */ /* 0x000fc80000000000 */
[----:B------:R-:W-:Y:S01]  /*56a0*/  IMAD.IADD R50, R48, 0x1, R19 ;  /* 0x0000000130327824 */ /* 0x000fe200078e0213 */
[----:B------:R-:W-:Y:S01]  /*56b0*/  ISETP.GT.AND P0, PT, R22, R17, PT ;  /* 0x000000111600720c */ /* 0x000fe20003f04270 */
[----:B------:R-:W-:Y:S02]  /*56c0*/  VIADD R48, R38, 0x10 ;  /* 0x0000001026307836 */ /* 0x000fe40000000000 */
[----:B------:R-:W-:-:S10]  /*56d0*/  IMAD.MOV.U32 R20, RZ, RZ, R50 ;  /* 0x000000ffff147224 */ /* 0x000fd400078e0032 */
[----:B------:R-:W-:Y:S05]  /*56e0*/  WARPSYNC.COLLECTIVE R21, `(.L_x_402) ;  /* 0x0000000015087348 */ /* 0x000fea0003c00000 */
[----:B------:R0:W1:Y:S02]  /*56f0*/  SHFL.DOWN P3, R22, R20, R16, R17 ;  /* 0x0800001014167389 */ /* 0x0000640000060011 */
[----:B01----:R-:W-:Y:S05]  /*5700*/  ENDCOLLECTIVE ;  /* 0x000000000000791b */ /* 0x003fea0003800000 */
.L_x_402:
        /* <DEDUP_REMOVED lines=9> */
.L_x_403:
        /* <DEDUP_REMOVED lines=8> */
.L_x_404:
[----:B------:R-:W-:Y:S02]  /*5820*/  SEL R22, R22, RZ, !P0 ;  /* 0x000000ff16167207 */ /* 0x000fe40004000000 */
[----:B------:R-:W-:Y:S02]  /*5830*/  ISETP.NE.AND P0, PT, R18, 0x65, PT ;  /* 0x000000651200780c */ /* 0x000fe40003f05270 */
[----:B------:R-:W-:-:S11]  /*5840*/  IADD3 R46, PT, PT, R19, R22, R46 ;  /* 0x00000016132e7210 */ /* 0x000fd60007ffe02e */
[----:B------:R-:W-:Y:S05]  /*5850*/  WARPSYNC.COLLECTIVE R21, `(.L_x_405) ;  /* 0x0000000015087348 */ /* 0x000fea0003c00000 */
[----:B------:R-:W-:Y:S01]  /*5860*/  VOTE.ALL P0, P0 ;  /* 0x0000000000ff7806 */ /* 0x000fe20000000000 */
[----:B------:R-:W-:-:S12]  /*5870*/  ENDCOLLECTIVE ;  /* 0x000000000000791b */ /* 0x000fd80003800000 */
.L_x_405:
[----:B------:R-:W-:Y:S05]  /*5880*/  BRA `(.L_x_406) ;  /* 0xffffffe0006c7947 */ /* 0x000fea000383ffff */
.L_x_407:
        /* <DEDUP_REMOVED lines=15> */
.L_x_823:


//--------------------- .text._ZN3cub18CUB_300001_SM_10006detail4scan20DeviceScanInitKernelINS0_13ScanTileStateIiLb1EEEEEvT_i --------------------------
	.section	.text._ZN3cub18CUB_300001_SM_10006detail4scan20DeviceScanInitKernelINS0_13ScanTileStateIiLb1EEEEEvT_i,"ax",@progbits
	.align	128
        .global         _ZN3cub18CUB_300001_SM_10006detail4scan20DeviceScanInitKernelINS0_13ScanTileStateIiLb1EEEEEvT_i
        .type           _ZN3cub18CUB_300001_SM_10006detail4scan20DeviceScanInitKernelINS0_13ScanTileStateIiLb1EEEEEvT_i,@function
        .size           _ZN3cub18CUB_300001_SM_10006detail4scan20DeviceScanInitKernelINS0_13ScanTileStateIiLb1EEEEEvT_i,(.L_x_824 - _ZN3cub18CUB_300001_SM_10006detail4scan20DeviceScanInitKernelINS0_13ScanTileStateIiLb1EEEEEvT_i)
        .other          _ZN3cub18CUB_300001_SM_10006detail4scan20DeviceScanInitKernelINS0_13ScanTileStateIiLb1EEEEEvT_i,@"STO_CUDA_ENTRY STV_DEFAULT"
_ZN3cub18CUB_300001_SM_10006detail4scan20DeviceScanInitKernelINS0_13ScanTileStateIiLb1EEEEEvT_i:
.text._ZN3cub18CUB_300001_SM_10006detail4scan20DeviceScanInitKernelINS0_13ScanTileStateIiLb1EEEEEvT_i:
[----:B------:R-:W-:Y:S01]  /*0000*/  LDC R1, c[0x0][0x37c] ;  /* 0x0000df00ff017b82 */ /* 0x000fe20000000800 */
[----:B------:R-:W0:Y:S07]  /*0010*/  S2R R0, SR_TID.X ;  /* 0x0000000000007919 */ /* 0x000e2e0000002100 */
[----:B------:R-:W1:Y:S01]  /*0020*/  S2UR UR6, SR_CTAID.X ;  /* 0x00000000000679c3 */ /* 0x000e620000002500 */
[----:B------:R-:W2:Y:S07]  /*0030*/  LDCU UR4, c[0x0][0x388] ;  /* 0x00007100ff0477ac */ /* 0x000eae0008000800 */
[----:B------:R-:W1:Y:S01]  /*0040*/  LDC R5, c[0x0][0x360] ;  /* 0x0000d800ff057b82 */ /* 0x000e620000000800 */
[----:B0-----:R-:W-:Y:S01]  /*0050*/  ISETP.GT.U32.AND P0, PT, R0, 0x1f, PT ;  /* 0x0000001f0000780c */ /* 0x001fe20003f04070 */
[----:B-1----:R-:W-:-:S03]  /*0060*/  IMAD R5, R5, UR6, R0 ;  /* 0x0000000605057c24 */ /* 0x002fc6000f8e0200 */
[----:B------:R-:W-:Y:S02]  /*0070*/  ISETP.NE.OR P0, PT, RZ, UR6, P0 ;  /* 0x00000006ff007c0c */ /* 0x000fe40008705670 */
[----:B--2---:R-:W-:Y:S01]  /*0080*/  ISETP.GE.AND P1, PT, R5, UR4, PT ;  /* 0x0000000405007c0c */ /* 0x004fe2000bf26270 */
[----:B------:R-:W0:-:S12]  /*0090*/  LDCU.64 UR4, c[0x0][0x358] ;  /* 0x00006b00ff0477ac */ /* 0x000e180008000a00 */
[----:B------:R-:W1:Y:S01]  /*00a0*/  @!P1 LDC.64 R2, c[0x0][0x380] ;  /* 0x0000e000ff029b82 */ /* 0x000e620000000a00 */
[----:B------:R-:W-:Y:S01]  /*00b0*/  @!P1 MOV R4, 0x63 ;  /* 0x0000006300049802 */ /* 0x000fe20000000f00 */
[----:B-1----:R-:W-:-:S04]  /*00c0*/  @!P1 IMAD.WIDE R2, R5, 0x8, R2 ;  /* 0x0000000805029825 */ /* 0x002fc800078e0202 */
[----:B------:R-:W-:-:S05]  /*00d0*/  HFMA2 R5, -RZ, RZ, 0, 0 ;  /* 0x00000000ff057431 */ /* 0x000fca00000001ff */
[----:B0-----:R0:W-:Y:S01]  /*00e0*/  @!P1 STG.E.64 desc[UR4][R2.64+0x100], R4 ;  /* 0x0001000402009986 */ /* 0x0011e2000c101b04 */
[----:B------:R-:W-:Y:S05]  /*00f0*/  @P0 EXIT ;  /* 0x000000000000094d */ /* 0x000fea0003800000 */
[----:B0-----:R-:W0:Y:S02]  /*0100*/  LDC.64 R2, c[0x0][0x380] ;  /* 0x0000e000ff027b82 */ /* 0x001e240000000a00 */
[----:B0-----:R-:W-:-:S05]  /*0110*/  IMAD.WIDE.U32 R2, R0, 0x8, R2 ;  /* 0x0000000800027825 */ /* 0x001fca00078e0002 */
[----:B------:R-:W-:Y:S01]  /*0120*/  STG.E.64 desc[UR4][R2.64], RZ ;  /* 0x000000ff02007986 */ /* 0x000fe2000c101b04 */
[----:B------:R-:W-:Y:S05]  /*0130*/  EXIT ;  /* 0x000000000000794d */ /* 0x000fea0003800000 */
.L_x_408:
        /* <DEDUP_REMOVED lines=12> */
.L_x_824:


//--------------------- .text._ZN3cub18CUB_300001_SM_10006detail6reduce28DeviceReduceSingleTileKernelINS2_10policy_hubIN4cuda3std3__45tupleIJblEEEyN6thrust24THRUST_300001_SM_1000_NS8cuda_cub9__find_if7functorIS9_EEE10Policy1000EPS9_SI_iSF_S9_S9_NS7_10__identityEEEvT0_T1_T2_T3_T4_T6_ --------------------------
	.section	.text._ZN3cub18CUB_300001_SM_10006detail6reduce28DeviceReduceSingleTileKernelINS2_10policy_hubIN4cuda3std3__45tupleIJblEEEyN6thrust24THRUST_300001_SM_1000_NS8cuda_cub9__find_if7functorIS9_EEE10Policy1000EPS9_SI_iSF_S9_S9_NS7_10__identityEEEvT0_T1_T2_T3_T4_T6_,"ax",@progbits
	.align	128
        .global         _ZN3cub18CUB_300001_SM_10006detail6reduce28DeviceReduceSingleTileKernelINS2_10policy_hubIN4cuda3std3__45tupleIJblEEEyN6thrust24THRUST_300001_SM_1000_NS8cuda_cub9__find_if7functorIS9_EEE10Policy1000EPS9_SI_iSF_S9_S9_NS7_10__identityEEEvT0_T1_T2_T3_T4_T6_
        .type           _ZN3cub18CUB_300001_SM_10006detail6reduce28DeviceReduceSingleTileKernelINS2_10policy_hubIN4cuda3std3__45tupleIJblEEEyN6thrust24THRUST_300001_SM_1000_NS8cuda_cub9__find_if7functorIS9_EEE10Policy1000EPS9_SI_iSF_S9_S9_NS7_10__identityEEEvT0_T1_T2_T3_T4_T6_,@function
        .size           _ZN3cub18CUB_300001_SM_10006detail6reduce28DeviceReduceSingleTileKernelINS2_10policy_hubIN4cuda3std3__45tupleIJblEEEyN6thrust24THRUST_300001_SM_1000_NS8cuda_cub9__find_if7functorIS9_EEE10Policy1000EPS9_SI_iSF_S9_S9_NS7_10__identityEEEvT0_T1_T2_T3_T4_T6_,(.L_x_825 - _ZN3cub18CUB_300001_SM_10006detail6reduce28DeviceReduceSingleTileKernelINS2_10policy_hubIN4cuda3std3__45tupleIJblEEEyN6thrust24THRUST_300001_SM_1000_NS8cuda_cub9__find_if7functorIS9_EEE10Policy1000EPS9_SI_iSF_S9_S9_NS7_10__identityEEEvT0_T1_T2_T3_T4_T6_)
        .other          _ZN3cub18CUB_300001_SM_10006detail6reduce28DeviceReduceSingleTileKernelINS2_10policy_hubIN4cuda3std3__45tupleIJblEEEyN6thrust24THRUST_300001_SM_1000_NS8cuda_cub9__find_if7functorIS9_EEE10Policy1000EPS9_SI_iSF_S9_S9_NS7_10__identityEEEvT0_T1_T2_T3_T4_T6_,@"STO_CUDA_ENTRY STV_DEFAULT"
_ZN3cub18CUB_300001_SM_10006detail6reduce28DeviceReduceSingleTileKernelINS2_10policy_hubIN4cuda3std3__45tupleIJblEEEyN6thrust24THRUST_300001_SM_1000_NS8cuda_cub9__find_if7functorIS9_EEE10Policy1000EPS9_SI_iSF_S9_S9_NS7_10__identityEEEvT0_T1_T2_T3_T4_T6_:
.text._ZN3cub18CUB_300001_SM_10006detail6reduce28DeviceReduceSingleTileKernelINS2_10policy_hubIN4cuda3std3__45tupleIJblEEEyN6thrust24THRUST_300001_SM_1000_NS8cuda_cub9__find_if7functorIS9_EEE10Policy1000EPS9_SI_iSF_S9_S9_NS7_10__identityEEEvT0_T1_T2_T3_T4_T6_:
[----:B------:R-:W-:Y:S01]  /*0000*/  LDC R1, c[0x0][0x37c] ;  /* 0x0000df00ff017b82 */ /* 0x000fe20000000800 */
[----:B------:R-:W0:Y:S07]  /*0010*/  LDCU UR4, c[0x0][0x390] ;  /* 0x00007200ff0477ac */ /* 0x000e2e0008000800 */
[----:B------:R-:W1:Y:S01]  /*0020*/  LDC.U8 R0, c[0x0][0x398] ;  /* 0x0000e600ff007b82 */ /* 0x000e620000000000 */
[----:B------:R-:W2:Y:S01]  /*0030*/  LDCU.64 UR8, c[0x0][0x358] ;  /* 0x00006b00ff0877ac */ /* 0x000ea20008000a00 */
[----:B0-----:R-:W-:-:S09]  /*0040*/  UISETP.NE.AND UP0, UPT, UR4, URZ, UPT ;  /* 0x000000ff0400728c */ /* 0x001fd2000bf05270 */
[----:B--2---:R-:W-:Y:S05]  /*0050*/  BRA.U UP0, `(.L_x_409) ;  /* 0x0000000100207547 */ /* 0x004fea000b800000 */
[----:B------:R-:W0:Y:S02]  /*0060*/  S2R R2, SR_TID.X ;  /* 0x0000000000027919 */ /* 0x000e240000002100 */
[----:B0-----:R-:W-:-:S13]  /*0070*/  ISETP.NE.AND P0, PT, R2, RZ, PT ;  /* 0x000000ff0200720c */ /* 0x001fda0003f05270 */
[----:B------:R-:W-:Y:S05]  /*0080*/  @P0 EXIT ;  /* 0x000000000000094d */ /* 0x000fea0003800000 */
[----:B------:R-:W1:Y:S08]  /*0090*/  LDC.64 R2, c[0x0][0x388] ;  /* 0x0000e200ff027b82 */ /* 0x000e700000000a00 */
[----:B------:R-:W0:Y:S01]  /*00a0*/  LDC.64 R4, c[0x0][0x3a0] ;  /* 0x0000e800ff047b82 */ /* 0x000e220000000a00 */
[----:B-1----:R-:W-:Y:S04]  /*00b0*/  STG.E.U8 desc[UR8][R2.64], R0 ;  /* 0x0000000002007986 */ /* 0x002fe8000c101108 */
[----:B0-----:R-:W-:Y:S01]  /*00c0*/  STG.E.64 desc[UR8][R2.64+0x8], R4 ;  /* 0x0000080402007986 */ /* 0x001fe2000c101b08 */
[----:B------:R-:W-:Y:S05]  /*00d0*/  EXIT ;  /* 0x000000000000794d */ /* 0x000fea0003800000 */
.L_x_409:
[----:B------:R-:W-:Y:S01]  /*00e0*/  UISETP.GT.AND UP0, UPT, UR4, 0x3ff, UPT ;  /* 0x000003ff0400788c */ /* 0x000fe2000bf04270 */
[----:B------:R-:W-:Y:S08]  /*00f0*/  BSSY.RECONVERGENT B0, `(.L_x_410) ;  /* 0x00003d8000007945 */ /* 0x000ff00003800200 */
[----:B------:R-:W-:Y:S05]  /*0100*/  BRA.U UP0, `(.L_x_411) ;  /* 0x0000002100e47547 */ /* 0x000fea000b800000 */
[----:B------:R-:W0:Y:S01]  /*0110*/  S2R R5, SR_TID.X ;  /* 0x0000000000057919 */ /* 0x000e220000002100 */
[----:B------:R-:W-:Y:S01]  /*0120*/  BSSY.RECONVERGENT B1, `(.L_x_412) ;  /* 0x000000b000017945 */ /* 0x000fe20003800200 */
[----:B------:R-:W-:Y:S02]  /*0130*/  PRMT R4, RZ, 0x7610, R4 ;  /* 0x00007610ff047816 */ /* 0x000fe40000000004 */
[----:B------:R-:W-:Y:S02]  /*0140*/  CS2R R2, SRZ ;  /* 0x0000000000027805 */ /* 0x000fe4000001ff00 */
[----:B0-----:R-:W-:Y:S01]  /*0150*/  ISETP.GE.AND P0, PT, R5, UR4, PT ;  /* 0x0000000405007c0c */ /* 0x001fe2000bf06270 */
[----:B------:R-:W-:-:S12]  /*0160*/  IMAD.MOV.U32 R9, RZ, RZ, R5 ;  /* 0x000000ffff097224 */ /* 0x000fd800078e0005 */
[----:B------:R-:W-:Y:S05]  /*0170*/  @P0 BRA `(.L_x_413) ;  /* 0x0000000000140947 */ /* 0x000fea0003800000 */
[----:B------:R-:W0:Y:S02]  /*0180*/  LDC.64 R6, c[0x0][0x380] ;  /* 0x0000e000ff067b82 */ /* 0x000e240000000a00 */
[----:B0-----:R-:W-:-:S05]  /*0190*/  IMAD.WIDE.U32 R6, R5, 0x10, R6 ;  /* 0x0000001005067825 */ /* 0x001fca00078e0006 */
[----:B------:R0:W5:Y:S04]  /*01a0*/  LDG.E.U16.CONSTANT R4, desc[UR8][R6.64] ;  /* 0x0000000806047981 */ /* 0x000168000c1e9500 */
[----:B------:R0:W5:Y:S01]  /*01b0*/  LDG.E.64.CONSTANT R2, desc[UR8][R6.64+0x8] ;  /* 0x0000080806027981 */ /* 0x000162000c1e9b00 */
[----:B------:R-:W-:-:S07]  /*01c0*/  VIADD R9, R5, 0x100 ;  /* 0x0000010005097836 */ /* 0x000fce0000000000 */
.L_x_413:
[----:B------:R-:W-:Y:S05]  /*01d0*/  BSYNC.RECONVERGENT B1 ;  /* 0x0000000000017941 */ /* 0x000fea0003800200 */
.L_x_412:
[----:B------:R-:W-:Y:S01]  /*01e0*/  ISETP.GE.AND P0, PT, R9, UR4, PT ;  /* 0x0000000409007c0c */ /* 0x000fe2000bf06270 */
[----:B------:R-:W-:-:S12]  /*01f0*/  BSSY.RECONVERGENT B1, `(.L_x_414) ;  /* 0x0000058000017945 */ /* 0x000fd80003800200 */
[----:B------:R-:W-:Y:S05]  /*0200*/  @P0 BRA `(.L_x_415) ;  /* 0x0000000400580947 */ /* 0x000fea0003800000 */
[----:B------:R-:W-:Y:S01]  /*0210*/  LOP3.LUT R8, RZ, R9, RZ, 0x33, !PT ;  /* 0x00000009ff087212 */ /* 0x000fe200078e33ff */
[----:B0-----:R-:W0:Y:S01]  /*0220*/  LDC.64 R6, c[0x0][0x380] ;  /* 0x0000e000ff067b82 */ /* 0x001e220000000a00 */
[----:B------:R-:W-:Y:S03]  /*0230*/  BSSY.RECONVERGENT B2, `(.L_x_416) ;  /* 0x0000020000027945 */ /* 0x000fe60003800200 */
[----:B------:R-:W-:-:S05]  /*0240*/  VIADD R8, R8, UR4 ;  /* 0x0000000408087c36 */ /* 0x000fca0008000000 */
[C---:B------:R-:W-:Y:S02]  /*0250*/  LOP3.LUT R10, R8.reuse, 0x300, RZ, 0xc0, !PT ;  /* 0x00000300080a7812 */ /* 0x040fe400078ec0ff */
[----:B------:R-:W-:Y:S02]  /*0260*/  ISETP.GE.U32.AND P1, PT, R8, 0x300, PT ;  /* 0x000003000800780c */ /* 0x000fe40003f26070 */
[----:B------:R-:W-:-:S13]  /*0270*/  ISETP.NE.AND P0, PT, R10, 0x300, PT ;  /* 0x000003000a00780c */ /* 0x000fda0003f05270 */
[----:B------:R-:W-:Y:S05]  /*0280*/  @!P0 BRA `(.L_x_417) ;  /* 0x0000000000688947 */ /* 0x000fea0003800000 */
[----:B------:R-:W2:Y:S01]  /*0290*/  LDC.64 R10, c[0x0][0x380] ;  /* 0x0000e000ff0a7b82 */ /* 0x000ea20000000a00 */
[----:B------:R-:W-:-:S04]  /*02a0*/  LEA.HI R8, R8, 0x1, RZ, 0x18 ;  /* 0x0000000108087811 */ /* 0x000fc800078fc0ff */
[----:B------:R-:W-:-:S05]  /*02b0*/  LOP3.LUT R8, R8, 0x3, RZ, 0xc0, !PT ;  /* 0x0000000308087812 */ /* 0x000fca00078ec0ff */
[----:B------:R-:W-:Y:S02]  /*02c0*/  IMAD.MOV R8, RZ, RZ, -R8 ;  /* 0x000000ffff087224 */ /* 0x000fe400078e0a08 */
[----:B--2---:R-:W-:-:S04]  /*02d0*/  IMAD.WIDE.U32 R10, R9, 0x10, R10 ;  /* 0x00000010090a7825 */ /* 0x004fc800078e000a */
[----:B------:R-:W-:Y:S02]  /*02e0*/  IMAD.MOV.U32 R15, RZ, RZ, R10 ;  /* 0x000000ffff0f7224 */ /* 0x000fe400078e000a */
[----:B------:R-:W-:-:S07]  /*02f0*/  IMAD.MOV.U32 R13, RZ, RZ, R11 ;  /* 0x000000ffff0d7224 */ /* 0x000fce00078e000b */
.L_x_418:
[----:B------:R-:W-:-:S05]  /*0300*/  IMAD.MOV.U32 R12, RZ, RZ, R15 ;  /* 0x000000ffff0c7224 */ /* 0x000fca00078e000f */
[----:B------:R-:W2:Y:S04]  /*0310*/  LDG.E.U16.CONSTANT R14, desc[UR8][R12.64] ;  /* 0x000000080c0e7981 */ /* 0x000ea8000c1e9500 */
[----:B------:R3:W4:Y:S01]  /*0320*/  LDG.E.64.CONSTANT R10, desc[UR8][R12.64+0x8] ;  /* 0x000008080c0a7981 */ /* 0x000722000c1e9b00 */
[----:B------:R-:W-:Y:S01]  /*0330*/  VIADD R8, R8, 0x1 ;  /* 0x0000000108087836 */ /* 0x000fe20000000000 */
[----:B-----5:R-:W-:Y:S01]  /*0340*/  LOP3.LUT P2, RZ, R4, 0xff, RZ, 0xc0, !PT ;  /* 0x000000ff04ff7812 */ /* 0x020fe2000784c0ff */
[----:B------:R-:W-:Y:S01]  /*0350*/  VIADD R9, R9, 0x100 ;  /* 0x0000010009097836 */ /* 0x000fe20000000000 */
[----:B------:R-:W-:Y:S02]  /*0360*/  IADD3 R15, P5, PT, R12, 0x1000, RZ ;  /* 0x000010000c0f7810 */ /* 0x000fe40007fbe0ff */
[----:B------:R-:W-:-:S03]  /*0370*/  ISETP.NE.AND P4, PT, R8, RZ, PT ;  /* 0x000000ff0800720c */ /* 0x000fc60003f85270 */
[----:B---3--:R-:W-:Y:S01]  /*0380*/  IMAD.X R13, RZ, RZ, R13, P5 ;  /* 0x000000ffff0d7224 */ /* 0x008fe200028e060d */
[----:B--2---:R-:W-:Y:S02]  /*0390*/  LOP3.LUT P3, RZ, R14, 0xff, RZ, 0xc0, !PT ;  /* 0x000000ff0eff7812 */ /* 0x004fe4000786c0ff */
[----:B----4-:R-:W-:-:S03]  /*03a0*/  ISETP.LT.U32.AND P0, PT, R10, R2, PT ;  /* 0x000000020a00720c */ /* 0x010fc60003f01070 */
[----:B------:R-:W-:Y:S02]  /*03b0*/  @P2 SEL R14, R4, 0x1, !P3 ;  /* 0x00000001040e2807 */ /* 0x000fe40005800000 */
[----:B------:R-:W-:Y:S02]  /*03c0*/  ISETP.LT.AND.EX P0, PT, R11, R3, PT, P0 ;  /* 0x000000030b00720c */ /* 0x000fe40003f01300 */
[----:B------:R-:W-:-:S04]  /*03d0*/  PRMT R4, R14, 0x7610, R4 ;  /* 0x000076100e047816 */ /* 0x000fc80000000004 */
[C---:B------:R-:W-:Y:S02]  /*03e0*/  @P3 SEL R2, R10.reuse, R2, P0 ;  /* 0x000000020a023207 */ /* 0x040fe40000000000 */
[C---:B------:R-:W-:Y:S02]  /*03f0*/  @P3 SEL R3, R11.reuse, R3, P0 ;  /* 0x000000030b033207 */ /* 0x040fe40000000000 */
[----:B------:R-:W-:Y:S02]  /*0400*/  SEL R2, R10, R2, !P2 ;  /* 0x000000020a027207 */ /* 0x000fe40005000000 */
[----:B------:R-:W-:Y:S01]  /*0410*/  SEL R3, R11, R3, !P2 ;  /* 0x000000030b037207 */ /* 0x000fe20005000000 */
[----:B------:R-:W-:Y:S06]  /*0420*/  @P4 BRA `(.L_x_418) ;  /* 0xfffffffc00b44947 */ /* 0x000fec000383ffff */
.L_x_417:
[----:B------:R-:W-:Y:S05]  /*0430*/  BSYNC.RECONVERGENT B2 ;  /* 0x0000000000027941 */ /* 0x000fea0003800200 */
.L_x_416:
[----:B------:R-:W-:Y:S05]  /*0440*/  @!P1 BRA `(.L_x_415) ;  /* 0x0000000000c89947 */ /* 0x000fea0003800000 */
.L_x_419:
[----:B0-----:R-:W-:-:S05]  /*0450*/  IMAD.WIDE R20, R9, 0x10, R6 ;  /* 0x0000001009147825 */ /* 0x001fca00078e0206 */
[----:B------:R-:W2:Y:S04]  /*0460*/  LDG.E.U16.CONSTANT R19, desc[UR8][R20.64] ;  /* 0x0000000814137981 */ /* 0x000ea8000c1e9500 */
[----:B------:R-:W3:Y:S04]  /*0470*/  LDG.E.64.CONSTANT R10, desc[UR8][R20.64+0x8] ;  /* 0x00000808140a7981 */ /* 0x000ee8000c1e9b00 */
[----:B------:R-:W4:Y:S04]  /*0480*/  LDG.E.U16.CONSTANT R22, desc[UR8][R20.64+0x1000] ;  /* 0x0010000814167981 */ /* 0x000f28000c1e9500 */
[----:B------:R-:W4:Y:S04]  /*0490*/  LDG.E.64.CONSTANT R12, desc[UR8][R20.64+0x1008] ;  /* 0x00100808140c7981 */ /* 0x000f28000c1e9b00 */
[----:B------:R-:W4:Y:S04]  /*04a0*/  LDG.E.U16.CONSTANT R18, desc[UR8][R20.64+0x2000] ;  /* 0x0020000814127981 */ /* 0x000f28000c1e9500 */
[----:B------:R-:W4:Y:S04]  /*04b0*/  LDG.E.64.CONSTANT R14, desc[UR8][R20.64+0x2008] ;  /* 0x00200808140e7981 */ /* 0x000f28000c1e9b00 */
[----:B------:R-:W4:Y:S04]  /*04c0*/  LDG.E.U16.CONSTANT R8, desc[UR8][R20.64+0x3000] ;  /* 0x0030000814087981 */ /* 0x000f28000c1e9500 */
[----:B------:R-:W4:Y:S01]  /*04d0*/  LDG.E.64.CONSTANT R16, desc[UR8][R20.64+0x3008] ;  /* 0x0030080814107981 */ /* 0x000f22000c1e9b00 */
[----:B-----5:R-:W-:Y:S01]  /*04e0*/  LOP3.LUT P2, RZ, R4, 0xff, RZ, 0xc0, !PT ;  /* 0x000000ff04ff7812 */ /* 0x020fe2000784c0ff */
[----:B------:R-:W-:-:S02]  /*04f0*/  IMAD.MOV.U32 R23, RZ, RZ, R3 ;  /* 0x000000ffff177224 */ /* 0x000fc400078e0003 */
[----:B------:R-:W-:Y:S01]  /*0500*/  VIADD R9, R9, 0x400 ;  /* 0x0000040009097836 */ /* 0x000fe20000000000 */
[----:B--2---:R-:W-:Y:S02]  /*0510*/  LOP3.LUT P1, RZ, R19, 0xff, RZ, 0xc0, !PT ;  /* 0x000000ff13ff7812 */ /* 0x004fe4000782c0ff */
[----:B---3--:R-:W-:-:S07]  /*0520*/  ISETP.LT.U32.AND P0, PT, R10, R2, PT ;  /* 0x000000020a00720c */ /* 0x008fce0003f01070 */
[----:B------:R-:W-:Y:S02]  /*0530*/  @P2 SEL R19, R4, 0x1, !P1 ;  /* 0x0000000104132807 */ /* 0x000fe40004800000 */
[-C--:B------:R-:W-:Y:S02]  /*0540*/  ISETP.LT.AND.EX P0, PT, R11, R23.reuse, PT, P0 ;  /* 0x000000170b00720c */ /* 0x080fe40003f01300 */
[----:B------:R-:W-:Y:S02]  /*0550*/  LOP3.LUT P3, RZ, R19, 0xff, RZ, 0xc0, !PT ;  /* 0x000000ff13ff7812 */ /* 0x000fe4000786c0ff */
[----:B----4-:R-:W-:Y:S02]  /*0560*/  LOP3.LUT P4, RZ, R22, 0xff, RZ, 0xc0, !PT ;  /* 0x000000ff16ff7812 */ /* 0x010fe4000788c0ff */
[----:B------:R-:W-:Y:S02]  /*0570*/  @P1 SEL R2, R10, R2, P0 ;  /* 0x000000020a021207 */ /* 0x000fe40000000000 */
[----:B------:R-:W-:-:S02]  /*0580*/  @P1 SEL R23, R11, R23, P0 ;  /* 0x000000170b171207 */ /* 0x000fc40000000000 */
[----:B------:R-:W-:Y:S02]  /*0590*/  SEL R3, R10, R2, !P2 ;  /* 0x000000020a037207 */ /* 0x000fe40005000000 */
[----:B------:R-:W-:Y:S02]  /*05a0*/  SEL R11, R11, R23, !P2 ;  /* 0x000000170b0b7207 */ /* 0x000fe40005000000 */
[----:B------:R-:W-:Y:S02]  /*05b0*/  ISETP.LT.U32.AND P0, PT, R12, R3, PT ;  /* 0x000000030c00720c */ /* 0x000fe40003f01070 */
[----:B------:R-:W-:Y:S02]  /*05c0*/  @P3 SEL R22, R19, 0x1, !P4 ;  /* 0x0000000113163807 */ /* 0x000fe40006000000 */
[----:B------:R-:W-:Y:S02]  /*05d0*/  ISETP.LT.AND.EX P0, PT, R13, R11, PT, P0 ;  /* 0x0000000b0d00720c */ /* 0x000fe40003f01300 */
[----:B------:R-:W-:-:S02]  /*05e0*/  LOP3.LUT P2, RZ, R18, 0xff, RZ, 0xc0, !PT ;  /* 0x000000ff12ff7812 */ /* 0x000fc4000784c0ff */
[----:B------:R-:W-:Y:S02]  /*05f0*/  @P4 SEL R3, R12, R3, P0 ;  /* 0x000000030c034207 */ /* 0x000fe40000000000 */
[----:B------:R-:W-:Y:S02]  /*0600*/  LOP3.LUT P1, RZ, R22, 0xff, RZ, 0xc0, !PT ;  /* 0x000000ff16ff7812 */ /* 0x000fe4000782c0ff */
[C---:B------:R-:W-:Y:S02]  /*0610*/  @P4 SEL R11, R13.reuse, R11, P0 ;  /* 0x0000000b0d0b4207 */ /* 0x040fe40000000000 */
[----:B------:R-:W-:Y:S02]  /*0620*/  SEL R3, R12, R3, !P3 ;  /* 0x000000030c037207 */ /* 0x000fe40005800000 */
[----:B------:R-:W-:Y:S02]  /*0630*/  SEL R13, R13, R11, !P3 ;  /* 0x0000000b0d0d7207 */ /* 0x000fe40005800000 */
[----:B------:R-:W-:-:S02]  /*0640*/  ISETP.LT.U32.AND P0, PT, R14, R3, PT ;  /* 0x000000030e00720c */ /* 0x000fc40003f01070 */
[----:B------:R-:W-:Y:S02]  /*0650*/  LOP3.LUT P3, RZ, R8, 0xff, RZ, 0xc0, !PT ;  /* 0x000000ff08ff7812 */ /* 0x000fe4000786c0ff */
[C---:B------:R-:W-:Y:S02]  /*0660*/  ISETP.LT.AND.EX P0, PT, R15.reuse, R13, PT, P0 ;  /* 0x0000000d0f00720c */ /* 0x040fe40003f01300 */
[----:B------:R-:W-:Y:S02]  /*0670*/  @P1 SEL R18, R22, 0x1, !P2 ;  /* 0x0000000116121807 */ /* 0x000fe40005000000 */
[C---:B------:R-:W-:Y:S02]  /*0680*/  @P2 SEL R3, R14.reuse, R3, P0 ;  /* 0x000000030e032207 */ /* 0x040fe40000000000 */
[----:B------:R-:W-:Y:S02]  /*0690*/  @P2 SEL R13, R15, R13, P0 ;  /* 0x0000000d0f0d2207 */ /* 0x000fe40000000000 */
[----:B------:R-:W-:-:S02]  /*06a0*/  SEL R3, R14, R3, !P1 ;  /* 0x000000030e037207 */ /* 0x000fc40004800000 */
[----:B------:R-:W-:Y:S02]  /*06b0*/  LOP3.LUT P2, RZ, R18, 0xff, RZ, 0xc0, !PT ;  /* 0x000000ff12ff7812 */ /* 0x000fe4000784c0ff */
[----:B------:R-:W-:Y:S02]  /*06c0*/  SEL R15, R15, R13, !P1 ;  /* 0x0000000d0f0f7207 */ /* 0x000fe40004800000 */
[----:B------:R-:W-:Y:S02]  /*06d0*/  ISETP.GE.AND P1, PT, R9, UR4, PT ;  /* 0x0000000409007c0c */ /* 0x000fe4000bf26270 */
[----:B------:R-:W-:-:S04]  /*06e0*/  ISETP.LT.U32.AND P0, PT, R16, R3, PT ;  /* 0x000000031000720c */ /* 0x000fc80003f01070 */
[----:B------:R-:W-:-:S03]  /*06f0*/  ISETP.LT.AND.EX P0, PT, R17, R15, PT, P0 ;  /* 0x0000000f1100720c */ /* 0x000fc60003f01300 */
[----:B------:R-:W-:Y:S02]  /*0700*/  @P2 SEL R8, R18, 0x1, !P3 ;  /* 0x0000000112082807 */ /* 0x000fe40005800000 */
[C---:B------:R-:W-:Y:S02]  /*0710*/  @P3 SEL R3, R16.reuse, R3, P0 ;  /* 0x0000000310033207 */ /* 0x040fe40000000000 */
[C---:B------:R-:W-:Y:S02]  /*0720*/  @P3 SEL R15, R17.reuse, R15, P0 ;  /* 0x0000000f110f3207 */ /* 0x040fe40000000000 */
[----:B------:R-:W-:Y:S02]  /*0730*/  SEL R2, R16, R3, !P2 ;  /* 0x0000000310027207 */ /* 0x000fe40005000000 */
[----:B------:R-:W-:Y:S02]  /*0740*/  SEL R3, R17, R15, !P2 ;  /* 0x0000000f11037207 */ /* 0x000fe40005000000 */
[----:B------:R-:W-:Y:S01]  /*0750*/  PRMT R4, R8, 0x7610, R4 ;  /* 0x0000761008047816 */ /* 0x000fe20000000004 */
[----:B------:R-:W-:Y:S06]  /*0760*/  @!P1 BRA `(.L_x_419) ;  /* 0xfffffffc00389947 */ /* 0x000fec000383ffff */
.L_x_415:
[----:B------:R-:W-:Y:S05]  /*0770*/  BSYNC.RECONVERGENT B1 ;  /* 0x0000000000017941 */ /* 0x000fea0003800200 */
.L_x_414:
[----:B------:R-:W-:-:S09]  /*0780*/  UISETP.GE.AND UP0, UPT, UR4, 0x100, UPT ;  /* 0x000001000400788c */ /* 0x000fd2000bf06270 */
[----:B------:R-:W-:Y:S05]  /*0790*/  BRA.U !UP0, `(.L_x_420) ;  /* 0x0000000d08407547 */ /* 0x000fea000b800000 */
[----:B------:R-:W2:Y:S01]  /*07a0*/  S2R R10, SR_LANEID ;  /* 0x00000000000a7919 */ /* 0x000ea20000000000 */
[----:B0----5:R-:W-:Y:S01]  /*07b0*/  LOP3.LUT R6, R4, 0xff, RZ, 0xc0, !PT ;  /* 0x000000ff04067812 */ /* 0x021fe200078ec0ff */
[----:B------:R-:W-:Y:S01]  /*07c0*/  BSSY.RECONVERGENT B1, `(.L_x_421) ;  /* 0x0000016000017945 */ /* 0x000fe20003800200 */
[----:B------:R0:W3:Y:S04]  /*07d0*/  SHFL.DOWN PT, R9, R2, 0x1, 0x1f ;  /* 0x08201f0002097f89 */ /* 0x0000e800000e0000 */
[----:B------:R0:W4:Y:S04]  /*07e0*/  SHFL.DOWN PT, R8, R3, 0x1, 0x1f ;  /* 0x08201f0003087f89 */ /* 0x00012800000e0000 */
[----:B------:R0:W0:Y:S01]  /*07f0*/  SHFL.DOWN PT, R7, R6, 0x1, 0x1f ;  /* 0x08201f0006077f89 */ /* 0x00002200000e0000 */
[----:B--2---:R-:W-:-:S02]  /*0800*/  ISETP.GT.AND P0, PT, R10, 0x1e, PT ;  /* 0x0000001e0a00780c */ /* 0x004fc40003f04270 */
[C---:B------:R-:W-:Y:S02]  /*0810*/  ISETP.GT.AND P3, PT, R10.reuse, 0x1d, PT ;  /* 0x0000001d0a00780c */ /* 0x040fe40003f64270 */
[----:B------:R-:W-:-:S09]  /*0820*/  ISETP.GT.AND P2, PT, R10, 0x1b, PT ;  /* 0x0000001b0a00780c */ /* 0x000fd20003f44270 */
[----:B0--34-:R-:W-:Y:S05]  /*0830*/  @P0 BRA `(.L_x_422) ;  /* 0x0000000000380947 */ /* 0x019fea0003800000 */
[----:B------:R-:W-:Y:S01]  /*0840*/  LOP3.LUT P1, RZ, R7, 0xff, RZ, 0xc0, !PT ;  /* 0x000000ff07ff7812 */ /* 0x000fe2000782c0ff */
[----:B------:R-:W-:Y:S01]  /*0850*/  IMAD.MOV.U32 R11, RZ, RZ, 0x1 ;  /* 0x00000001ff0b7424 */ /* 0x000fe200078e00ff */
[----:B------:R-:W-:-:S04]  /*0860*/  LOP3.LUT P0, R6, R4, 0xff, RZ, 0xc0, !PT ;  /* 0x000000ff04067812 */ /* 0x000fc8000780c0ff */
[----:B------:R-:W-:-:S13]  /*0870*/  PLOP3.LUT P0, PT, P0, P1, PT, 0x2f, 0xf2 ;  /* 0x0000000000f2781c */ /* 0x000fda0000702577 */
[----:B------:R-:W-:Y:S02]  /*0880*/  @!P0 ISETP.LT.U32.AND P1, PT, R9, R2, PT ;  /* 0x000000020900820c */ /* 0x000fe40003f21070 */
[----:B------:R-:W-:Y:S02]  /*0890*/  @P0 ISETP.NE.AND P4, PT, R6, RZ, PT ;  /* 0x000000ff0600020c */ /* 0x000fe40003f85270 */
[----:B------:R-:W-:Y:S02]  /*08a0*/  @!P0 PRMT R4, R11, 0x7610, R4 ;  /* 0x000076100b048816 */ /* 0x000fe40000000004 */
[----:B------:R-:W-:Y:S02]  /*08b0*/  @!P0 ISETP.LT.AND.EX P1, PT, R8, R3, PT, P1 ;  /* 0x000000030800820c */ /* 0x000fe40003f21310 */
[----:B------:R-:W-:Y:S02]  /*08c0*/  @P0 SEL R6, R7, R4, !P4 ;  /* 0x0000000407060207 */ /* 0x000fe40006000000 */
[----:B------:R-:W-:-:S02]  /*08d0*/  @!P0 SEL R2, R9, R2, P1 ;  /* 0x0000000209028207 */ /* 0x000fc40000800000 */
[----:B------:R-:W-:Y:S02]  /*08e0*/  @!P0 SEL R3, R8, R3, P1 ;  /* 0x0000000308038207 */ /* 0x000fe40000800000 */
[----:B------:R-:W-:Y:S02]  /*08f0*/  @P0 PRMT R4, R6, 0x7610, R4 ;  /* 0x0000761006040816 */ /* 0x000fe40000000004 */
[----:B------:R-:W-:Y:S02]  /*0900*/  @P0 SEL R2, R9, R2, !P4 ;  /* 0x0000000209020207 */ /* 0x000fe40006000000 */
[----:B------:R-:W-:-:S07]  /*0910*/  @P0 SEL R3, R8, R3, !P4 ;  /* 0x0000000308030207 */ /* 0x000fce0006000000 */
.L_x_422:
[----:B------:R-:W-:Y:S05]  /*0920*/  BSYNC.RECONVERGENT B1 ;  /* 0x0000000000017941 */ /* 0x000fea0003800200 */
.L_x_421:
[----:B------:R-:W-:Y:S01]  /*0930*/  LOP3.LUT R7, R4, 0xff, RZ, 0xc0, !PT ;  /* 0x000000ff04077812 */ /* 0x000fe200078ec0ff */
[----:B------:R0:W2:Y:S01]  /*0940*/  SHFL.DOWN PT, R9, R2, 0x2, 0x1f ;  /* 0x08401f0002097f89 */ /* 0x0000a200000e0000 */
[----:B------:R-:W-:Y:S01]  /*0950*/  BSSY.RECONVERGENT B1, `(.L_x_423) ;  /* 0x0000015000017945 */ /* 0x000fe20003800200 */
[C---:B------:R-:W-:Y:S02]  /*0960*/  ISETP.GT.AND P5, PT, R10.reuse, 0x17, PT ;  /* 0x000000170a00780c */ /* 0x040fe40003fa4270 */
[----:B------:R0:W3:Y:S01]  /*0970*/  SHFL.DOWN PT, R8, R3, 0x2, 0x1f ;  /* 0x08401f0003087f89 */ /* 0x0000e200000e0000 */
[C---:B------:R-:W-:Y:S02]  /*0980*/  ISETP.GT.AND P4, PT, R10.reuse, 0xf, PT ;  /* 0x0000000f0a00780c */ /* 0x040fe40003f84270 */
[----:B------:R-:W-:Y:S01]  /*0990*/  ISETP.NE.AND P1, PT, R10, RZ, PT ;  /* 0x000000ff0a00720c */ /* 0x000fe20003f25270 */
[----:B------:R-:W4:Y:S01]  /*09a0*/  SHFL.DOWN PT, R7, R7, 0x2, 0x1f ;  /* 0x08401f0007077f89 */ /* 0x000f2200000e0000 */
[----:B------:R-:W-:Y:S11]  /*09b0*/  @P3 BRA `(.L_x_424) ;  /* 0x0000000000383947 */ /* 0x000ff60003800000 */
[----:B----4-:R-:W-:Y:S01]  /*09c0*/  LOP3.LUT P0, RZ, R7, 0xff, RZ, 0xc0, !PT ;  /* 0x000000ff07ff7812 */ /* 0x010fe2000780c0ff */
[----:B------:R-:W-:Y:S01]  /*09d0*/  IMAD.MOV.U32 R10, RZ, RZ, 0x1 ;  /* 0x00000001ff0a7424 */ /* 0x000fe200078e00ff */
[----:B------:R-:W-:-:S04]  /*09e0*/  LOP3.LUT P3, R6, R4, 0xff, RZ, 0xc0, !PT ;  /* 0x000000ff04067812 */ /* 0x000fc8000786c0ff */
[----:B------:R-:W-:-:S13]  /*09f0*/  PLOP3.LUT P0, PT, P3, P0, PT, 0x2f, 0xf2 ;  /* 0x0000000000f2781c */ /* 0x000fda0001f00577 */
[----:B--2---:R-:W-:Y:S02]  /*0a00*/  @!P0 ISETP.LT.U32.AND P3, PT, R9, R2, PT ;  /* 0x000000020900820c */ /* 0x004fe40003f61070 */
[----:B------:R-:W-:Y:S02]  /*0a10*/  @P0 ISETP.NE.AND P6, PT, R6, RZ, PT ;  /* 0x000000ff0600020c */ /* 0x000fe40003fc5270 */
[----:B------:R-:W-:Y:S02]  /*0a20*/  @!P0 PRMT R4, R10, 0x7610, R4 ;  /* 0x000076100a048816 */ /* 0x000fe40000000004 */
[----:B---3--:R-:W-:Y:S02]  /*0a30*/  @!P0 ISETP.LT.AND.EX P3, PT, R8, R3, PT, P3 ;  /* 0x000000030800820c */ /* 0x008fe40003f61330 */
[----:B------:R-:W-:Y:S02]  /*0a40*/  @P0 SEL R6, R7, R4, !P6 ;  /* 0x0000000407060207 */ /* 0x000fe40007000000 */
[----:B0-----:R-:W-:-:S02]  /*0a50*/  @!P0 SEL R2, R9, R2, P3 ;  /* 0x0000000209028207 */ /* 0x001fc40001800000 */
[----:B------:R-:W-:Y:S02]  /*0a60*/  @!P0 SEL R3, R8, R3, P3 ;  /* 0x0000000308038207 */ /* 0x000fe40001800000 */
[----:B------:R-:W-:Y:S02]  /*0a70*/  @P0 PRMT R4, R6, 0x7610, R4 ;  /* 0x0000761006040816 */ /* 0x000fe40000000004 */
[----:B------:R-:W-:Y:S02]  /*0a80*/  @P0 SEL R2, R9, R2, !P6 ;  /* 0x0000000209020207 */ /* 0x000fe40007000000 */
[----:B------:R-:W-:-:S07]  /*0a90*/  @P0 SEL R3, R8, R3, !P6 ;  /* 0x0000000308030207 */ /* 0x000fce0007000000 */
.L_x_424:
[----:B------:R-:W-:Y:S05]  /*0aa0*/  BSYNC.RECONVERGENT B1 ;  /* 0x0000000000017941 */ /* 0x000fea0003800200 */
.L_x_423:
[----:B----4-:R-:W-:Y:S01]  /*0ab0*/  LOP3.LUT R7, R4, 0xff, RZ, 0xc0, !PT ;  /* 0x000000ff04077812 */ /* 0x010fe200078ec0ff */
[----:B--2---:R2:W4:Y:S01]  /*0ac0*/  SHFL.DOWN PT, R9, R2, 0x4, 0x1f ;  /* 0x08801f0002097f89 */ /* 0x00452200000e0000 */
[----:B------:R-:W-:Y:S03]  /*0ad0*/  BSSY.RECONVERGENT B1, `(.L_x_425) ;  /* 0x0000012000017945 */ /* 0x000fe60003800200 */
[----:B---3--:R2:W3:Y:S04]  /*0ae0*/  SHFL.DOWN PT, R8, R3, 0x4, 0x1f ;  /* 0x08801f0003087f89 */ /* 0x0084e800000e0000 */
[----:B------:R-:W0:Y:S01]  /*0af0*/  SHFL.DOWN PT, R7, R7, 0x4, 0x1f ;  /* 0x08801f0007077f89 */ /* 0x000e2200000e0000 */
[----:B------:R-:W-:Y:S05]  /*0b00*/  @P2 BRA `(.L_x_426) ;  /* 0x0000000000382947 */ /* 0x000fea0003800000 */
[----:B0-----:R-:W-:Y:S01]  /*0b10*/  LOP3.LUT P0, RZ, R7, 0xff, RZ, 0xc0, !PT ;  /* 0x000000ff07ff7812 */ /* 0x001fe2000780c0ff */
[----:B------:R-:W-:Y:S01]  /*0b20*/  IMAD.MOV.U32 R10, RZ, RZ, 0x1 ;  /* 0x00000001ff0a7424 */ /* 0x000fe200078e00ff */
[----:B------:R-:W-:-:S04]  /*0b30*/  LOP3.LUT P2, R6, R4, 0xff, RZ, 0xc0, !PT ;  /* 0x000000ff04067812 */ /* 0x000fc8000784c0ff */
[----:B------:R-:W-:-:S13]  /*0b40*/  PLOP3.LUT P0, PT, P2, P0, PT, 0x2f, 0xf2 ;  /* 0x0000000000f2781c */ /* 0x000fda0001700577 */
[----:B----4-:R-:W-:Y:S02]  /*0b50*/  @!P0 ISETP.LT.U32.AND P2, PT, R9, R2, PT ;  /* 0x000000020900820c */ /* 0x010fe40003f41070 */
[----:B------:R-:W-:Y:S02]  /*0b60*/  @P0 ISETP.NE.AND P3, PT, R6, RZ, PT ;  /* 0x000000ff0600020c */ /* 0x000fe40003f65270 */
[----:B------:R-:W-:Y:S02]  /*0b70*/  @!P0 PRMT R4, R10, 0x7610, R4 ;  /* 0x000076100a048816 */ /* 0x000fe40000000004 */
[----:B---3--:R-:W-:Y:S02]  /*0b80*/  @!P0 ISETP.LT.AND.EX P2, PT, R8, R3, PT, P2 ;  /* 0x000000030800820c */ /* 0x008fe40003f41320 */
[----:B------:R-:W-:Y:S02]  /*0b90*/  @P0 SEL R6, R7, R4, !P3 ;  /* 0x0000000407060207 */ /* 0x000fe40005800000 */
[----:B--2---:R-:W-:-:S02]  /*0ba0*/  @!P0 SEL R2, R9, R2, P2 ;  /* 0x0000000209028207 */ /* 0x004fc40001000000 */
[----:B------:R-:W-:Y:S02]  /*0bb0*/  @!P0 SEL R3, R8, R3, P2 ;  /* 0x0000000308038207 */ /* 0x000fe40001000000 */
[----:B------:R-:W-:Y:S02]  /*0bc0*/  @P0 PRMT R4, R6, 0x7610, R4 ;  /* 0x0000761006040816 */ /* 0x000fe40000000004 */
[----:B------:R-:W-:Y:S02]  /*0bd0*/  @P0 SEL R2, R9, R2, !P3 ;  /* 0x0000000209020207 */ /* 0x000fe40005800000 */
[----:B------:R-:W-:-:S07]  /*0be0*/  @P0 SEL R3, R8, R3, !P3 ;  /* 0x0000000308030207 */ /* 0x000fce0005800000 */
.L_x_426:
[----:B------:R-:W-:Y:S05]  /*0bf0*/  BSYNC.RECONVERGENT B1 ;  /* 0x0000000000017941 */ /* 0x000fea0003800200 */
.L_x_425:
[----:B0-----:R-:W-:Y:S01]  /*0c00*/  LOP3.LUT R7, R4, 0xff, RZ, 0xc0, !PT ;  /* 0x000000ff04077812 */ /* 0x001fe200078ec0ff */
[----:B----4-:R0:W4:Y:S01]  /*0c10*/  SHFL.DOWN PT, R9, R2, 0x8, 0x1f ;  /* 0x09001f0002097f89 */ /* 0x01012200000e0000 */
        /* <DEDUP_REMOVED lines=18> */
.L_x_428:
[----:B------:R-:W-:Y:S05]  /*0d40*/  BSYNC.RECONVERGENT B1 ;  /* 0x0000000000017941 */ /* 0x000fea0003800200 */
.L_x_427:
        /* <DEDUP_REMOVED lines=20> */
.L_x_430:
[----:B------:R-:W-:Y:S05]  /*0e90*/  BSYNC.RECONVERGENT B1 ;  /* 0x0000000000017941 */ /* 0x000fea0003800200 */
.L_x_429:
[----:B------:R-:W-:Y:S04]  /*0ea0*/  BSSY.RECONVERGENT B1, `(.L_x_431) ;  /* 0x000000a000017945 */ /* 0x000fe80003800200 */
[----:B------:R-:W-:Y:S05]  /*0eb0*/  @P1 BRA `(.L_x_432) ;  /* 0x0000000000201947 */ /* 0x000fea0003800000 */
[----:B---3--:R-:W3:Y:S01]  /*0ec0*/  S2R R8, SR_CgaCtaId ;  /* 0x0000000000087919 */ /* 0x008ee20000008800 */
[----:B0-----:R-:W-:Y:S02]  /*0ed0*/  MOV R7, 0x400 ;  /* 0x0000040000077802 */ /* 0x001fe40000000f00 */
[----:B------:R-:W-:-:S04]  /*0ee0*/  SHF.R.U32.HI R6, RZ, 0x1, R5 ;  /* 0x00000001ff067819 */ /* 0x000fc80000011605 */
[----:B------:R-:W-:Y:S02]  /*0ef0*/  LOP3.LUT R6, R6, 0x1f0, RZ, 0xc0, !PT ;  /* 0x000001f006067812 */ /* 0x000fe400078ec0ff */
[----:B---3--:R-:W-:-:S05]  /*0f00*/  LEA R7, R8, R7, 0x18 ;  /* 0x0000000708077211 */ /* 0x008fca00078ec0ff */
[----:B------:R-:W-:-:S05]  /*0f10*/  IMAD.IADD R7, R6, 0x1, R7 ;  /* 0x0000000106077824 */ /* 0x000fca00078e0207 */
[----:B------:R0:W-:Y:S04]  /*0f20*/  STS.64 [R7+0x10], R2 ;  /* 0x0000100207007388 */ /* 0x0001e80000000a00 */
[----:B------:R0:W-:Y:S02]  /*0f30*/  STS.U8 [R7+0x8], R4 ;  /* 0x0000080407007388 */ /* 0x0001e40000000000 */
.L_x_432:
[----:B------:R-:W-:Y:S05]  /*0f40*/  BSYNC.RECONVERGENT B1 ;  /* 0x0000000000017941 */ /* 0x000fea0003800200 */
.L_x_431:
[----:B------:R-:W-:Y:S01]  /*0f50*/  BAR.SYNC.DEFER_BLOCKING 0x0 ;  /* 0x0000000000007b1d */ /* 0x000fe20000010000 */
[----:B------:R-:W-:-:S13]  /*0f60*/  ISETP.NE.AND P1, PT, R5, RZ, PT ;  /* 0x000000ff0500720c */ /* 0x000fda0003f25270 */
[----:B------:R-:W-:Y:S05]  /*0f70*/  @P1 BRA `(.L_x_433) ;  /* 0x0000002c00bc1947 */ /* 0x000fea0003800000 */
[----:B------:R-:W5:Y:S01]  /*0f80*/  S2UR UR6, SR_CgaCtaId ;  /* 0x00000000000679c3 */ /* 0x000f620000008800 */
[----:B------:R-:W-:Y:S01]  /*0f90*/  UMOV UR5, 0x400 ;  /* 0x0000040000057882 */ /* 0x000fe20000000000 */
[----:B------:R-:W-:Y:S01]  /*0fa0*/  LOP3.LUT P2, RZ, R4, 0xff, RZ, 0xc0, !PT ;  /* 0x000000ff04ff7812 */ /* 0x000fe2000784c0ff */
[----:B-----5:R-:W-:-:S09]  /*0fb0*/  ULEA UR5, UR6, UR5, 0x18 ;  /* 0x0000000506057291 */ /* 0x020fd2000f8ec0ff */
[----:B------:R-:W5:Y:S04]  /*0fc0*/  LDS.U8 R16, [UR5+0x18] ;  /* 0x00001805ff107984 */ /* 0x000f680008000000 */
[----:B0-----:R-:W0:Y:S04]  /*0fd0*/  LDS.64 R6, [UR5+0x20] ;  /* 0x00002005ff067984 */ /* 0x001e280008000a00 */
[----:B------:R-:W1:Y:S04]  /*0fe0*/  LDS.U8 R17, [UR5+0x28] ;  /* 0x00002805ff117984 */ /* 0x000e680008000000 */
[----:B------:R-:W2:Y:S04]  /*0ff0*/  LDS.64 R12, [UR5+0x30] ;  /* 0x00003005ff0c7984 */ /* 0x000ea80008000a00 */
[----:B------:R-:W2:Y:S04]  /*1000*/  LDS.U8 R18, [UR5+0x38] ;  /* 0x00003805ff127984 */ /* 0x000ea80008000000 */
[----:B------:R-:W2:Y:S04]  /*1010*/  LDS.64 R10, [UR5+0x40] ;  /* 0x00004005ff0a7984 */ /* 0x000ea80008000a00 */
[----:B------:R-:W2:Y:S04]  /*1020*/  LDS.U8 R14, [UR5+0x48] ;  /* 0x00004805ff0e7984 */ /* 0x000ea80008000000 */
[----:B---34-:R-:W3:Y:S01]  /*1030*/  LDS.64 R8, [UR5+0x50] ;  /* 0x00005005ff087984 */ /* 0x018ee20008000a00 */
[----:B-----5:R-:W-:-:S02]  /*1040*/  ISETP.NE.AND P4, PT, R16, RZ, PT ;  /* 0x000000ff1000720c */ /* 0x020fc40003f85270 */
[----:B0-----:R-:W-:Y:S02]  /*1050*/  ISETP.LT.U32.AND P0, PT, R6, R2, PT ;  /* 0x000000020600720c */ /* 0x001fe40003f01070 */
[----:B------:R-:W-:Y:S02]  /*1060*/  @P2 SEL R16, R4, 0x1, !P4 ;  /* 0x0000000104102807 */ /* 0x000fe40006000000 */
[----:B------:R-:W-:Y:S02]  /*1070*/  ISETP.LT.AND.EX P0, PT, R7, R3, PT, P0 ;  /* 0x000000030700720c */ /* 0x000fe40003f01300 */
[----:B------:R-:W-:Y:S02]  /*1080*/  LOP3.LUT P3, RZ, R16, 0xff, RZ, 0xc0, !PT ;  /* 0x000000ff10ff7812 */ /* 0x000fe4000786c0ff */
[----:B-1----:R-:W-:-:S03]  /*1090*/  ISETP.NE.AND P5, PT, R17, RZ, PT ;  /* 0x000000ff1100720c */ /* 0x002fc60003fa5270 */
[C---:B--2---:R-:W-:Y:S02]  /*10a0*/  @P4 SEL R2, R6.reuse, R2, P0 ;  /* 0x0000000206024207 */ /* 0x044fe40000000000 */
[C---:B------:R-:W-:Y:S02]  /*10b0*/  @P4 SEL R3, R7.reuse, R3, P0 ;  /* 0x0000000307034207 */ /* 0x040fe40000000000 */
[----:B------:R-:W-:Y:S02]  /*10c0*/  SEL R5, R6, R2, !P2 ;  /* 0x0000000206057207 */ /* 0x000fe40005000000 */
[----:B------:R-:W-:Y:S02]  /*10d0*/  SEL R15, R7, R3, !P2 ;  /* 0x00000003070f7207 */ /* 0x000fe40005000000 */
[----:B------:R-:W-:Y:S01]  /*10e0*/  ISETP.LT.U32.AND P0, PT, R12, R5, PT ;  /* 0x000000050c00720c */ /* 0x000fe20003f01070 */
[----:B------:R-:W-:Y:S01]  /*10f0*/  LDS.64 R6, [UR5+0x60] ;  /* 0x00006005ff067984 */ /* 0x000fe20008000a00 */
[----:B------:R-:W-:-:S02]  /*1100*/  @P3 SEL R17, R16, 0x1, !P5 ;  /* 0x0000000110113807 */ /* 0x000fc40006800000 */
[----:B------:R-:W-:Y:S01]  /*1110*/  ISETP.LT.AND.EX P0, PT, R13, R15, PT, P0 ;  /* 0x0000000f0d00720c */ /* 0x000fe20003f01300 */
[----:B------:R-:W0:Y:S01]  /*1120*/  LDS.U8 R16, [UR5+0x58] ;  /* 0x00005805ff107984 */ /* 0x000e220008000000 */
[----:B------:R-:W-:Y:S02]  /*1130*/  LOP3.LUT P2, RZ, R17, 0xff, RZ, 0xc0, !PT ;  /* 0x000000ff11ff7812 */ /* 0x000fe4000784c0ff */
[----:B------:R-:W-:Y:S02]  /*1140*/  @P5 SEL R5, R12, R5, P0 ;  /* 0x000000050c055207 */ /* 0x000fe40000000000 */
[----:B------:R-:W-:Y:S02]  /*1150*/  ISETP.NE.AND P4, PT, R18, RZ, PT ;  /* 0x000000ff1200720c */ /* 0x000fe40003f85270 */
[----:B------:R-:W-:Y:S02]  /*1160*/  @P5 SEL R15, R13, R15, P0 ;  /* 0x0000000f0d0f5207 */ /* 0x000fe40000000000 */
[----:B------:R-:W-:-:S02]  /*1170*/  SEL R3, R12, R5, !P3 ;  /* 0x000000050c037207 */ /* 0x000fc40005800000 */
[----:B------:R-:W-:Y:S01]  /*1180*/  SEL R15, R13, R15, !P3 ;  /* 0x0000000f0d0f7207 */ /* 0x000fe20005800000 */
[----:B------:R-:W1:Y:S01]  /*1190*/  LDS.U8 R12, [UR5+0x68] ;  /* 0x00006805ff0c7984 */ /* 0x000e620008000000 */
[----:B------:R-:W-:Y:S02]  /*11a0*/  ISETP.LT.U32.AND P0, PT, R10, R3, PT ;  /* 0x000000030a00720c */ /* 0x000fe40003f01070 */
[----:B------:R-:W-:Y:S01]  /*11b0*/  @P2 SEL R18, R17, 0x1, !P4 ;  /* 0x0000000111122807 */ /* 0x000fe20006000000 */
[----:B------:R-:W2:Y:S01]  /*11c0*/  LDS.64 R4, [UR5+0x70] ;  /* 0x00007005ff047984 */ /* 0x000ea20008000a00 */
[----:B------:R-:W-:Y:S02]  /*11d0*/  ISETP.LT.AND.EX P0, PT, R11, R15, PT, P0 ;  /* 0x0000000f0b00720c */ /* 0x000fe40003f01300 */
[----:B------:R-:W-:Y:S02]  /*11e0*/  LOP3.LUT P5, RZ, R18, 0xff, RZ, 0xc0, !PT ;  /* 0x000000ff12ff7812 */ /* 0x000fe400078ac0ff */
[----:B------:R-:W-:-:S02]  /*11f0*/  @P4 SEL R3, R10, R3, P0 ;  /* 0x000000030a034207 */ /* 0x000fc40000000000 */
[----:B------:R-:W-:Y:S02]  /*1200*/  ISETP.NE.AND P3, PT, R14, RZ, PT ;  /* 0x000000ff0e00720c */ /* 0x000fe40003f65270 */
[C---:B------:R-:W-:Y:S02]  /*1210*/  @P4 SEL R15, R11.reuse, R15, P0 ;  /* 0x0000000f0b0f4207 */ /* 0x040fe40000000000 */
[----:B------:R-:W-:Y:S02]  /*1220*/  SEL R13, R10, R3, !P2 ;  /* 0x000000030a0d7207 */ /* 0x000fe40005000000 */
[----:B------:R-:W-:Y:S01]  /*1230*/  SEL R15, R11, R15, !P2 ;  /* 0x0000000f0b0f7207 */ /* 0x000fe20005000000 */
[----:B------:R-:W4:Y:S01]  /*1240*/  LDS.U8 R10, [UR5+0x78] ;  /* 0x00007805ff0a7984 */ /* 0x000f220008000000 */
[----:B---3--:R-:W-:Y:S02]  /*1250*/  ISETP.LT.U32.AND P0, PT, R8, R13, PT ;  /* 0x0000000d0800720c */ /* 0x008fe40003f01070 */
[----:B------:R-:W-:Y:S01]  /*1260*/  @P5 SEL R14, R18, 0x1, !P3 ;  /* 0x00000001120e5807 */ /* 0x000fe20005800000 */
[----:B------:R-:W3:Y:S01]  /*1270*/  LDS.64 R2, [UR5+0x80] ;  /* 0x00008005ff027984 */ /* 0x000ee20008000a00 */
[----:B------:R-:W-:-:S02]  /*1280*/  ISETP.LT.AND.EX P0, PT, R9, R15, PT, P0 ;  /* 0x0000000f0900720c */ /* 0x000fc40003f01300 */
[----:B------:R-:W-:Y:S02]  /*1290*/  LOP3.LUT P4, RZ, R14, 0xff, RZ, 0xc0, !PT ;  /* 0x000000ff0eff7812 */ /* 0x000fe4000788c0ff */
[----:B------:R-:W-:Y:S02]  /*12a0*/  @P3 SEL R13, R8, R13, P0 ;  /* 0x0000000d080d3207 */ /* 0x000fe40000000000 */
[----:B0-----:R-:W-:Y:S02]  /*12b0*/  ISETP.NE.AND P2, PT, R16, RZ, PT ;  /* 0x000000ff1000720c */ /* 0x001fe40003f45270 */
[C---:B------:R-:W-:Y:S02]  /*12c0*/  @P3 SEL R15, R9.reuse, R15, P0 ;  /* 0x0000000f090f3207 */ /* 0x040fe40000000000 */
[----:B------:R-:W-:Y:S02]  /*12d0*/  SEL R11, R8, R13, !P5 ;  /* 0x0000000d080b7207 */ /* 0x000fe40006800000 */
[----:B------:R-:W-:-:S02]  /*12e0*/  SEL R13, R9, R15, !P5 ;  /* 0x0000000f090d7207 */ /* 0x000fc40006800000 */
[----:B------:R-:W-:Y:S02]  /*12f0*/  ISETP.LT.U32.AND P0, PT, R6, R11, PT ;  /* 0x0000000b0600720c */ /* 0x000fe40003f01070 */
[----:B------:R-:W-:Y:S02]  /*1300*/  @P4 SEL R16, R14, 0x1, !P2 ;  /* 0x000000010e104807 */ /* 0x000fe40005000000 */
[----:B------:R-:W-:Y:S02]  /*1310*/  ISETP.LT.AND.EX P0, PT, R7, R13, PT, P0 ;  /* 0x0000000d0700720c */ /* 0x000fe40003f01300 */
[----:B------:R-:W-:Y:S02]  /*1320*/  LOP3.LUT P5, RZ, R16, 0xff, RZ, 0xc0, !PT ;  /* 0x000000ff10ff7812 */ /* 0x000fe400078ac0ff */
[----:B------:R-:W-:Y:S02]  /*1330*/  @P2 SEL R11, R6, R11, P0 ;  /* 0x0000000b060b2207 */ /* 0x000fe40000000000 */
[----:B-1----:R-:W-:-:S02]  /*1340*/  ISETP.NE.AND P3, PT, R12, RZ, PT ;  /* 0x000000ff0c00720c */ /* 0x002fc40003f65270 */
[C---:B------:R-:W-:Y:S02]  /*1350*/  @P2 SEL R13, R7.reuse, R13, P0 ;  /* 0x0000000d070d2207 */ /* 0x040fe40000000000 */
[----:B------:R-:W-:Y:S02]  /*1360*/  SEL R9, R6, R11, !P4 ;  /* 0x0000000b06097207 */ /* 0x000fe40006000000 */
[----:B------:R-:W-:Y:S02]  /*1370*/  SEL R11, R7, R13, !P4 ;  /* 0x0000000d070b7207 */ /* 0x000fe40006000000 */
[----:B--2---:R-:W-:Y:S02]  /*1380*/  ISETP.LT.U32.AND P0, PT, R4, R9, PT ;  /* 0x000000090400720c */ /* 0x004fe40003f01070 */
[----:B------:R-:W-:Y:S02]  /*1390*/  @P5 SEL R12, R16, 0x1, !P3 ;  /* 0x00000001100c5807 */ /* 0x000fe40005800000 */
[----:B------:R-:W-:-:S02]  /*13a0*/  ISETP.LT.AND.EX P0, PT, R5, R11, PT, P0 ;  /* 0x0000000b0500720c */ /* 0x000fc40003f01300 */
[----:B----4-:R-:W-:Y:S02]  /*13b0*/  ISETP.NE.AND P4, PT, R10, RZ, PT ;  /* 0x000000ff0a00720c */ /* 0x010fe40003f85270 */
[----:B------:R-:W-:Y:S02]  /*13c0*/  @P3 SEL R9, R4, R9, P0 ;  /* 0x0000000904093207 */ /* 0x000fe40000000000 */
[----:B------:R-:W-:Y:S02]  /*13d0*/  LOP3.LUT P2, RZ, R12, 0xff, RZ, 0xc0, !PT ;  /* 0x000000ff0cff7812 */ /* 0x000fe4000784c0ff */
[C---:B------:R-:W-:Y:S02]  /*13e0*/  @P3 SEL R11, R5.reuse, R11, P0 ;  /* 0x0000000b050b3207 */ /* 0x040fe40000000000 */
[----:B------:R-:W-:Y:S02]  /*13f0*/  SEL R7, R4, R9, !P5 ;  /* 0x0000000904077207 */ /* 0x000fe40006800000 */
[----:B------:R-:W-:-:S02]  /*1400*/  SEL R5, R5, R11, !P5 ;  /* 0x0000000b05057207 */ /* 0x000fc40006800000 */
[----:B---3--:R-:W-:-:S04]  /*1410*/  ISETP.LT.U32.AND P0, PT, R2, R7, PT ;  /* 0x000000070200720c */ /* 0x008fc80003f01070 */
[C---:B------:R-:W-:Y:S02]  /*1420*/  ISETP.LT.AND.EX P0, PT, R3.reuse, R5, PT, P0 ;  /* 0x000000050300720c */ /* 0x040fe40003f01300 */
[----:B------:R-:W-:Y:S02]  /*1430*/  @P2 SEL R10, R12, 0x1, !P4 ;  /* 0x000000010c0a2807 */ /* 0x000fe40006000000 */
[----:B------:R-:W-:Y:S02]  /*1440*/  @P4 SEL R7, R2, R7, P0 ;  /* 0x0000000702074207 */ /* 0x000fe40000000000 */
[----:B------:R-:W-:Y:S02]  /*1450*/  @P4 SEL R5, R3, R5, P0 ;  /* 0x0000000503054207 */ /* 0x000fe40000000000 */
[----:B------:R-:W-:Y:S02]  /*1460*/  PRMT R4, R10, 0x7610, R4 ;  /* 0x000076100a047816 */ /* 0x000fe40000000004 */
[----:B------:R-:W-:-:S02]  /*1470*/  SEL R2, R2, R7, !P2 ;  /* 0x0000000702027207 */ /* 0x000fc40005000000 */
[----:B------:R-:W-:Y:S01]  /*1480*/  SEL R3, R3, R5, !P2 ;  /* 0x0000000503037207 */ /* 0x000fe20005000000 */
[----:B------:R-:W-:Y:S06]  /*1490*/  BRA `(.L_x_433) ;  /* 0x0000002800747947 */ /* 0x000fec0003800000 */
.L_x_420:
[----:B------:R-:W2:Y:S01]  /*14a0*/  S2R R13, SR_LANEID ;  /* 0x00000000000d7919 */ /* 0x000ea20000000000 */
[----:B0-----:R-:W-:Y:S01]  /*14b0*/  LOP3.LUT R6, R5, 0x3e0, RZ, 0xc0, !PT ;  /* 0x000003e005067812 */ /* 0x001fe200078ec0ff */
[----:B------:R-:W-:Y:S04]  /*14c0*/  BSSY.RECONVERGENT B1, `(.L_x_434) ;  /* 0x0000022000017945 */ /* 0x000fe80003800200 */
[----:B------:R-:W-:Y:S01]  /*14d0*/  VIADD R7, R6, 0x20 ;  /* 0x0000002006077836 */ /* 0x000fe20000000000 */
[----:B------:R-:W-:-:S04]  /*14e0*/  LOP3.LUT R6, RZ, R6, RZ, 0x33, !PT ;  /* 0x00000006ff067212 */ /* 0x000fc800078e33ff */
[----:B------:R-:W-:Y:S01]  /*14f0*/  ISETP.GT.AND P0, PT, R7, UR4, PT ;  /* 0x0000000407007c0c */ /* 0x000fe2000bf04270 */
[----:B------:R-:W-:-:S05]  /*1500*/  VIADD R6, R6, UR4 ;  /* 0x0000000406067c36 */ /* 0x000fca0008000000 */
[----:B------:R-:W-:-:S05]  /*1510*/  SEL R6, R6, 0x1f, P0 ;  /* 0x0000001f06067807 */ /* 0x000fca0000000000 */
[----:B-----5:R0:W3:Y:S01]  /*1520*/  SHFL.DOWN PT, R8, R3, 0x1, R6 ;  /* 0x0820000003087989 */ /* 0x0200e200000e0006 */
[C---:B--2---:R-:W-:Y:S01]  /*1530*/  VIADD R7, R13.reuse, 0x2 ;  /* 0x000000020d077836 */ /* 0x044fe20000000000 */
[CC--:B------:R-:W-:Y:S01]  /*1540*/  ISETP.GE.AND P0, PT, R13.reuse, R6.reuse, PT ;  /* 0x000000060d00720c */ /* 0x0c0fe20003f06270 */
[C---:B------:R-:W-:Y:S01]  /*1550*/  VIADD R11, R13.reuse, 0x8 ;  /* 0x000000080d0b7836 */ /* 0x040fe20000000000 */
[C---:B------:R-:W-:Y:S01]  /*1560*/  ISETP.NE.AND P1, PT, R13.reuse, RZ, PT ;  /* 0x000000ff0d00720c */ /* 0x040fe20003f25270 */
[----:B------:R-:W-:Y:S01]  /*1570*/  VIADD R9, R13, 0x4 ;  /* 0x000000040d097836 */ /* 0x000fe20000000000 */
[-C--:B------:R-:W-:Y:S02]  /*1580*/  ISETP.GT.AND P5, PT, R7, R6.reuse, PT ;  /* 0x000000060700720c */ /* 0x080fe40003fa4270 */
[----:B------:R-:W-:Y:S02]  /*1590*/  LOP3.LUT R7, R4, 0xff, RZ, 0xc0, !PT ;  /* 0x000000ff04077812 */ /* 0x000fe400078ec0ff */
[----:B------:R-:W-:-:S02]  /*15a0*/  ISETP.GT.AND P2, PT, R11, R6, PT ;  /* 0x000000060b00720c */ /* 0x000fc40003f44270 */
[----:B------:R0:W2:Y:S01]  /*15b0*/  SHFL.DOWN PT, R11, R2, 0x1, R6 ;  /* 0x08200000020b7989 */ /* 0x0000a200000e0006 */
[----:B------:R-:W-:Y:S01]  /*15c0*/  ISETP.GT.AND P3, PT, R9, R6, PT ;  /* 0x000000060900720c */ /* 0x000fe20003f64270 */
[----:B------:R-:W-:Y:S02]  /*15d0*/  VIADD R9, R13, 0x10 ;  /* 0x000000100d097836 */ /* 0x000fe40000000000 */
[----:B------:R0:W4:Y:S01]  /*15e0*/  SHFL.DOWN PT, R7, R7, 0x1, R6 ;  /* 0x0820000007077989 */ /* 0x00012200000e0006 */
[----:B---3--:R-:W-:Y:S09]  /*15f0*/  @P0 BRA `(.L_x_435) ;  /* 0x0000000000380947 */ /* 0x008ff20003800000 */
[----:B----4-:R-:W-:Y:S01]  /*1600*/  LOP3.LUT P0, RZ, R7, 0xff, RZ, 0xc0, !PT ;  /* 0x000000ff07ff7812 */ /* 0x010fe2000780c0ff */
[----:B------:R-:W-:Y:S01]  /*1610*/  IMAD.MOV.U32 R12, RZ, RZ, 0x1 ;  /* 0x00000001ff0c7424 */ /* 0x000fe200078e00ff */
[----:B------:R-:W-:-:S04]  /*1620*/  LOP3.LUT P4, R10, R4, 0xff, RZ, 0xc0, !PT ;  /* 0x000000ff040a7812 */ /* 0x000fc8000788c0ff */
[----:B------:R-:W-:-:S13]  /*1630*/  PLOP3.LUT P0, PT, P4, P0, PT, 0x2f, 0xf2 ;  /* 0x0000000000f2781c */ /* 0x000fda0002700577 */
[----:B--2---:R-:W-:Y:S02]  /*1640*/  @!P0 ISETP.LT.U32.AND P4, PT, R11, R2, PT ;  /* 0x000000020b00820c */ /* 0x004fe40003f81070 */
[----:B------:R-:W-:Y:S02]  /*1650*/  @P0 ISETP.NE.AND P6, PT, R10, RZ, PT ;  /* 0x000000ff0a00020c */ /* 0x000fe40003fc5270 */
[----:B------:R-:W-:Y:S02]  /*1660*/  @!P0 PRMT R4, R12, 0x7610, R4 ;  /* 0x000076100c048816 */ /* 0x000fe40000000004 */
[----:B------:R-:W-:Y:S02]  /*1670*/  @!P0 ISETP.LT.AND.EX P4, PT, R8, R3, PT, P4 ;  /* 0x000000030800820c */ /* 0x000fe40003f81340 */
[----:B------:R-:W-:Y:S02]  /*1680*/  @P0 SEL R7, R7, R4, !P6 ;  /* 0x0000000407070207 */ /* 0x000fe40007000000 */
[----:B0-----:R-:W-:-:S02]  /*1690*/  @!P0 SEL R2, R11, R2, P4 ;  /* 0x000000020b028207 */ /* 0x001fc40002000000 */
[C---:B------:R-:W-:Y:S02]  /*16a0*/  @!P0 SEL R3, R8.reuse, R3, P4 ;  /* 0x0000000308038207 */ /* 0x040fe40002000000 */
[----:B------:R-:W-:Y:S02]  /*16b0*/  @P0 PRMT R4, R7, 0x7610, R4 ;  /* 0x0000761007040816 */ /* 0x000fe40000000004 */
[----:B------:R-:W-:Y:S02]  /*16c0*/  @P0 SEL R2, R11, R2, !P6 ;  /* 0x000000020b020207 */ /* 0x000fe40007000000 */
[----:B------:R-:W-:-:S07]  /*16d0*/  @P0 SEL R3, R8, R3, !P6 ;  /* 0x0000000308030207 */ /* 0x000fce0007000000 */
.L_x_435:
[----:B------:R-:W-:Y:S05]  /*16e0*/  BSYNC.RECONVERGENT B1 ;  /* 0x0000000000017941 */ /* 0x000fea0003800200 */
.L_x_434:
[----:B----4-:R-:W-:Y:S01]  /*16f0*/  LOP3.LUT R7, R4, 0xff, RZ, 0xc0, !PT ;  /* 0x000000ff04077812 */ /* 0x010fe200078ec0ff */
[----:B------:R3:W4:Y:S01]  /*1700*/  SHFL.DOWN PT, R8, R3, 0x2, R6 ;  /* 0x0840000003087989 */ /* 0x00072200000e0006 */
[----:B------:R-:W-:Y:S01]  /*1710*/  ISETP.GT.AND P4, PT, R9, R6, PT ;  /* 0x000000060900720c */ /* 0x000fe20003f84270 */
[----:B------:R-:W-:Y:S02]  /*1720*/  BSSY.RECONVERGENT B1, `(.L_x_436) ;  /* 0x0000012000017945 */ /* 0x000fe40003800200 */
[----:B------:R3:W0:Y:S04]  /*1730*/  SHFL.DOWN PT, R9, R2, 0x2, R6 ;  /* 0x0840000002097989 */ /* 0x00062800000e0006 */
[----:B------:R3:W0:Y:S01]  /*1740*/  SHFL.DOWN PT, R7, R7, 0x2, R6 ;  /* 0x0840000007077989 */ /* 0x00062200000e0006 */
[----:B------:R-:W-:Y:S05]  /*1750*/  @P5 BRA `(.L_x_437) ;  /* 0x0000000000385947 */ /* 0x000fea0003800000 */
[----:B0-----:R-:W-:Y:S01]  /*1760*/  LOP3.LUT P0, RZ, R7, 0xff, RZ, 0xc0, !PT ;  /* 0x000000ff07ff7812 */ /* 0x001fe2000780c0ff */
[----:B--2---:R-:W-:Y:S01]  /*1770*/  IMAD.MOV.U32 R11, RZ, RZ, 0x1 ;  /* 0x00000001ff0b7424 */ /* 0x004fe200078e00ff */
[----:B------:R-:W-:-:S04]  /*1780*/  LOP3.LUT P5, R10, R4, 0xff, RZ, 0xc0, !PT ;  /* 0x000000ff040a7812 */ /* 0x000fc800078ac0ff */
[----:B------:R-:W-:-:S13]  /*1790*/  PLOP3.LUT P0, PT, P5, P0, PT, 0x2f, 0xf2 ;  /* 0x0000000000f2781c */ /* 0x000fda0002f00577 */
[----:B------:R-:W-:Y:S02]  /*17a0*/  @!P0 ISETP.LT.U32.AND P5, PT, R9, R2, PT ;  /* 0x000000020900820c */ /* 0x000fe40003fa1070 */
[----:B------:R-:W-:Y:S02]  /*17b0*/  @P0 ISETP.NE.AND P6, PT, R10, RZ, PT ;  /* 0x000000ff0a00020c */ /* 0x000fe40003fc5270 */
[----:B------:R-:W-:Y:S02]  /*17c0*/  @!P0 PRMT R4, R11, 0x7610, R4 ;  /* 0x000076100b048816 */ /* 0x000fe40000000004 */
[----:B----4-:R-:W-:Y:S02]  /*17d0*/  @!P0 ISETP.LT.AND.EX P5, PT, R8, R3, PT, P5 ;  /* 0x000000030800820c */ /* 0x010fe40003fa1350 */
[----:B------:R-:W-:Y:S02]  /*17e0*/  @P0 SEL R7, R7, R4, !P6 ;  /* 0x0000000407070207 */ /* 0x000fe40007000000 */
[----:B---3--:R-:W-:-:S02]  /*17f0*/  @!P0 SEL R2, R9, R2, P5 ;  /* 0x0000000209028207 */ /* 0x008fc40002800000 */
[C---:B------:R-:W-:Y:S02]  /*1800*/  @!P0 SEL R3, R8.reuse, R3, P5 ;  /* 0x0000000308038207 */ /* 0x040fe40002800000 */
[----:B------:R-:W-:Y:S02]  /*1810*/  @P0 PRMT R4, R7, 0x7610, R4 ;  /* 0x0000761007040816 */ /* 0x000fe40000000004 */
[----:B------:R-:W-:Y:S02]  /*1820*/  @P0 SEL R2, R9, R2, !P6 ;  /* 0x0000000209020207 */ /* 0x000fe40007000000 */
[----:B------:R-:W-:-:S07]  /*1830*/  @P0 SEL R3, R8, R3, !P6 ;  /* 0x0000000308030207 */ /* 0x000fce0007000000 */
.L_x_437:
[----:B------:R-:W-:Y:S05]  /*1840*/  BSYNC.RECONVERGENT B1 ;  /* 0x0000000000017941 */ /* 0x000fea0003800200 */
.L_x_436:
[----:B0-----:R-:W-:Y:S01]  /*1850*/  LOP3.LUT R7, R4, 0xff, RZ, 0xc0, !PT ;  /* 0x000000ff04077812 */ /* 0x001fe200078ec0ff */
[----:B------:R0:W0:Y:S01]  /*1860*/  SHFL.DOWN PT, R9, R2, 0x4, R6 ;  /* 0x0880000002097989 */ /* 0x00002200000e0006 */
[----:B------:R-:W-:Y:S03]  /*1870*/  BSSY.RECONVERGENT B1, `(.L_x_438) ;  /* 0x0000012000017945 */ /* 0x000fe60003800200 */
[----:B----4-:R4:W0:Y:S04]  /*1880*/  SHFL.DOWN PT, R8, R3, 0x4, R6 ;  /* 0x0880000003087989 */ /* 0x01082800000e0006 */
        /* <DEDUP_REMOVED lines=9> */
[----:B------:R-:W-:Y:S02]  /*1920*/  @!P0 ISETP.LT.AND.EX P3, PT, R8, R3, PT, P3 ;  /* 0x000000030800820c */ /* 0x000fe40003f61330 */
[----:B------:R-:W-:Y:S02]  /*1930*/  @P0 SEL R7, R7, R4, !P5 ;  /* 0x0000000407070207 */ /* 0x000fe40006800000 */
[----:B---3--:R-:W-:-:S02]  /*1940*/  @!P0 SEL R2, R9, R2, P3 ;  /* 0x0000000209028207 */ /* 0x008fc40001800000 */
[C---:B----4-:R-:W-:Y:S02]  /*1950*/  @!P0 SEL R3, R8.reuse, R3, P3 ;  /* 0x0000000308038207 */ /* 0x050fe40001800000 */
[----:B------:R-:W-:Y:S02]  /*1960*/  @P0 PRMT R4, R7, 0x7610, R4 ;  /* 0x0000761007040816 */ /* 0x000fe40000000004 */
[----:B------:R-:W-:Y:S02]  /*1970*/  @P0 SEL R2, R9, R2, !P5 ;  /* 0x0000000209020207 */ /* 0x000fe40006800000 */
[----:B------:R-:W-:-:S07]  /*1980*/  @P0 SEL R3, R8, R3, !P5 ;  /* 0x0000000308030207 */ /* 0x000fce0006800000 */
.L_x_439:
[----:B------:R-:W-:Y:S05]  /*1990*/  BSYNC.RECONVERGENT B1 ;  /* 0x0000000000017941 */ /* 0x000fea0003800200 */
.L_x_438:
[----:B0-----:R-:W-:Y:S01]  /*19a0*/  LOP3.LUT R7, R4, 0xff, RZ, 0xc0, !PT ;  /* 0x000000ff04077812 */ /* 0x001fe200078ec0ff */
[----:B------:R0:W0:Y:S01]  /*19b0*/  SHFL.DOWN PT, R9, R2, 0x8, R6 ;  /* 0x0900000002097989 */ /* 0x00002200000e0006 */
[----:B------:R-:W-:Y:S03]  /*19c0*/  BSSY.RECONVERGENT B1, `(.L_x_440) ;  /* 0x0000012000017945 */ /* 0x000fe60003800200 */
        /* <DEDUP_REMOVED lines=17> */
.L_x_441:
[----:B------:R-:W-:Y:S05]  /*1ae0*/  BSYNC.RECONVERGENT B1 ;  /* 0x0000000000017941 */ /* 0x000fea0003800200 */
.L_x_440:
[----:B0-----:R-:W-:Y:S01]  /*1af0*/  LOP3.LUT R7, R4, 0xff, RZ, 0xc0, !PT ;  /* 0x000000ff04077812 */ /* 0x001fe200078ec0ff */
[----:B------:R0:W0:Y:S01]  /*1b00*/  SHFL.DOWN PT, R9, R2, 0x10, R6 ;  /* 0x0a00000002097989 */ /* 0x00002200000e0006 */
[----:B------:R-:W-:Y:S03]  /*1b10*/  BSSY.RECONVERGENT B1, `(.L_x_442) ;  /* 0x0000012000017945 */ /* 0x000fe60003800200 */
[----:B------:R0:W0:Y:S04]  /*1b20*/  SHFL.DOWN PT, R8, R3, 0x10, R6 ;  /* 0x0a00000003087989 */ /* 0x00002800000e0006 */
[----:B------:R0:W0:Y:S01]  /*1b30*/  SHFL.DOWN PT, R7, R7, 0x10, R6 ;  /* 0x0a00000007077989 */ /* 0x00002200000e0006 */
[----:B------:R-:W-:Y:S05]  /*1b40*/  @P4 BRA `(.L_x_443) ;  /* 0x0000000000384947 */ /* 0x000fea0003800000 */
[----:B0-----:R-:W-:Y:S01]  /*1b50*/  LOP3.LUT P0, RZ, R7, 0xff, RZ, 0xc0, !PT ;  /* 0x000000ff07ff7812 */ /* 0x001fe2000780c0ff */
[----:B------:R-:W-:Y:S01]  /*1b60*/  IMAD.MOV.U32 R10, RZ, RZ, 0x1 ;  /* 0x00000001ff0a7424 */ /* 0x000fe200078e00ff */
[----:B---34-:R-:W-:-:S04]  /*1b70*/  LOP3.LUT P2, R6, R4, 0xff, RZ, 0xc0, !PT ;  /* 0x000000ff04067812 */ /* 0x018fc8000784c0ff */
        /* <DEDUP_REMOVED lines=11> */
.L_x_443:
[----:B------:R-:W-:Y:S05]  /*1c30*/  BSYNC.RECONVERGENT B1 ;  /* 0x0000000000017941 */ /* 0x000fea0003800200 */
.L_x_442:
[----:B------:R-:W-:Y:S04]  /*1c40*/  BSSY.RECONVERGENT B1, `(.L_x_444) ;  /* 0x000000a000017945 */ /* 0x000fe80003800200 */
[----:B------:R-:W-:Y:S05]  /*1c50*/  @P1 BRA `(.L_x_445) ;  /* 0x0000000000201947 */ /* 0x000fea0003800000 */
[----:B0-----:R-:W0:Y:S01]  /*1c60*/  S2R R8, SR_CgaCtaId ;  /* 0x0000000000087919 */ /* 0x001e220000008800 */
[----:B------:R-:W-:Y:S02]  /*1c70*/  MOV R7, 0x400 ;  /* 0x0000040000077802 */ /* 0x000fe40000000f00 */
[----:B---34-:R-:W-:-:S04]  /*1c80*/  SHF.R.U32.HI R6, RZ, 0x1, R5 ;  /* 0x00000001ff067819 */ /* 0x018fc80000011605 */
[----:B------:R-:W-:Y:S02]  /*1c90*/  LOP3.LUT R6, R6, 0x1f0, RZ, 0xc0, !PT ;  /* 0x000001f006067812 */ /* 0x000fe400078ec0ff */
[----:B0-----:R-:W-:-:S05]  /*1ca0*/  LEA R7, R8, R7, 0x18 ;  /* 0x0000000708077211 */ /* 0x001fca00078ec0ff */
[----:B------:R-:W-:-:S05]  /*1cb0*/  IMAD.IADD R7, R6, 0x1, R7 ;  /* 0x0000000106077824 */ /* 0x000fca00078e0207 */
[----:B------:R0:W-:Y:S04]  /*1cc0*/  STS.64 [R7+0x10], R2 ;  /* 0x0000100207007388 */ /* 0x0001e80000000a00 */
[----:B------:R0:W-:Y:S02]  /*1cd0*/  STS.U8 [R7+0x8], R4 ;  /* 0x0000080407007388 */ /* 0x0001e40000000000 */
.L_x_445:
[----:B------:R-:W-:Y:S05]  /*1ce0*/  BSYNC.RECONVERGENT B1 ;  /* 0x0000000000017941 */ /* 0x000fea0003800200 */
.L_x_444:
[----:B------:R-:W-:Y:S01]  /*1cf0*/  BAR.SYNC.DEFER_BLOCKING 0x0 ;  /* 0x0000000000007b1d */ /* 0x000fe20000010000 */
[----:B------:R-:W-:-:S13]  /*1d00*/  ISETP.NE.AND P1, PT, R5, RZ, PT ;  /* 0x000000ff0500720c */ /* 0x000fda0003f25270 */
[----:B------:R-:W-:Y:S05]  /*1d10*/  @P1 BRA `(.L_x_433) ;  /* 0x0000002000541947 */ /* 0x000fea0003800000 */
[----:B------:R-:W-:Y:S02]  /*1d20*/  UISETP.GE.AND UP0, UPT, UR4, 0x21, UPT ;  /* 0x000000210400788c */ /* 0x000fe4000bf06270 */
[----:B------:R-:W-:Y:S02]  /*1d30*/  UISETP.GE.AND UP1, UPT, UR4, 0x41, UPT ;  /* 0x000000410400788c */ /* 0x000fe4000bf26270 */
[----:B------:R-:W-:Y:S02]  /*1d40*/  UISETP.GE.AND UP2, UPT, UR4, 0x61, UPT ;  /* 0x000000610400788c */ /* 0x000fe4000bf46270 */
[----:B------:R-:W-:Y:S02]  /*1d50*/  UISETP.GE.AND UP3, UPT, UR4, 0x81, UPT ;  /* 0x000000810400788c */ /* 0x000fe4000bf66270 */
[----:B------:R-:W-:Y:S02]  /*1d60*/  UISETP.GE.AND UP4, UPT, UR4, 0xa1, UPT ;  /* 0x000000a10400788c */ /* 0x000fe4000bf86270 */
[----:B------:R-:W-:-:S02]  /*1d70*/  UISETP.GE.AND UP5, UPT, UR4, 0xc1, UPT ;  /* 0x000000c10400788c */ /* 0x000fc4000bfa6270 */
[----:B------:R-:W-:Y:S01]  /*1d80*/  UISETP.GE.AND UP6, UPT, UR4, 0xe1, UPT ;  /* 0x000000e10400788c */ /* 0x000fe2000bfc6270 */
[----:B------:R-:W-:Y:S10]  /*1d90*/  BRA.U !UP0, `(.L_x_446) ;  /* 0x00000001083c7547 */ /* 0x000ff4000b800000 */
[----:B------:R-:W5:Y:S01]  /*1da0*/  S2UR UR6, SR_CgaCtaId ;  /* 0x00000000000679c3 */ /* 0x000f620000008800 */
[----:B------:R-:W-:Y:S01]  /*1db0*/  UMOV UR5, 0x400 ;  /* 0x0000040000057882 */ /* 0x000fe20000000000 */
[----:B------:R-:W-:Y:S01]  /*1dc0*/  LOP3.LUT P3, RZ, R4, 0xff, RZ, 0xc0, !PT ;  /* 0x000000ff04ff7812 */ /* 0x000fe2000786c0ff */
[----:B-----5:R-:W-:-:S09]  /*1dd0*/  ULEA UR5, UR6, UR5, 0x18 ;  /* 0x0000000506057291 */ /* 0x020fd2000f8ec0ff */
[----:B------:R-:W5:Y:S04]  /*1de0*/  LDS.U8 R5, [UR5+0x18] ;  /* 0x00001805ff057984 */ /* 0x000f680008000000 */
[----:B0--34-:R-:W0:Y:S01]  /*1df0*/  LDS.64 R6, [UR5+0x20] ;  /* 0x00002005ff067984 */ /* 0x019e220008000a00 */
[----:B-----5:R-:W-:Y:S02]  /*1e00*/  ISETP.NE.AND P2, PT, R5, RZ, PT ;  /* 0x000000ff0500720c */ /* 0x020fe40003f45270 */
[----:B0-----:R-:W-:Y:S02]  /*1e10*/  ISETP.LT.U32.AND P0, PT, R6, R2, PT ;  /* 0x000000020600720c */ /* 0x001fe40003f01070 */
[----:B------:R-:W-:Y:S02]  /*1e20*/  @P3 SEL R5, R4, 0x1, !P2 ;  /* 0x0000000104053807 */ /* 0x000fe40005000000 */
[----:B------:R-:W-:-:S02]  /*1e30*/  ISETP.LT.AND.EX P0, PT, R7, R3, PT, P0 ;  /* 0x000000030700720c */ /* 0x000fc40003f01300 */
[----:B------:R-:W-:-:S05]  /*1e40*/  PRMT R4, R5, 0x7610, R4 ;  /* 0x0000761005047816 */ /* 0x000fca0000000004 */
[C---:B------:R-:W-:Y:S02]  /*1e50*/  @P2 SEL R2, R6.reuse, R2, P0 ;  /* 0x0000000206022207 */ /* 0x040fe40000000000 */
[C---:B------:R-:W-:Y:S02]  /*1e60*/  @P2 SEL R3, R7.reuse, R3, P0 ;  /* 0x0000000307032207 */ /* 0x040fe40000000000 */
[----:B------:R-:W-:Y:S02]  /*1e70*/  SEL R2, R6, R2, !P3 ;  /* 0x0000000206027207 */ /* 0x000fe40005800000 */
[----:B------:R-:W-:-:S07]  /*1e80*/  SEL R3, R7, R3, !P3 ;  /* 0x0000000307037207 */ /* 0x000fce0005800000 */
.L_x_446:
[----:B------:R-:W-:Y:S05]  /*1e90*/  BRA.U !UP1, `(.L_x_447) ;  /* 0x00000001093c7547 */ /* 0x000fea000b800000 */
        /* <DEDUP_REMOVED lines=15> */
.L_x_447:
        /* <DEDUP_REMOVED lines=16> */
.L_x_448:
        /* <DEDUP_REMOVED lines=16> */
.L_x_449:
        /* <DEDUP_REMOVED lines=16> */
.L_x_450:
        /* <DEDUP_REMOVED lines=16> */
.L_x_451:
        /* <DEDUP_REMOVED lines=15> */
[----:B------:R-:W-:Y:S01]  /*2480*/  SEL R3, R7, R3, !P3 ;  /* 0x0000000307037207 */ /* 0x000fe20005800000 */
[----:B------:R-:W-:Y:S06]  /*2490*/  BRA `(.L_x_433) ;  /* 0x0000001800747947 */ /* 0x000fec0003800000 */
.L_x_411:
[----:B------:R-:W0:Y:S01]  /*24a0*/  S2R R5, SR_TID.X ;  /* 0x0000000000057919 */ /* 0x000e220000002100 */
[----:B------:R-:W0:Y:S02]  /*24b0*/  LDC.64 R6, c[0x0][0x380] ;  /* 0x0000e000ff067b82 */ /* 0x000e240000000a00 */
[----:B0-----:R-:W-:-:S05]  /*24c0*/  IMAD.WIDE.U32 R6, R5, 0x10, R6 ;  /* 0x0000001005067825 */ /* 0x001fca00078e0006 */
[----:B------:R-:W2:Y:S04]  /*24d0*/  LDG.E.U16.CONSTANT R16, desc[UR8][R6.64] ;  /* 0x0000000806107981 */ /* 0x000ea8000c1e9500 */
[----:B------:R-:W3:Y:S04]  /*24e0*/  LDG.E.64.CONSTANT R12, desc[UR8][R6.64+0x8] ;  /* 0x00000808060c7981 */ /* 0x000ee8000c1e9b00 */
[----:B------:R-:W3:Y:S04]  /*24f0*/  LDG.E.64.CONSTANT R10, desc[UR8][R6.64+0x1008] ;  /* 0x00100808060a7981 */ /* 0x000ee8000c1e9b00 */
[----:B------:R-:W4:Y:S04]  /*2500*/  LDG.E.U16.CONSTANT R4, desc[UR8][R6.64+0x1000] ;  /* 0x0010000806047981 */ /* 0x000f28000c1e9500 */
[----:B------:R-:W5:Y:S04]  /*2510*/  LDG.E.U16.CONSTANT R14, desc[UR8][R6.64+0x2000] ;  /* 0x00200008060e7981 */ /* 0x000f68000c1e9500 */
[----:B------:R-:W5:Y:S04]  /*2520*/  LDG.E.64.CONSTANT R8, desc[UR8][R6.64+0x2008] ;  /* 0x0020080806087981 */ /* 0x000f68000c1e9b00 */
[----:B------:R-:W5:Y:S04]  /*2530*/  LDG.E.U16.CONSTANT R15, desc[UR8][R6.64+0x3000] ;  /* 0x00300008060f7981 */ /* 0x000f68000c1e9500 */
[----:B------:R-:W5:Y:S01]  /*2540*/  LDG.E.64.CONSTANT R2, desc[UR8][R6.64+0x3008] ;  /* 0x0030080806027981 */ /* 0x000f62000c1e9b00 */
[----:B------:R-:W-:Y:S01]  /*2550*/  UISETP.GE.U32.AND UP0, UPT, UR4, 0x800, UPT ;  /* 0x000008000400788c */ /* 0x000fe2000bf06070 */
[----:B--2---:R-:W-:-:S02]  /*2560*/  LOP3.LUT P1, RZ, R16, 0xff, RZ, 0xc0, !PT ;  /* 0x000000ff10ff7812 */ /* 0x004fc4000782c0ff */
[----:B---3--:R-:W-:-:S04]  /*2570*/  ISETP.LT.U32.AND P0, PT, R10, R12, PT ;  /* 0x0000000c0a00720c */ /* 0x008fc80003f01070 */
[CC--:B------:R-:W-:Y:S02]  /*2580*/  ISETP.LT.AND.EX P0, PT, R11.reuse, R13.reuse, PT, P0 ;  /* 0x0000000d0b00720c */ /* 0x0c0fe40003f01300 */
[----:B----4-:R-:W-:Y:S02]  /*2590*/  LOP3.LUT P2, RZ, R4, 0xff, RZ, 0xc0, !PT ;  /* 0x000000ff04ff7812 */ /* 0x010fe4000784c0ff */
[----:B------:R-:W-:Y:S02]  /*25a0*/  SEL R17, R10, R12, P0 ;  /* 0x0000000c0a117207 */ /* 0x000fe40000000000 */
[----:B------:R-:W-:Y:S02]  /*25b0*/  SEL R19, R11, R13, P0 ;  /* 0x0000000d0b137207 */ /* 0x000fe40000000000 */
[----:B------:R-:W-:Y:S02]  /*25c0*/  @P1 SEL R4, R16, 0x1, !P2 ;  /* 0x0000000110041807 */ /* 0x000fe40005000000 */
[----:B------:R-:W-:-:S02]  /*25d0*/  SEL R17, R12, R17, !P2 ;  /* 0x000000110c117207 */ /* 0x000fc40005000000 */
[----:B------:R-:W-:Y:S02]  /*25e0*/  SEL R19, R13, R19, !P2 ;  /* 0x000000130d137207 */ /* 0x000fe40005000000 */
[----:B-----5:R-:W-:Y:S02]  /*25f0*/  LOP3.LUT P3, RZ, R14, 0xff, RZ, 0xc0, !PT ;  /* 0x000000ff0eff7812 */ /* 0x020fe4000786c0ff */
[----:B------:R-:W-:Y:S02]  /*2600*/  LOP3.LUT P2, RZ, R4, 0xff, RZ, 0xc0, !PT ;  /* 0x000000ff04ff7812 */ /* 0x000fe4000784c0ff */
[----:B------:R-:W-:Y:S02]  /*2610*/  SEL R13, R10, R17, !P1 ;  /* 0x000000110a0d7207 */ /* 0x000fe40004800000 */
[----:B------:R-:W-:Y:S02]  /*2620*/  SEL R17, R11, R19, !P1 ;  /* 0x000000130b117207 */ /* 0x000fe40004800000 */
[----:B------:R-:W-:-:S02]  /*2630*/  ISETP.LT.U32.AND P0, PT, R8, R13, PT ;  /* 0x0000000d0800720c */ /* 0x000fc40003f01070 */
[----:B------:R-:W-:Y:S02]  /*2640*/  LOP3.LUT P4, RZ, R15, 0xff, RZ, 0xc0, !PT ;  /* 0x000000ff0fff7812 */ /* 0x000fe4000788c0ff */
[----:B------:R-:W-:-:S03]  /*2650*/  ISETP.LT.AND.EX P0, PT, R9, R17, PT, P0 ;  /* 0x000000110900720c */ /* 0x000fc60003f01300 */
[----:B------:R-:W-:Y:S02]  /*2660*/  @P2 SEL R14, R4, 0x1, !P3 ;  /* 0x00000001040e2807 */ /* 0x000fe40005800000 */
[C---:B------:R-:W-:Y:S02]  /*2670*/  @P3 SEL R13, R8.reuse, R13, P0 ;  /* 0x0000000d080d3207 */ /* 0x040fe40000000000 */
[C---:B------:R-:W-:Y:S02]  /*2680*/  @P3 SEL R17, R9.reuse, R17, P0 ;  /* 0x0000001109113207 */ /* 0x040fe40000000000 */
[----:B------:R-:W-:Y:S02]  /*2690*/  SEL R11, R8, R13, !P2 ;  /* 0x0000000d080b7207 */ /* 0x000fe40005000000 */
[----:B------:R-:W-:Y:S02]  /*26a0*/  LOP3.LUT P1, RZ, R14, 0xff, RZ, 0xc0, !PT ;  /* 0x000000ff0eff7812 */ /* 0x000fe4000782c0ff */
[----:B------:R-:W-:-:S02]  /*26b0*/  SEL R9, R9, R17, !P2 ;  /* 0x0000001109097207 */ /* 0x000fc40005000000 */
[----:B------:R-:W-:-:S04]  /*26c0*/  ISETP.LT.U32.AND P0, PT, R2, R11, PT ;  /* 0x0000000b0200720c */ /* 0x000fc80003f01070 */
[----:B------:R-:W-:-:S04]  /*26d0*/  ISETP.LT.AND.EX P0, PT, R3, R9, PT, P0 ;  /* 0x000000090300720c */ /* 0x000fc80003f01300 */
[C---:B------:R-:W-:Y:S02]  /*26e0*/  @P4 SEL R9, R3.reuse, R9, P0 ;  /* 0x0000000903094207 */ /* 0x040fe40000000000 */
[----:B------:R-:W-:Y:S02]  /*26f0*/  @P4 SEL R11, R2, R11, P0 ;  /* 0x0000000b020b4207 */ /* 0x000fe40000000000 */
[----:B------:R-:W-:Y:S02]  /*2700*/  @P1 SEL R15, R14, 0x1, !P4 ;  /* 0x000000010e0f1807 */ /* 0x000fe40006000000 */
[----:B------:R-:W-:Y:S01]  /*2710*/  SEL R3, R3, R9, !P1 ;  /* 0x0000000903037207 */ /* 0x000fe20004800000 */
[----:B------:R-:W-:Y:S01]  /*2720*/  IMAD.MOV.U32 R9, RZ, RZ, 0x400 ;  /* 0x00000400ff097424 */ /* 0x000fe200078e00ff */
[----:B------:R-:W-:Y:S02]  /*2730*/  SEL R2, R2, R11, !P1 ;  /* 0x0000000b02027207 */ /* 0x000fe40004800000 */
[----:B------:R-:W-:Y:S01]  /*2740*/  PRMT R4, R15, 0x7610, R4 ;  /* 0x000076100f047816 */ /* 0x000fe20000000004 */
[----:B------:R-:W-:Y:S06]  /*2750*/  BRA.U !UP0, `(.L_x_452) ;  /* 0x0000000108e47547 */ /* 0x000fec000b800000 */
[----:B------:R-:W-:Y:S01]  /*2760*/  IMAD.MOV.U32 R9, RZ, RZ, 0x400 ;  /* 0x00000400ff097424 */ /* 0x000fe200078e00ff */
[----:B------:R-:W0:Y:S01]  /*2770*/  LDCU UR5, c[0x0][0x390] ;  /* 0x00007200ff0577ac */ /* 0x000e220008000800 */
[----:B------:R-:W-:-:S12]  /*2780*/  UIADD3 UR6, UPT, UPT, UR4, -0x400, URZ ;  /* 0xfffffc0004067890 */ /* 0x000fd8000fffe0ff */
.L_x_454:
[----:B------:R-:W-:-:S05]  /*2790*/  IMAD.WIDE R20, R9, 0x10, R6 ;  /* 0x0000001009147825 */ /* 0x000fca00078e0206 */
[----:B------:R-:W2:Y:S04]  /*27a0*/  LDG.E.U16.CONSTANT R19, desc[UR8][R20.64] ;  /* 0x0000000814137981 */ /* 0x000ea8000c1e9500 */
[----:B------:R-:W3:Y:S04]  /*27b0*/  LDG.E.64.CONSTANT R10, desc[UR8][R20.64+0x8] ;  /* 0x00000808140a7981 */ /* 0x000ee8000c1e9b00 */
[----:B------:R-:W4:Y:S04]  /*27c0*/  LDG.E.U16.CONSTANT R22, desc[UR8][R20.64+0x1000] ;  /* 0x0010000814167981 */ /* 0x000f28000c1e9500 */
[----:B------:R-:W5:Y:S04]  /*27d0*/  LDG.E.64.CONSTANT R12, desc[UR8][R20.64+0x1008] ;  /* 0x00100808140c7981 */ /* 0x000f68000c1e9b00 */
[----:B------:R-:W5:Y:S04]  /*27e0*/  LDG.E.U16.CONSTANT R8, desc[UR8][R20.64+0x2000] ;  /* 0x0020000814087981 */ /* 0x000f68000c1e9500 */
[----:B------:R-:W5:Y:S04]  /*27f0*/  LDG.E.64.CONSTANT R14, desc[UR8][R20.64+0x2008] ;  /* 0x00200808140e7981 */ /* 0x000f68000c1e9b00 */
[----:B------:R-:W5:Y:S04]  /*2800*/  LDG.E.U16.CONSTANT R18, desc[UR8][R20.64+0x3000] ;  /* 0x0030000814127981 */ /* 0x000f68000c1e9500 */
[----:B------:R-:W5:Y:S01]  /*2810*/  LDG.E.64.CONSTANT R16, desc[UR8][R20.64+0x3008] ;  /* 0x0030080814107981 */ /* 0x000f62000c1e9b00 */
[----:B------:R-:W-:Y:S01]  /*2820*/  LOP3.LUT P2, RZ, R4, 0xff, RZ, 0xc0, !PT ;  /* 0x000000ff04ff7812 */ /* 0x000fe2000784c0ff */
[----:B------:R-:W-:Y:S01]  /*2830*/  IMAD.MOV.U32 R23, RZ, RZ, R3 ;  /* 0x000000ffff177224 */ /* 0x000fe200078e0003 */
[----:B0-----:R-:W-:Y:S01]  /*2840*/  UMOV UR4, UR5 ;  /* 0x0000000500047c82 */ /* 0x001fe20008000000 */
[----:B--2---:R-:W-:-:S02]  /*2850*/  LOP3.LUT P1, RZ, R19, 0xff, RZ, 0xc0, !PT ;  /* 0x000000ff13ff7812 */ /* 0x004fc4000782c0ff */
[----:B---3--:R-:W-:-:S08]  /*2860*/  ISETP.LT.U32.AND P0, PT, R10, R2, PT ;  /* 0x000000020a00720c */ /* 0x008fd00003f01070 */
        /* <DEDUP_REMOVED lines=8> */
[----:B-----5:R-:W-:Y:S02]  /*28f0*/  ISETP.LT.U32.AND P0, PT, R12, R3, PT ;  /* 0x000000030c00720c */ /* 0x020fe40003f01070 */
        /* <DEDUP_REMOVED lines=9> */
[----:B------:R-:W-:Y:S02]  /*2990*/  IADD3 R2, PT, PT, -R9, UR4, RZ ;  /* 0x0000000409027c10 */ /* 0x000fe4000fffe1ff */
[C---:B------:R-:W-:Y:S02]  /*29a0*/  ISETP.LT.AND.EX P0, PT, R15.reuse, R13, PT, P0 ;  /* 0x0000000d0f00720c */ /* 0x040fe40003f01300 */
[----:B------:R-:W-:Y:S02]  /*29b0*/  @P1 SEL R8, R22, 0x1, !P2 ;  /* 0x0000000116081807 */ /* 0x000fe40005000000 */
[----:B------:R-:W-:Y:S02]  /*29c0*/  @P2 SEL R3, R14, R3, P0 ;  /* 0x000000030e032207 */ /* 0x000fe40000000000 */
[----:B------:R-:W-:Y:S02]  /*29d0*/  @P2 SEL R13, R15, R13, P0 ;  /* 0x0000000d0f0d2207 */ /* 0x000fe40000000000 */
[----:B------:R-:W-:-:S02]  /*29e0*/  LOP3.LUT P3, RZ, R18, 0xff, RZ, 0xc0, !PT ;  /* 0x000000ff12ff7812 */ /* 0x000fc4000786c0ff */
[----:B------:R-:W-:Y:S02]  /*29f0*/  SEL R3, R14, R3, !P1 ;  /* 0x000000030e037207 */ /* 0x000fe40004800000 */
[----:B------:R-:W-:Y:S02]  /*2a00*/  LOP3.LUT P2, RZ, R8, 0xff, RZ, 0xc0, !PT ;  /* 0x000000ff08ff7812 */ /* 0x000fe4000784c0ff */
[----:B------:R-:W-:Y:S02]  /*2a10*/  SEL R15, R15, R13, !P1 ;  /* 0x0000000d0f0f7207 */ /* 0x000fe40004800000 */
[----:B------:R-:W-:Y:S02]  /*2a20*/  ISETP.GE.AND P1, PT, R2, 0x400, PT ;  /* 0x000004000200780c */ /* 0x000fe40003f26270 */
        /* <DEDUP_REMOVED lines=9> */
[----:B------:R-:W-:-:S05]  /*2ac0*/  VIADD R9, R9, 0x400 ;  /* 0x0000040009097836 */ /* 0x000fca0000000000 */
[----:B------:R-:W-:-:S13]  /*2ad0*/  ISETP.GT.AND P0, PT, R9, UR6, PT ;  /* 0x0000000609007c0c */ /* 0x000fda000bf04270 */
[----:B------:R-:W-:Y:S05]  /*2ae0*/  @!P0 BRA `(.L_x_454) ;  /* 0xfffffffc00288947 */ /* 0x000fea000383ffff */
.L_x_452:
[----:B------:R-:W-:-:S13]  /*2af0*/  ISETP.GE.AND P0, PT, R9, UR4, PT ;  /* 0x0000000409007c0c */ /* 0x000fda000bf06270 */
[----:B------:R-:W-:Y:S05]  /*2b00*/  @P0 BRA `(.L_x_453) ;  /* 0x00000004009c0947 */ /* 0x000fea0003800000 */
[----:B------:R-:W-:Y:S01]  /*2b10*/  IADD3 R19, PT, PT, -R9, UR4, RZ ;  /* 0x0000000409137c10 */ /* 0x000fe2000fffe1ff */
[----:B------:R-:W-:Y:S03]  /*2b20*/  BSSY.RECONVERGENT B1, `(.L_x_453) ;  /* 0x0000065000017945 */ /* 0x000fe60003800200 */
[----:B------:R-:W-:-:S13]  /*2b30*/  ISETP.GE.AND P0, PT, R5, R19, PT ;  /* 0x000000130500720c */ /* 0x000fda0003f06270 */
[----:B------:R-:W-:Y:S05]  /*2b40*/  @P0 BRA `(.L_x_455) ;  /* 0x0000000400880947 */ /* 0x000fea0003800000 */
[----:B------:R-:W-:Y:S01]  /*2b50*/  LOP3.LUT R6, RZ, R5, RZ, 0x33, !PT ;  /* 0x00000005ff067212 */ /* 0x000fe200078e33ff */
[----:B------:R-:W-:Y:S01]  /*2b60*/  BSSY.RECONVERGENT B2, `(.L_x_456) ;  /* 0x000001f000027945 */ /* 0x000fe20003800200 */
[----:B------:R-:W-:Y:S02]  /*2b70*/  IMAD.MOV.U32 R18, RZ, RZ, R5 ;  /* 0x000000ffff127224 */ /* 0x000fe400078e0005 */
[----:B------:R-:W-:-:S04]  /*2b80*/  IADD3 R8, PT, PT, -R9, UR4, R6 ;  /* 0x0000000409087c10 */ /* 0x000fc8000fffe106 */
[C---:B------:R-:W-:Y:S02]  /*2b90*/  LOP3.LUT R6, R8.reuse, 0x300, RZ, 0xc0, !PT ;  /* 0x0000030008067812 */ /* 0x040fe400078ec0ff */
[----:B------:R-:W-:Y:S02]  /*2ba0*/  ISETP.GE.U32.AND P2, PT, R8, 0x300, PT ;  /* 0x000003000800780c */ /* 0x000fe40003f46070 */
[----:B------:R-:W-:-:S13]  /*2bb0*/  ISETP.NE.AND P0, PT, R6, 0x300, PT ;  /* 0x000003000600780c */ /* 0x000fda0003f05270 */
[----:B------:R-:W-:Y:S05]  /*2bc0*/  @!P0 BRA `(.L_x_457) ;  /* 0x0000000000608947 */ /* 0x000fea0003800000 */
[----:B------:R-:W0:Y:S01]  /*2bd0*/  LDC.64 R6, c[0x0][0x380] ;  /* 0x0000e000ff067b82 */ /* 0x000e220000000a00 */
[----:B------:R-:W-:Y:S01]  /*2be0*/  LEA.HI R8, R8, 0x1, RZ, 0x18 ;  /* 0x0000000108087811 */ /* 0x000fe200078fc0ff */
[----:B------:R-:W-:Y:S02]  /*2bf0*/  IMAD.IADD R15, R5, 0x1, R9 ;  /* 0x00000001050f7824 */ /* 0x000fe400078e0209 */
[----:B------:R-:W-:Y:S01]  /*2c00*/  IMAD.MOV.U32 R18, RZ, RZ, R5 ;  /* 0x000000ffff127224 */ /* 0x000fe200078e0005 */
[----:B------:R-:W-:-:S05]  /*2c10*/  LOP3.LUT R8, R8, 0x3, RZ, 0xc0, !PT ;  /* 0x0000000308087812 */ /* 0x000fca00078ec0ff */
[----:B------:R-:W-:-:S07]  /*2c20*/  IMAD.MOV R8, RZ, RZ, -R8 ;  /* 0x000000ffff087224 */ /* 0x000fce00078e0a08 */
.L_x_458:
[----:B0-----:R-:W-:-:S05]  /*2c30*/  IMAD.WIDE.U32 R10, R15, 0x10, R6 ;  /* 0x000000100f0a7825 */ /* 0x001fca00078e0006 */
[----:B------:R-:W2:Y:S04]  /*2c40*/  LDG.E.U16.CONSTANT R14, desc[UR8][R10.64] ;  /* 0x000000080a0e7981 */ /* 0x000ea8000c1e9500 */
[----:B------:R-:W3:Y:S01]  /*2c50*/  LDG.E.64.CONSTANT R12, desc[UR8][R10.64+0x8] ;  /* 0x000008080a0c7981 */ /* 0x000ee2000c1e9b00 */
[----:B------:R-:W-:Y:S01]  /*2c60*/  VIADD R8, R8, 0x1 ;  /* 0x0000000108087836 */ /* 0x000fe20000000000 */
[----:B------:R-:W-:Y:S01]  /*2c70*/  LOP3.LUT P3, RZ, R4, 0xff, RZ, 0xc0, !PT ;  /* 0x000000ff04ff7812 */ /* 0x000fe2000786c0ff */
[----:B------:R-:W-:Y:S02]  /*2c80*/  VIADD R18, R18, 0x100 ;  /* 0x0000010012127836 */ /* 0x000fe40000000000 */
[----:B------:R-:W-:Y:S01]  /*2c90*/  VIADD R15, R15, 0x100 ;  /* 0x000001000f0f7836 */ /* 0x000fe20000000000 */
[----:B--2---:R-:W-:-:S02]  /*2ca0*/  LOP3.LUT P1, RZ, R14, 0xff, RZ, 0xc0, !PT ;  /* 0x000000ff0eff7812 */ /* 0x004fc4000782c0ff */
[----:B---3--:R-:W-:-:S07]  /*2cb0*/  ISETP.LT.U32.AND P0, PT, R12, R2, PT ;  /* 0x000000020c00720c */ /* 0x008fce0003f01070 */
[----:B------:R-:W-:Y:S02]  /*2cc0*/  @P3 SEL R14, R4, 0x1, !P1 ;  /* 0x00000001040e3807 */ /* 0x000fe40004800000 */
[CC--:B------:R-:W-:Y:S02]  /*2cd0*/  ISETP.LT.AND.EX P0, PT, R13.reuse, R3.reuse, PT, P0 ;  /* 0x000000030d00720c */ /* 0x0c0fe40003f01300 */
[----:B------:R-:W-:Y:S02]  /*2ce0*/  PRMT R4, R14, 0x7610, R4 ;  /* 0x000076100e047816 */ /* 0x000fe40000000004 */
[----:B------:R-:W-:Y:S02]  /*2cf0*/  @P1 SEL R2, R12, R2, P0 ;  /* 0x000000020c021207 */ /* 0x000fe40000000000 */
[----:B------:R-:W-:Y:S02]  /*2d00*/  @P1 SEL R3, R13, R3, P0 ;  /* 0x000000030d031207 */ /* 0x000fe40000000000 */
[----:B------:R-:W-:-:S02]  /*2d10*/  ISETP.NE.AND P0, PT, R8, RZ, PT ;  /* 0x000000ff0800720c */ /* 0x000fc40003f05270 */
[----:B------:R-:W-:Y:S02]  /*2d20*/  SEL R2, R12, R2, !P3 ;  /* 0x000000020c027207 */ /* 0x000fe40005800000 */
[----:B------:R-:W-:-:S09]  /*2d30*/  SEL R3, R13, R3, !P3 ;  /* 0x000000030d037207 */ /* 0x000fd20005800000 */
[----:B------:R-:W-:Y:S05]  /*2d40*/  @P0 BRA `(.L_x_458) ;  /* 0xfffffffc00b80947 */ /* 0x000fea000383ffff */
.L_x_457:
[----:B------:R-:W-:Y:S05]  /*2d50*/  BSYNC.RECONVERGENT B2 ;  /* 0x0000000000027941 */ /* 0x000fea0003800200 */
.L_x_456:
[----:B------:R-:W-:Y:S05]  /*2d60*/  @!P2 BRA `(.L_x_455) ;  /* 0x000000040000a947 */ /* 0x000fea0003800000 */
[----:B------:R-:W0:Y:S01]  /*2d70*/  LDCU.64 UR6, c[0x0][0x380] ;  /* 0x00007000ff0677ac */ /* 0x000e220008000a00 */
[----:B------:R-:W2:Y:S01]  /*2d80*/  LDC.64 R6, c[0x0][0x380] ;  /* 0x0000e000ff067b82 */ /* 0x000ea20000000a00 */
[C---:B------:R-:W-:Y:S01]  /*2d90*/  IADD3 R13, P0, PT, R18.reuse, R9, RZ ;  /* 0x00000009120d7210 */ /* 0x040fe20007f1e0ff */
[----:B------:R-:W-:-:S04]  /*2da0*/  IMAD.IADD R21, R18, 0x1, R9 ;  /* 0x0000000112157824 */ /* 0x000fc800078e0209 */
[----:B------:R-:W-:Y:S01]  /*2db0*/  IMAD.X R8, RZ, RZ, RZ, P0 ;  /* 0x000000ffff087224 */ /* 0x000fe200000e06ff */
[----:B0-----:R-:W-:-:S04]  /*2dc0*/  LEA R10, P1, R13, UR6, 0x4 ;  /* 0x000000060d0a7c11 */ /* 0x001fc8000f8220ff */
[----:B------:R-:W-:Y:S02]  /*2dd0*/  IADD3 R10, P0, PT, R10, 0x3008, RZ ;  /* 0x000030080a0a7810 */ /* 0x000fe40007f1e0ff */
[----:B------:R-:W-:-:S05]  /*2de0*/  LEA.HI.X R13, R13, UR7, R8, 0x4, P1 ;  /* 0x000000070d0d7c11 */ /* 0x000fca00088f2408 */
[----:B------:R-:W-:-:S07]  /*2df0*/  IMAD.X R13, RZ, RZ, R13, P0 ;  /* 0x000000ffff0d7224 */ /* 0x000fce00000e060d */
.L_x_459:
[----:B--2---:R-:W-:-:S05]  /*2e00*/  IMAD.WIDE.U32 R8, R21, 0x10, R6 ;  /* 0x0000001015087825 */ /* 0x004fca00078e0006 */
[----:B------:R-:W2:Y:S04]  /*2e10*/  LDG.E.U16.CONSTANT R23, desc[UR8][R8.64] ;  /* 0x0000000808177981 */ /* 0x000ea8000c1e9500 */
[----:B------:R0:W3:Y:S02]  /*2e20*/  LDG.E.64.CONSTANT R14, desc[UR8][R8.64+0x8] ;  /* 0x00000808080e7981 */ /* 0x0000e4000c1e9b00 */
[----:B0-----:R-:W-:Y:S02]  /*2e30*/  IMAD.MOV.U32 R8, RZ, RZ, R10 ;  /* 0x000000ffff087224 */ /* 0x001fe400078e000a */
[----:B------:R-:W-:-:S05]  /*2e40*/  IMAD.MOV.U32 R9, RZ, RZ, R13 ;  /* 0x000000ffff097224 */ /* 0x000fca00078e000d */
[----:B------:R-:W4:Y:S04]  /*2e50*/  LDG.E.U16.CONSTANT R24, desc[UR8][R8.64+-0x2008] ;  /* 0xffdff80808187981 */ /* 0x000f28000c1e9500 */
[----:B------:R-:W5:Y:S04]  /*2e60*/  LDG.E.64.CONSTANT R12, desc[UR8][R8.64+-0x2000] ;  /* 0xffe00008080c7981 */ /* 0x000f68000c1e9b00 */
[----:B------:R-:W5:Y:S04]  /*2e70*/  LDG.E.U16.CONSTANT R20, desc[UR8][R8.64+-0x1008] ;  /* 0xffeff80808147981 */ /* 0x000f68000c1e9500 */
[----:B------:R-:W5:Y:S04]  /*2e80*/  LDG.E.64.CONSTANT R10, desc[UR8][R8.64+-0x1000] ;  /* 0xfff00008080a7981 */ /* 0x000f68000c1e9b00 */
[----:B------:R-:W5:Y:S04]  /*2e90*/  LDG.E.U16.CONSTANT R22, desc[UR8][R8.64+-0x8] ;  /* 0xfffff80808167981 */ /* 0x000f68000c1e9500 */
[----:B------:R-:W5:Y:S01]  /*2ea0*/  LDG.E.64.CONSTANT R16, desc[UR8][R8.64] ;  /* 0x0000000808107981 */ /* 0x000f62000c1e9b00 */
[----:B------:R-:W-:Y:S01]  /*2eb0*/  LOP3.LUT P2, RZ, R4, 0xff, RZ, 0xc0, !PT ;  /* 0x000000ff04ff7812 */ /* 0x000fe2000784c0ff */
[----:B------:R-:W-:-:S02]  /*2ec0*/  IMAD.MOV.U32 R25, RZ, RZ, R3 ;  /* 0x000000ffff197224 */ /* 0x000fc400078e0003 */
[----:B------:R-:W-:Y:S02]  /*2ed0*/  VIADD R18, R18, 0x400 ;  /* 0x0000040012127836 */ /* 0x000fe40000000000 */
[----:B------:R-:W-:Y:S01]  /*2ee0*/  VIADD R21, R21, 0x400 ;  /* 0x0000040015157836 */ /* 0x000fe20000000000 */
[----:B--2---:R-:W-:Y:S02]  /*2ef0*/  LOP3.LUT P1, RZ, R23, 0xff, RZ, 0xc0, !PT ;  /* 0x000000ff17ff7812 */ /* 0x004fe4000782c0ff */
[----:B---3--:R-:W-:-:S05]  /*2f00*/  ISETP.LT.U32.AND P0, PT, R14, R2, PT ;  /* 0x000000020e00720c */ /* 0x008fca0003f01070 */
[----:B------:R-:W-:Y:S02]  /*2f10*/  @P2 SEL R23, R4, 0x1, !P1 ;  /* 0x0000000104172807 */ /* 0x000fe40004800000 */
[-C--:B------:R-:W-:Y:S02]  /*2f20*/  ISETP.LT.AND.EX P0, PT, R15, R25.reuse, PT, P0 ;  /* 0x000000190f00720c */ /* 0x080fe40003f01300 */
[----:B------:R-:W-:Y:S02]  /*2f30*/  LOP3.LUT P3, RZ, R23, 0xff, RZ, 0xc0, !PT ;  /* 0x000000ff17ff7812 */ /* 0x000fe4000786c0ff */
[C---:B------:R-:W-:Y:S02]  /*2f40*/  @P1 SEL R2, R14.reuse, R2, P0 ;  /* 0x000000020e021207 */ /* 0x040fe40000000000 */
[----:B------:R-:W-:Y:S02]  /*2f50*/  @P1 SEL R25, R15, R25, P0 ;  /* 0x000000190f191207 */ /* 0x000fe40000000000 */
[----:B------:R-:W-:-:S02]  /*2f60*/  SEL R3, R14, R2, !P2 ;  /* 0x000000020e037207 */ /* 0x000fc40005000000 */
[----:B------:R-:W-:Y:S02]  /*2f70*/  SEL R15, R15, R25, !P2 ;  /* 0x000000190f0f7207 */ /* 0x000fe40005000000 */
[----:B----4-:R-:W-:Y:S02]  /*2f80*/  LOP3.LUT P4, RZ, R24, 0xff, RZ, 0xc0, !PT ;  /* 0x000000ff18ff7812 */ /* 0x010fe4000788c0ff */
[----:B-----5:R-:W-:Y:S02]  /*2f90*/  ISETP.LT.U32.AND P0, PT, R12, R3, PT ;  /* 0x000000030c00720c */ /* 0x020fe40003f01070 */
[----:B------:R-:W-:Y:S02]  /*2fa0*/  @P3 SEL R24, R23, 0x1, !P4 ;  /* 0x0000000117183807 */ /* 0x000fe40006000000 */
[----:B------:R-:W-:Y:S02]  /*2fb0*/  ISETP.LT.AND.EX P0, PT, R13, R15, PT, P0 ;  /* 0x0000000f0d00720c */ /* 0x000fe40003f01300 */
[----:B------:R-:W-:-:S02]  /*2fc0*/  LOP3.LUT P2, RZ, R20, 0xff, RZ, 0xc0, !PT ;  /* 0x000000ff14ff7812 */ /* 0x000fc4000784c0ff */
[----:B------:R-:W-:-:S03]  /*2fd0*/  LOP3.LUT P1, RZ, R24, 0xff, RZ, 0xc0, !PT ;  /* 0x000000ff18ff7812 */ /* 0x000fc6000782c0ff */
[C---:B------:R-:W-:Y:S02]  /*2fe0*/  @P4 SEL R3, R12.reuse, R3, P0 ;  /* 0x000000030c034207 */ /* 0x040fe40000000000 */
[C---:B------:R-:W-:Y:S02]  /*2ff0*/  @P4 SEL R15, R13.reuse, R15, P0 ;  /* 0x0000000f0d0f4207 */ /* 0x040fe40000000000 */
[----:B------:R-:W-:Y:S02]  /*3000*/  SEL R3, R12, R3, !P3 ;  /* 0x000000030c037207 */ /* 0x000fe40005800000 */
[----:B------:R-:W-:Y:S02]  /*3010*/  SEL R13, R13, R15, !P3 ;  /* 0x0000000f0d0d7207 */ /* 0x000fe40005800000 */
[----:B------:R-:W-:Y:S02]  /*3020*/  ISETP.LT.U32.AND P0, PT, R10, R3, PT ;  /* 0x000000030a00720c */ /* 0x000fe40003f01070 */
[----:B------:R-:W-:-:S02]  /*3030*/  LOP3.LUT P3, RZ, R22, 0xff, RZ, 0xc0, !PT ;  /* 0x000000ff16ff7812 */ /* 0x000fc4000786c0ff */
[C---:B------:R-:W-:Y:S02]  /*3040*/  ISETP.LT.AND.EX P0, PT, R11.reuse, R13, PT, P0 ;  /* 0x0000000d0b00720c */ /* 0x040fe40003f01300 */
[----:B------:R-:W-:Y:S02]  /*3050*/  @P1 SEL R20, R24, 0x1, !P2 ;  /* 0x0000000118141807 */ /* 0x000fe40005000000 */
[C---:B------:R-:W-:Y:S02]  /*3060*/  @P2 SEL R3, R10.reuse, R3, P0 ;  /* 0x000000030a032207 */ /* 0x040fe40000000000 */
[----:B------:R-:W-:Y:S02]  /*3070*/  @P2 SEL R13, R11, R13, P0 ;  /* 0x0000000d0b0d2207 */ /* 0x000fe40000000000 */
[----:B------:R-:W-:Y:S02]  /*3080*/  SEL R3, R10, R3, !P1 ;  /* 0x000000030a037207 */ /* 0x000fe40004800000 */
[----:B------:R-:W-:-:S02]  /*3090*/  LOP3.LUT P2, RZ, R20, 0xff, RZ, 0xc0, !PT ;  /* 0x000000ff14ff7812 */ /* 0x000fc4000784c0ff */
[----:B------:R-:W-:Y:S02]  /*30a0*/  SEL R11, R11, R13, !P1 ;  /* 0x0000000d0b0b7207 */ /* 0x000fe40004800000 */
[----:B------:R-:W-:Y:S02]  /*30b0*/  ISETP.GE.AND P1, PT, R18, R19, PT ;  /* 0x000000131200720c */ /* 0x000fe40003f26270 */
[----:B------:R-:W-:Y:S02]  /*30c0*/  ISETP.LT.U32.AND P0, PT, R16, R3, PT ;  /* 0x000000031000720c */ /* 0x000fe40003f01070 */
[----:B------:R-:W-:Y:S02]  /*30d0*/  IADD3 R10, P4, PT, R8, 0x4000, RZ ;  /* 0x00004000080a7810 */ /* 0x000fe40007f9e0ff */
[----:B------:R-:W-:-:S03]  /*30e0*/  ISETP.LT.AND.EX P0, PT, R17, R11, PT, P0 ;  /* 0x0000000b1100720c */ /* 0x000fc60003f01300 */
[----:B------:R-:W-:Y:S01]  /*30f0*/  @P2 SEL R22, R20, 0x1, !P3 ;  /* 0x0000000114162807 */ /* 0x000fe20005800000 */
[----:B------:R-:W-:Y:S01]  /*3100*/  IMAD.X R13, RZ, RZ, R9, P4 ;  /* 0x000000ffff0d7224 */ /* 0x000fe200020e0609 */
[C---:B------:R-:W-:Y:S02]  /*3110*/  @P3 SEL R3, R16.reuse, R3, P0 ;  /* 0x0000000310033207 */ /* 0x040fe40000000000 */
[C---:B------:R-:W-:Y:S02]  /*3120*/  @P3 SEL R11, R17.reuse, R11, P0 ;  /* 0x0000000b110b3207 */ /* 0x040fe40000000000 */
[----:B------:R-:W-:Y:S02]  /*3130*/  SEL R2, R16, R3, !P2 ;  /* 0x0000000310027207 */ /* 0x000fe40005000000 */
[----:B------:R-:W-:Y:S02]  /*3140*/  SEL R3, R17, R11, !P2 ;  /* 0x0000000b11037207 */ /* 0x000fe40005000000 */
[----:B------:R-:W-:Y:S01]  /*3150*/  PRMT R4, R22, 0x7610, R4 ;  /* 0x0000761016047816 */ /* 0x000fe20000000004 */
[----:B------:R-:W-:Y:S06]  /*3160*/  @!P1 BRA `(.L_x_459) ;  /* 0xfffffffc00249947 */ /* 0x000fec000383ffff */
.L_x_455:
[----:B------:R-:W-:Y:S05]  /*3170*/  BSYNC.RECONVERGENT B1 ;  /* 0x0000000000017941 */ /* 0x000fea0003800200 */
.L_x_453:
[----:B------:R-:W0:Y:S01]  /*3180*/  S2R R10, SR_LANEID ;  /* 0x00000000000a7919 */ /* 0x000e220000000000 */
[----:B------:R-:W-:Y:S01]  /*3190*/  LOP3.LUT R7, R4, 0xff, RZ, 0xc0, !PT ;  /* 0x000000ff04077812 */ /* 0x000fe200078ec0ff */
[----:B------:R-:W-:Y:S01]  /*31a0*/  BSSY.RECONVERGENT B1, `(.L_x_460) ;  /* 0x0000016000017945 */ /* 0x000fe20003800200 */
[----:B------:R2:W3:Y:S04]  /*31b0*/  SHFL.DOWN PT, R9, R2, 0x1, 0x1f ;  /* 0x08201f0002097f89 */ /* 0x0004e800000e0000 */
[----:B------:R2:W4:Y:S04]  /*31c0*/  SHFL.DOWN PT, R8, R3, 0x1, 0x1f ;  /* 0x08201f0003087f89 */ /* 0x00052800000e0000 */
[----:B------:R-:W1:Y:S01]  /*31d0*/  SHFL.DOWN PT, R7, R7, 0x1, 0x1f ;  /* 0x08201f0007077f89 */ /* 0x000e6200000e0000 */
[----:B0-----:R-:W-:-:S02]  /*31e0*/  ISETP.GT.AND P0, PT, R10, 0x1e, PT ;  /* 0x0000001e0a00780c */ /* 0x001fc40003f04270 */
[C---:B------:R-:W-:Y:S02]  /*31f0*/  ISETP.GT.AND P5, PT, R10.reuse, 0x1d, PT ;  /* 0x0000001d0a00780c */ /* 0x040fe40003fa4270 */
[----:B------:R-:W-:-:S09]  /*3200*/  ISETP.GT.AND P2, PT, R10, 0x1b, PT ;  /* 0x0000001b0a00780c */ /* 0x000fd20003f44270 */
[----:B-1234-:R-:W-:Y:S05]  /*3210*/  @P0 BRA `(.L_x_461) ;  /* 0x0000000000380947 */ /* 0x01efea0003800000 */
        /* <DEDUP_REMOVED lines=14> */
.L_x_461:
[----:B------:R-:W-:Y:S05]  /*3300*/  BSYNC.RECONVERGENT B1 ;  /* 0x0000000000017941 */ /* 0x000fea0003800200 */
.L_x_460:
[----:B------:R-:W-:Y:S01]  /*3310*/  LOP3.LUT R7, R4, 0xff, RZ, 0xc0, !PT ;  /* 0x000000ff04077812 */ /* 0x000fe200078ec0ff */
[----:B------:R0:W1:Y:S01]  /*3320*/  SHFL.DOWN PT, R9, R2, 0x2, 0x1f ;  /* 0x08401f0002097f89 */ /* 0x00006200000e0000 */
[----:B------:R-:W-:Y:S01]  /*3330*/  BSSY.RECONVERGENT B1, `(.L_x_462) ;  /* 0x0000015000017945 */ /* 0x000fe20003800200 */
[C---:B------:R-:W-:Y:S02]  /*3340*/  ISETP.GT.AND P4, PT, R10.reuse, 0x17, PT ;  /* 0x000000170a00780c */ /* 0x040fe40003f84270 */
[----:B------:R0:W2:Y:S01]  /*3350*/  SHFL.DOWN PT, R8, R3, 0x2, 0x1f ;  /* 0x08401f0003087f89 */ /* 0x0000a200000e0000 */
[C---:B------:R-:W-:Y:S02]  /*3360*/  ISETP.GT.AND P3, PT, R10.reuse, 0xf, PT ;  /* 0x0000000f0a00780c */ /* 0x040fe40003f64270 */
[----:B------:R-:W-:Y:S01]  /*3370*/  ISETP.NE.AND P1, PT, R10, RZ, PT ;  /* 0x000000ff0a00720c */ /* 0x000fe20003f25270 */
[----:B------:R-:W3:Y:S01]  /*3380*/  SHFL.DOWN PT, R7, R7, 0x2, 0x1f ;  /* 0x08401f0007077f89 */ /* 0x000ee200000e0000 */
[----:B------:R-:W-:Y:S11]  /*3390*/  @P5 BRA `(.L_x_463) ;  /* 0x0000000000385947 */ /* 0x000ff60003800000 */
[----:B---3--:R-:W-:Y:S01]  /*33a0*/  LOP3.LUT P0, RZ, R7, 0xff, RZ, 0xc0, !PT ;  /* 0x000000ff07ff7812 */ /* 0x008fe2000780c0ff */
[----:B------:R-:W-:Y:S01]  /*33b0*/  IMAD.MOV.U32 R10, RZ, RZ, 0x1 ;  /* 0x00000001ff0a7424 */ /* 0x000fe200078e00ff */
[----:B------:R-:W-:-:S04]  /*33c0*/  LOP3.LUT P5, R6, R4, 0xff, RZ, 0xc0, !PT ;  /* 0x000000ff04067812 */ /* 0x000fc800078ac0ff */
[----:B------:R-:W-:-:S13]  /*33d0*/  PLOP3.LUT P0, PT, P5, P0, PT, 0x2f, 0xf2 ;  /* 0x0000000000f2781c */ /* 0x000fda0002f00577 */
[----:B-1----:R-:W-:Y:S02]  /*33e0*/  @!P0 ISETP.LT.U32.AND P5, PT, R9, R2, PT ;  /* 0x000000020900820c */ /* 0x002fe40003fa1070 */
[----:B------:R-:W-:Y:S02]  /*33f0*/  @P0 ISETP.NE.AND P6, PT, R6, RZ, PT ;  /* 0x000000ff0600020c */ /* 0x000fe40003fc5270 */
[----:B------:R-:W-:Y:S02]  /*3400*/  @!P0 PRMT R4, R10, 0x7610, R4 ;  /* 0x000076100a048816 */ /* 0x000fe40000000004 */
[----:B--2---:R-:W-:Y:S02]  /*3410*/  @!P0 ISETP.LT.AND.EX P5, PT, R8, R3, PT, P5 ;  /* 0x000000030800820c */ /* 0x004fe40003fa1350 */
[----:B------:R-:W-:Y:S02]  /*3420*/  @P0 SEL R6, R7, R4, !P6 ;  /* 0x0000000407060207 */ /* 0x000fe40007000000 */
[----:B0-----:R-:W-:-:S02]  /*3430*/  @!P0 SEL R2, R9, R2, P5 ;  /* 0x0000000209028207 */ /* 0x001fc40002800000 */
[----:B------:R-:W-:Y:S02]  /*3440*/  @!P0 SEL R3, R8, R3, P5 ;  /* 0x0000000308038207 */ /* 0x000fe40002800000 */
[----:B------:R-:W-:Y:S02]  /*3450*/  @P0 PRMT R4, R6, 0x7610, R4 ;  /* 0x0000761006040816 */ /* 0x000fe40000000004 */
[----:B------:R-:W-:Y:S02]  /*3460*/  @P0 SEL R2, R9, R2, !P6 ;  /* 0x0000000209020207 */ /* 0x000fe40007000000 */
[----:B------:R-:W-:-:S07]  /*3470*/  @P0 SEL R3, R8, R3, !P6 ;  /* 0x0000000308030207 */ /* 0x000fce0007000000 */
.L_x_463:
[----:B------:R-:W-:Y:S05]  /*3480*/  BSYNC.RECONVERGENT B1 ;  /* 0x0000000000017941 */ /* 0x000fea0003800200 */
.L_x_462:
[----:B---3--:R-:W-:Y:S01]  /*3490*/  LOP3.LUT R7, R4, 0xff, RZ, 0xc0, !PT ;  /* 0x000000ff04077812 */ /* 0x008fe200078ec0ff */
[----:B-1----:R1:W3:Y:S01]  /*34a0*/  SHFL.DOWN PT, R9, R2, 0x4, 0x1f ;  /* 0x08801f0002097f89 */ /* 0x0022e200000e0000 */
[----:B------:R-:W-:Y:S03]  /*34b0*/  BSSY.RECONVERGENT B1, `(.L_x_464) ;  /* 0x0000012000017945 */ /* 0x000fe60003800200 */
[----:B--2---:R1:W2:Y:S04]  /*34c0*/  SHFL.DOWN PT, R8, R3, 0x4, 0x1f ;  /* 0x08801f0003087f89 */ /* 0x0042a800000e0000 */
[----:B------:R-:W4:Y:S01]  /*34d0*/  SHFL.DOWN PT, R7, R7, 0x4, 0x1f ;  /* 0x08801f0007077f89 */ /* 0x000f2200000e0000 */
[----:B------:R-:W-:Y:S05]  /*34e0*/  @P2 BRA `(.L_x_465) ;  /* 0x0000000000382947 */ /* 0x000fea0003800000 */
[----:B----4-:R-:W-:Y:S01]  /*34f0*/  LOP3.LUT P0, RZ, R7, 0xff, RZ, 0xc0, !PT ;  /* 0x000000ff07ff7812 */ /* 0x010fe2000780c0ff */
[----:B------:R-:W-:Y:S01]  /*3500*/  IMAD.MOV.U32 R10, RZ, RZ, 0x1 ;  /* 0x00000001ff0a7424 */ /* 0x000fe200078e00ff */
[----:B------:R-:W-:-:S04]  /*3510*/  LOP3.LUT P2, R6, R4, 0xff, RZ, 0xc0, !PT ;  /* 0x000000ff04067812 */ /* 0x000fc8000784c0ff */
[----:B------:R-:W-:-:S13]  /*3520*/  PLOP3.LUT P0, PT, P2, P0, PT, 0x2f, 0xf2 ;  /* 0x0000000000f2781c */ /* 0x000fda0001700577 */
[----:B---3--:R-:W-:Y:S02]  /*3530*/  @!P0 ISETP.LT.U32.AND P2, PT, R9, R2, PT ;  /* 0x000000020900820c */ /* 0x008fe40003f41070 */
[----:B------:R-:W-:Y:S02]  /*3540*/  @P0 ISETP.NE.AND P5, PT, R6, RZ, PT ;  /* 0x000000ff0600020c */ /* 0x000fe40003fa5270 */
[----:B------:R-:W-:Y:S02]  /*3550*/  @!P0 PRMT R4, R10, 0x7610, R4 ;  /* 0x000076100a048816 */ /* 0x000fe40000000004 */
[----:B--2---:R-:W-:Y:S02]  /*3560*/  @!P0 ISETP.LT.AND.EX P2, PT, R8, R3, PT, P2 ;  /* 0x000000030800820c */ /* 0x004fe40003f41320 */
[----:B------:R-:W-:Y:S02]  /*3570*/  @P0 SEL R6, R7, R4, !P5 ;  /* 0x0000000407060207 */ /* 0x000fe40006800000 */
[----:B01----:R-:W-:-:S02]  /*3580*/  @!P0 SEL R2, R9, R2, P2 ;  /* 0x0000000209028207 */ /* 0x003fc40001000000 */
[----:B------:R-:W-:Y:S02]  /*3590*/  @!P0 SEL R3, R8, R3, P2 ;  /* 0x0000000308038207 */ /* 0x000fe40001000000 */
[----:B------:R-:W-:Y:S02]  /*35a0*/  @P0 PRMT R4, R6, 0x7610, R4 ;  /* 0x0000761006040816 */ /* 0x000fe40000000004 */
[----:B------:R-:W-:Y:S02]  /*35b0*/  @P0 SEL R2, R9, R2, !P5 ;  /* 0x0000000209020207 */ /* 0x000fe40006800000 */
[----:B------:R-:W-:-:S07]  /*35c0*/  @P0 SEL R3, R8, R3, !P5 ;  /* 0x0000000308030207 */ /* 0x000fce0006800000 */
.L_x_465:
[----:B------:R-:W-:Y:S05]  /*35d0*/  BSYNC.RECONVERGENT B1 ;  /* 0x0000000000017941 */ /* 0x000fea0003800200 */
.L_x_464:
[----:B----4-:R-:W-:Y:S01]  /*35e0*/  LOP3.LUT R7, R4, 0xff, RZ, 0xc0, !PT ;  /* 0x000000ff04077812 */ /* 0x010fe200078ec0ff */
[----:B---3--:R3:W4:Y:S01]  /*35f0*/  SHFL.DOWN PT, R9, R2, 0x8, 0x1f ;  /* 0x09001f0002097f89 */ /* 0x00872200000e0000 */
[----:B------:R-:W-:Y:S03]  /*3600*/  BSSY.RECONVERGENT B1, `(.L_x_466) ;  /* 0x0000012000017945 */ /* 0x000fe60003800200 */
[----:B--2---:R3:W2:Y:S04]  /*3610*/  SHFL.DOWN PT, R8, R3, 0x8, 0x1f ;  /* 0x09001f0003087f89 */ /* 0x0046a800000e0000 */
        /* <DEDUP_REMOVED lines=9> */
[----:B--2---:R-:W-:Y:S02]  /*36b0*/  @!P0 ISETP.LT.AND.EX P2, PT, R8, R3, PT, P2 ;  /* 0x000000030800820c */ /* 0x004fe40003f41320 */
[----:B------:R-:W-:Y:S02]  /*36c0*/  @P0 SEL R6, R7, R4, !P4 ;  /* 0x0000000407060207 */ /* 0x000fe40006000000 */
[----:B-1-3--:R-:W-:-:S02]  /*36d0*/  @!P0 SEL R2, R9, R2, P2 ;  /* 0x0000000209028207 */ /* 0x00afc40001000000 */
[----:B------:R-:W-:Y:S02]  /*36e0*/  @!P0 SEL R3, R8, R3, P2 ;  /* 0x0000000308038207 */ /* 0x000fe40001000000 */
[----:B------:R-:W-:Y:S02]  /*36f0*/  @P0 PRMT R4, R6, 0x7610, R4 ;  /* 0x0000761006040816 */ /* 0x000fe40000000004 */
[----:B------:R-:W-:Y:S02]  /*3700*/  @P0 SEL R2, R9, R2, !P4 ;  /* 0x0000000209020207 */ /* 0x000fe40006000000 */
[----:B------:R-:W-:-:S07]  /*3710*/  @P0 SEL R3, R8, R3, !P4 ;  /* 0x0000000308030207 */ /* 0x000fce0006000000 */
.L_x_467:
[----:B------:R-:W-:Y:S05]  /*3720*/  BSYNC.RECONVERGENT B1 ;  /* 0x0000000000017941 */ /* 0x000fea0003800200 */
.L_x_466:
[----:B0-----:R-:W-:Y:S01]  /*3730*/  LOP3.LUT R7, R4, 0xff, RZ, 0xc0, !PT ;  /* 0x000000ff04077812 */ /* 0x001fe200078ec0ff */
[----:B----4-:R0:W4:Y:S01]  /*3740*/  SHFL.DOWN PT, R9, R2, 0x10, 0x1f ;  /* 0x0a001f0002097f89 */ /* 0x01012200000e0000 */
        /* <DEDUP_REMOVED lines=18> */
.L_x_469:
[----:B------:R-:W-:Y:S05]  /*3870*/  BSYNC.RECONVERGENT B1 ;  /* 0x0000000000017941 */ /* 0x000fea0003800200 */
.L_x_468:
[----:B------:R-:W-:Y:S04]  /*3880*/  BSSY.RECONVERGENT B1, `(.L_x_470) ;  /* 0x000000a000017945 */ /* 0x000fe80003800200 */
[----:B------:R-:W-:Y:S05]  /*3890*/  @P1 BRA `(.L_x_471) ;  /* 0x0000000000201947 */ /* 0x000fea0003800000 */
[----:B--2---:R-:W2:Y:S01]  /*38a0*/  S2R R8, SR_CgaCtaId ;  /* 0x0000000000087919 */ /* 0x004ea20000008800 */
[----:B0-----:R-:W-:Y:S02]  /*38b0*/  MOV R7, 0x400 ;  /* 0x0000040000077802 */ /* 0x001fe40000000f00 */
[----:B------:R-:W-:-:S04]  /*38c0*/  SHF.R.U32.HI R6, RZ, 0x1, R5 ;  /* 0x00000001ff067819 */ /* 0x000fc80000011605 */
[----:B------:R-:W-:Y:S02]  /*38d0*/  LOP3.LUT R6, R6, 0x1f0, RZ, 0xc0, !PT ;  /* 0x000001f006067812 */ /* 0x000fe400078ec0ff */
[----:B--2---:R-:W-:-:S05]  /*38e0*/  LEA R7, R8, R7, 0x18 ;  /* 0x0000000708077211 */ /* 0x004fca00078ec0ff */
[----:B------:R-:W-:-:S05]  /*38f0*/  IMAD.IADD R7, R6, 0x1, R7 ;  /* 0x0000000106077824 */ /* 0x000fca00078e0207 */
[----:B------:R0:W-:Y:S04]  /*3900*/  STS.64 [R7+0x10], R2 ;  /* 0x0000100207007388 */ /* 0x0001e80000000a00 */
[----:B------:R0:W-:Y:S02]  /*3910*/  STS.U8 [R7+0x8], R4 ;  /* 0x0000080407007388 */ /* 0x0001e40000000000 */
.L_x_471:
[----:B------:R-:W-:Y:S05]  /*3920*/  BSYNC.RECONVERGENT B1 ;  /* 0x0000000000017941 */ /* 0x000fea0003800200 */
.L_x_470:
        /* <DEDUP_REMOVED lines=10> */
[----:B------:R-:W3:Y:S04]  /*39d0*/  LDS.64 R12, [UR5+0x30] ;  /* 0x00003005ff0c7984 */ /* 0x000ee80008000a00 */
[----:B------:R-:W3:Y:S04]  /*39e0*/  LDS.U8 R18, [UR5+0x38] ;  /* 0x00003805ff127984 */ /* 0x000ee80008000000 */
[----:B------:R-:W3:Y:S04]  /*39f0*/  LDS.64 R10, [UR5+0x40] ;  /* 0x00004005ff0a7984 */ /* 0x000ee80008000a00 */
[----:B------:R-:W3:Y:S04]  /*3a00*/  LDS.U8 R14, [UR5+0x48] ;  /* 0x00004805ff0e7984 */ /* 0x000ee80008000000 */
[----:B--2-4-:R-:W2:Y:S01]  /*3a10*/  LDS.64 R8, [UR5+0x50] ;  /* 0x00005005ff087984 */ /* 0x014ea20008000a00 */
[----:B-----5:R-:W-:-:S02]  /*3a20*/  ISETP.NE.AND P2, PT, R16, RZ, PT ;  /* 0x000000ff1000720c */ /* 0x020fc40003f45270 */
[----:B0-----:R-:W-:Y:S02]  /*3a30*/  ISETP.LT.U32.AND P0, PT, R6, R2, PT ;  /* 0x000000020600720c */ /* 0x001fe40003f01070 */
[----:B------:R-:W-:Y:S02]  /*3a40*/  @P4 SEL R16, R4, 0x1, !P2 ;  /* 0x0000000104104807 */ /* 0x000fe40005000000 */
[----:B------:R-:W-:Y:S02]  /*3a50*/  ISETP.LT.AND.EX P0, PT, R7, R3, PT, P0 ;  /* 0x000000030700720c */ /* 0x000fe40003f01300 */
[----:B------:R-:W-:Y:S02]  /*3a60*/  LOP3.LUT P3, RZ, R16, 0xff, RZ, 0xc0, !PT ;  /* 0x000000ff10ff7812 */ /* 0x000fe4000786c0ff */
[----:B-1----:R-:W-:-:S03]  /*3a70*/  ISETP.NE.AND P5, PT, R17, RZ, PT ;  /* 0x000000ff1100720c */ /* 0x002fc60003fa5270 */
[C---:B---3--:R-:W-:Y:S02]  /*3a80*/  @P2 SEL R2, R6.reuse, R2, P0 ;  /* 0x0000000206022207 */ /* 0x048fe40000000000 */
        /* <DEDUP_REMOVED lines=17> */
[----:B------:R-:W3:Y:S01]  /*3ba0*/  LDS.64 R4, [UR5+0x70] ;  /* 0x00007005ff047984 */ /* 0x000ee20008000a00 */
        /* <DEDUP_REMOVED lines=8> */
[----:B--2---:R-:W-:Y:S02]  /*3c30*/  ISETP.LT.U32.AND P0, PT, R8, R13, PT ;  /* 0x0000000d0800720c */ /* 0x004fe40003f01070 */
[----:B------:R-:W-:Y:S01]  /*3c40*/  @P5 SEL R14, R18, 0x1, !P3 ;  /* 0x00000001120e5807 */ /* 0x000fe20005800000 */
[----:B------:R-:W2:Y:S01]  /*3c50*/  LDS.64 R2, [UR5+0x80] ;  /* 0x00008005ff027984 */ /* 0x000ea20008000a00 */
        /* <DEDUP_REMOVED lines=16> */
[----:B---3--:R-:W-:Y:S02]  /*3d60*/  ISETP.LT.U32.AND P0, PT, R4, R9, PT ;  /* 0x000000090400720c */ /* 0x008fe40003f01070 */
        /* <DEDUP_REMOVED lines=8> */
[----:B--2---:R-:W-:-:S04]  /*3df0*/  ISETP.LT.U32.AND P0, PT, R2, R7, PT ;  /* 0x000000070200720c */ /* 0x004fc80003f01070 */
[C---:B------:R-:W-:Y:S02]  /*3e00*/  ISETP.LT.AND.EX P0, PT, R3.reuse, R5, PT, P0 ;  /* 0x000000050300720c */ /* 0x040fe40003f01300 */
[----:B------:R-:W-:Y:S02]  /*3e10*/  @P2 SEL R10, R12, 0x1, !P4 ;  /* 0x000000010c0a2807 */ /* 0x000fe40006000000 */
[----:B------:R-:W-:Y:S02]  /*3e20*/  @P4 SEL R7, R2, R7, P0 ;  /* 0x0000000702074207 */ /* 0x000fe40000000000 */
[----:B------:R-:W-:Y:S02]  /*3e30*/  @P4 SEL R5, R3, R5, P0 ;  /* 0x0000000503054207 */ /* 0x000fe40000000000 */
[----:B------:R-:W-:Y:S02]  /*3e40*/  PRMT R4, R10, 0x7610, R4 ;  /* 0x000076100a047816 */ /* 0x000fe40000000004 */
[----:B------:R-:W-:-:S02]  /*3e50*/  SEL R2, R2, R7, !P2 ;  /* 0x0000000702027207 */ /* 0x000fc40005000000 */
[----:B------:R-:W-:-:S07]  /*3e60*/  SEL R3, R3, R5, !P2 ;  /* 0x0000000503037207 */ /* 0x000fce0005000000 */
.L_x_433:
[----:B------:R-:W-:Y:S05]  /*3e70*/  BSYNC.RECONVERGENT B0 ;  /* 0x0000000000007941 */ /* 0x000fea0003800200 */
.L_x_410:
[----:B------:R-:W-:Y:S05]  /*3e80*/  @P1 EXIT ;  /* 0x000000000000194d */ /* 0x000fea0003800000 */
[----:B0-234-:R-:W0:Y:S01]  /*3e90*/  LDC.64 R8, c[0x0][0x3a0] ;  /* 0x0000e800ff087b82 */ /* 0x01de220000000a00 */
[----:B------:R-:W-:Y:S02]  /*3ea0*/  PRMT R7, R4, 0x7610, R7 ;  /* 0x0000761004077816 */ /* 0x000fe40000000007 */
[----:B-1----:R-:W-:Y:S02]  /*3eb0*/  ISETP.NE.AND P1, PT, R0, RZ, PT ;  /* 0x000000ff0000720c */ /* 0x002fe40003f25270 */
[----:B------:R-:W-:-:S03]  /*3ec0*/  LOP3.LUT P2, RZ, R7, 0xff, RZ, 0xc0, !PT ;  /* 0x000000ff07ff7812 */ /* 0x000fc6000784c0ff */
[----:B------:R-:W1:Y:S08]  /*3ed0*/  LDC.64 R4, c[0x0][0x388] ;  /* 0x0000e200ff047b82 */ /* 0x000e700000000a00 */
[----:B------:R-:W-:Y:S02]  /*3ee0*/  @P1 SEL R7, R0, 0x1, !P2 ;  /* 0x0000000100071807 */ /* 0x000fe40005000000 */
[----:B0-----:R-:W-:-:S04]  /*3ef0*/  ISETP.LT.U32.AND P0, PT, R2, R8, PT ;  /* 0x000000080200720c */ /* 0x001fc80003f01070 */
[----:B------:R-:W-:-:S04]  /*3f00*/  ISETP.LT.AND.EX P0, PT, R3, R9, PT, P0 ;  /* 0x000000090300720c */ /* 0x000fc80003f01300 */
[C---:B------:R-:W-:Y:S01]  /*3f10*/  @P2 SEL R8, R2.reuse, R8, P0 ;  /* 0x0000000802082207 */ /* 0x040fe20000000000 */
[----:B-1----:R-:W-:Y:S01]  /*3f20*/  STG.E.U8 desc[UR8][R4.64], R7 ;  /* 0x0000000704007986 */ /* 0x002fe2000c101108 */
[C---:B------:R-:W-:Y:S02]  /*3f30*/  @P2 SEL R9, R3.reuse, R9, P0 ;  /* 0x0000000903092207 */ /* 0x040fe40000000000 */
[----:B------:R-:W-:Y:S02]  /*3f40*/  SEL R2, R2, R8, !P1 ;  /* 0x0000000802027207 */ /* 0x000fe40004800000 */
[----:B------:R-:W-:-:S05]  /*3f50*/  SEL R3, R3, R9, !P1 ;  /* 0x0000000903037207 */ /* 0x000fca0004800000 */
[----:B------:R-:W-:Y:S01]  /*3f60*/  STG.E.64 desc[UR8][R4.64+0x8], R2 ;  /* 0x0000080204007986 */ /* 0x000fe2000c101b08 */
[----:B------:R-:W-:Y:S05]  /*3f70*/  EXIT ;  /* 0x000000000000794d */ /* 0x000fea0003800000 */
.L_x_472:
        /* <DEDUP_REMOVED lines=16> */
.L_x_825:


//--------------------- .text._ZN3cub18CUB_300001_SM_10006detail6reduce18DeviceReduceKernelINS2_10policy_hubIN4cuda3std3__45tupleIJblEEEyN6thrust24THRUST_300001_SM_1000_NS8cuda_cub9__find_if7functorIS9_EEE10Policy1000ENSB_12zip_iteratorINS8_IJNSD_26transform_input_iterator_tIbNSI_INS8_IJNSB_6detail15normal_iteratorINSB_10device_ptrIKjEEEESP_EEEEENSK_22tuple_binary_predicateINS7_4lessIjEEEEEENSB_17counting_iteratorIlNSB_11use_defaultESY_SY_EEEEEEEySF_S9_NS7_10__identityEEEvT0_PT3_T1_NS0_13GridEvenShareIS16_EET2_T4_ --------------------------
	.section	.text._ZN3cub18CUB_300001_SM_10006detail6reduce18DeviceReduceKernelINS2_10policy_hubIN4cuda3std3__45tupleIJblEEEyN6thrust24THRUST_300001_SM_1000_NS8cuda_cub9__find_if7functorIS9_EEE10Policy1000ENSB_12zip_iteratorINS8_IJNSD_26transform_input_iterator_tIbNSI_INS8_IJNSB_6detail15normal_iteratorINSB_10device_ptrIKjEEEESP_EEEEENSK_22tuple_binary_predicateINS7_4lessIjEEEEEENSB_17counting_iteratorIlNSB_11use_defaultESY_SY_EEEEEEEySF_S9_NS7_10__identityEEEvT0_PT3_T1_NS0_13GridEvenShareIS16_EET2_T4_,"ax",@progbits
	.align	128
        .global         _ZN3cub18CUB_300001_SM_10006detail6reduce18DeviceReduceKernelINS2_10policy_hubIN4cuda3std3__45tupleIJblEEEyN6thrust24THRUST_300001_SM_1000_NS8cuda_cub9__find_if7functorIS9_EEE10Policy1000ENSB_12zip_iteratorINS8_IJNSD_26transform_input_iterator_tIbNSI_INS8_IJNSB_6detail15normal_iteratorINSB_10device_ptrIKjEEEESP_EEEEENSK_22tuple_binary_predicateINS7_4lessIjEEEEEENSB_17counting_iteratorIlNSB_11use_defaultESY_SY_EEEEEEEySF_S9_NS7_10__identityEEEvT0_PT3_T1_NS0_13GridEvenShareIS16_EET2_T4_
        .type           _ZN3cub18CUB_300001_SM_10006detail6reduce18DeviceReduceKernelINS2_10policy_hubIN4cuda3std3__45tupleIJblEEEyN6thrust24THRUST_300001_SM_1000_NS8cuda_cub9__find_if7functorIS9_EEE10Policy1000ENSB_12zip_iteratorINS8_IJNSD_26transform_input_iterator_tIbNSI_INS8_IJNSB_6detail15normal_iteratorINSB_10device_ptrIKjEEEESP_EEEEENSK_22tuple_binary_predicateINS7_4lessIjEEEEEENSB_17counting_iteratorIlNSB_11use_defaultESY_SY_EEEEEEEySF_S9_NS7_10__identityEEEvT0_PT3_T1_NS0_13GridEvenShareIS16_EET2_T4_,@function
        .size           _ZN3cub18CUB_300001_SM_10006detail6reduce18DeviceReduceKernelINS2_10policy_hubIN4cuda3std3__45tupleIJblEEEyN6thrust24THRUST_300001_SM_1000_NS8cuda_cub9__find_if7functorIS9_EEE10Policy1000ENSB_12zip_iteratorINS8_IJNSD_26transform_input_iterator_tIbNSI_INS8_IJNSB_6detail15normal_iteratorINSB_10device_ptrIKjEEEESP_EEEEENSK_22tuple_binary_predicateINS7_4lessIjEEEEEENSB_17counting_iteratorIlNSB_11use_defaultESY_SY_EEEEEEEySF_S9_NS7_10__identityEEEvT0_PT3_T1_NS0_13GridEvenShareIS16_EET2_T4_,(.L_x_826 - _ZN3cub18CUB_300001_SM_10006detail6reduce18DeviceReduceKernelINS2_10policy_hubIN4cuda3std3__45tupleIJblEEEyN6thrust24THRUST_300001_SM_1000_NS8cuda_cub9__find_if7functorIS9_EEE10Policy1000ENSB_12zip_iteratorINS8_IJNSD_26transform_input_iterator_tIbNSI_INS8_IJNSB_6detail15normal_iteratorINSB_10device_ptrIKjEEEESP_EEEEENSK_22tuple_binary_predicateINS7_4lessIjEEEEEENSB_17counting_iteratorIlNSB_11use_defaultESY_SY_EEEEEEEySF_S9_NS7_10__identityEEEvT0_PT3_T1_NS0_13GridEvenShareIS16_EET2_T4_)
        .other          _ZN3cub18CUB_300001_SM_10006detail6reduce18DeviceReduceKernelINS2_10policy_hubIN4cuda3std3__45tupleIJblEEEyN6thrust24THRUST_300001_SM_1000_NS8cuda_cub9__find_if7functorIS9_EEE10Policy1000ENSB_12zip_iteratorINS8_IJNSD_26transform_input_iterator_tIbNSI_INS8_IJNSB_6detail15normal_iteratorINSB_10device_ptrIKjEEEESP_EEEEENSK_22tuple_binary_predicateINS7_4lessIjEEEEEENSB_17counting_iteratorIlNSB_11use_defaultESY_SY_EEEEEEEySF_S9_NS7_10__identityEEEvT0_PT3_T1_NS0_13GridEvenShareIS16_EET2_T4_,@"STO_CUDA_ENTRY STV_DEFAULT"
_ZN3cub18CUB_300001_SM_10006detail6reduce18DeviceReduceKernelINS2_10policy_hubIN4cuda3std3__45tupleIJblEEEyN6thrust24THRUST_300001_SM_1000_NS8cuda_cub9__find_if7functorIS9_EEE10Policy1000ENSB_12zip_iteratorINS8_IJNSD_26transform_input_iterator_tIbNSI_INS8_IJNSB_6detail15normal_iteratorINSB_10device_ptrIKjEEEESP_EEEEENSK_22tuple_binary_predicateINS7_4lessIjEEEEEENSB_17counting_iteratorIlNSB_11use_defaultESY_SY_EEEEEEEySF_S9_NS7_10__identityEEEvT0_PT3_T1_NS0_13GridEvenShareIS16_EET2_T4_:
.text._ZN3cub18CUB_300001_SM_10006detail6reduce18DeviceReduceKernelINS2_10policy_hubIN4cuda3std3__45tupleIJblEEEyN6thrust24THRUST_300001_SM_1000_NS8cuda_cub9__find_if7functorIS9_EEE10Policy1000ENSB_12zip_iteratorINS8_IJNSD_26transform_input_iterator_tIbNSI_INS8_IJNSB_6detail15normal_iteratorINSB_10device_ptrIKjEEEESP_EEEEENSK_22tuple_binary_predicateINS7_4lessIjEEEEEENSB_17counting_iteratorIlNSB_11use_defaultESY_SY_EEEEEEEySF_S9_NS7_10__identityEEEvT0_PT3_T1_NS0_13GridEvenShareIS16_EET2_T4_:
[----:B------:R-:W-:Y:S01]  /*0000*/  LDC R1, c[0x0][0x37c] ;  /* 0x0000df00ff017b82 */ /* 0x000fe20000000800 */
[----:B------:R-:W0:Y:S01]  /*0010*/  S2R R0, SR_CTAID.X ;  /* 0x0000000000007919 */ /* 0x000e220000002500 */
[----:B------:R-:W1:Y:S01]  /*0020*/  LDCU.64 UR6, c[0x0][0x3d0] ;  /* 0x00007a00ff0677ac */ /* 0x000e620008000a00 */
[----:B------:R-:W-:Y:S01]  /*0030*/  BSSY.RECONVERGENT B0, `(.L_x_473) ;  /* 0x00005d6000007945 */ /* 0x000fe20003800200 */
[----:B------:R-:W2:Y:S01]  /*0040*/  LDCU UR5, c[0x0][0x3d8] ;  /* 0x00007b00ff0577ac */ /* 0x000ea20008000800 */
[----:B------:R-:W3:Y:S01]  /*0050*/  LDCU.64 UR12, c[0x0][0x358] ;  /* 0x00006b00ff0c77ac */ /* 0x000ee20008000a00 */
[----:B-1----:R-:W-:Y:S02]  /*0060*/  IMAD.U32 R2, RZ, RZ, UR6 ;  /* 0x00000006ff027e24 */ /* 0x002fe4000f8e00ff */
[----:B------:R-:W-:Y:S01]  /*0070*/  IMAD.U32 R3, RZ, RZ, UR7 ;  /* 0x00000007ff037e24 */ /* 0x000fe2000f8e00ff */
[----:B--2---:R-:W-:-:S04]  /*0080*/  USHF.L.U32 UR5, UR5, 0xa, URZ ;  /* 0x0000000a05057899 */ /* 0x004fc800080006ff */
[----:B------:R-:W-:Y:S01]  /*0090*/  USHF.R.S32.HI UR4, URZ, 0x1f, UR5 ;  /* 0x0000001fff047899 */ /* 0x000fe20008011405 */
[----:B0-----:R-:W-:-:S05]  /*00a0*/  IMAD.SHL.U32 R11, R0, 0x400, RZ ;  /* 0x00000400000b7824 */ /* 0x001fca00078e00ff */
[----:B------:R-:W-:-:S04]  /*00b0*/  IADD3 R21, P1, PT, -R11, R2, RZ ;  /* 0x000000020b157210 */ /* 0x000fc80007f3e1ff */
[----:B------:R-:W-:Y:S02]  /*00c0*/  ISETP.GT.U32.AND P0, PT, R21, 0x3ff, PT ;  /* 0x000003ff1500780c */ /* 0x000fe40003f04070 */
[----:B------:R-:W-:-:S04]  /*00d0*/  IADD3.X R20, PT, PT, R3, -0x1, RZ, P1, !PT ;  /* 0xffffffff03147810 */ /* 0x000fc80000ffe4ff */
[----:B------:R-:W-:-:S13]  /*00e0*/  ISETP.GT.U32.AND.EX P0, PT, R20, RZ, PT, P0 ;  /* 0x000000ff1400720c */ /* 0x000fda0003f04100 */
[----:B---3--:R-:W-:Y:S05]  /*00f0*/  @P0 BRA `(.L_x_474) ;  /* 0x0000003000bc0947 */ /* 0x008fea0003800000 */
[----:B------:R-:W0:Y:S01]  /*0100*/  S2R R10, SR_TID.X ;  /* 0x00000000000a7919 */ /* 0x000e220000002100 */
[----:B------:R-:W1:Y:S01]  /*0110*/  LDC.64 R4, c[0x0][0x380] ;  /* 0x0000e000ff047b82 */ /* 0x000e620000000a00 */
[----:B------:R-:W-:-:S07]  /*0120*/  IMAD.IADD R9, R2, 0x1, -R11 ;  /* 0x0000000102097824 */ /* 0x000fce00078e0a0b */
[----:B------:R-:W2:Y:S01]  /*0130*/  LDC.64 R12, c[0x0][0x388] ;  /* 0x0000e200ff0c7b82 */ /* 0x000ea20000000a00 */
[----:B------:R-:W-:Y:S01]  /*0140*/  CS2R R6, SRZ ;  /* 0x0000000000067805 */ /* 0x000fe2000001ff00 */
[----:B------:R-:W3:Y:S01]  /*0150*/  LDCU.64 UR8, c[0x0][0x398] ;  /* 0x00007300ff0877ac */ /* 0x000ee20008000a00 */
[----:B------:R-:W4:Y:S01]  /*0160*/  LDCU.128 UR4, c[0x0][0x380] ;  /* 0x00007000ff0477ac */ /* 0x000f220008000c00 */
[----:B0-----:R-:W-:-:S13]  /*0170*/  ISETP.GE.AND P0, PT, R10, R9, PT ;  /* 0x000000090a00720c */ /* 0x001fda0003f06270 */
[----:B------:R-:W-:Y:S01]  /*0180*/  @!P0 IMAD.IADD R3, R11, 0x1, R10 ;  /* 0x000000010b038824 */ /* 0x000fe200078e020a */
[----:B------:R-:W0:Y:S03]  /*0190*/  @!P0 LDC.64 R16, c[0x0][0x398] ;  /* 0x0000e600ff108b82 */ /* 0x000e260000000a00 */
[----:B-1----:R-:W-:-:S04]  /*01a0*/  @!P0 IMAD.WIDE.U32 R4, R3, 0x4, R4 ;  /* 0x0000000403048825 */ /* 0x002fc800078e0004 */
[----:B--2---:R-:W-:Y:S02]  /*01b0*/  @!P0 IMAD.WIDE.U32 R12, R3, 0x4, R12 ;  /* 0x00000004030c8825 */ /* 0x004fe400078e000c */
[----:B------:R-:W2:Y:S04]  /*01c0*/  @!P0 LDG.E R4, desc[UR12][R4.64] ;  /* 0x0000000c04048981 */ /* 0x000ea8000c1e1900 */
[----:B------:R-:W2:Y:S01]  /*01d0*/  @!P0 LDG.E R13, desc[UR12][R12.64] ;  /* 0x0000000c0c0d8981 */ /* 0x000ea2000c1e1900 */
[----:B------:R-:W-:Y:S01]  /*01e0*/  IMAD.MOV.U32 R14, RZ, RZ, R10 ;  /* 0x000000ffff0e7224 */ /* 0x000fe200078e000a */
[----:B------:R-:W-:Y:S01]  /*01f0*/  PRMT R8, RZ, 0x7610, R8 ;  /* 0x00007610ff087816 */ /* 0x000fe20000000008 */
[----:B------:R-:W-:Y:S01]  /*0200*/  @!P0 VIADD R14, R10, 0x100 ;  /* 0x000001000a0e8836 */ /* 0x000fe20000000000 */
[----:B------:R-:W-:Y:S04]  /*0210*/  BSSY.RECONVERGENT B1, `(.L_x_475) ;  /* 0x000014b000017945 */ /* 0x000fe80003800200 */
[----:B------:R-:W-:-:S02]  /*0220*/  ISETP.GE.AND P2, PT, R14, R9, PT ;  /* 0x000000090e00720c */ /* 0x000fc40003f46270 */
[----:B0-----:R-:W-:-:S05]  /*0230*/  @!P0 IADD3 R6, P3, PT, R3, R16, RZ ;  /* 0x0000001003068210 */ /* 0x001fca0007f7e0ff */
[----:B------:R-:W-:Y:S01]  /*0240*/  @!P0 IMAD.X R7, RZ, RZ, R17, P3 ;  /* 0x000000ffff078224 */ /* 0x000fe200018e0611 */
[----:B--2---:R-:W-:-:S04]  /*0250*/  @!P0 ISETP.GE.U32.AND P1, PT, R4, R13, PT ;  /* 0x0000000d0400820c */ /* 0x004fc80003f26070 */
[----:B------:R-:W-:-:S04]  /*0260*/  @!P0 SEL R3, RZ, 0x1, P1 ;  /* 0x00000001ff038807 */ /* 0x000fc80000800000 */
[----:B------:R-:W-:Y:S01]  /*0270*/  @!P0 PRMT R8, R3, 0x7610, R8 ;  /* 0x0000761003088816 */ /* 0x000fe20000000008 */
[----:B---34-:R-:W-:Y:S06]  /*0280*/  @P2 BRA `(.L_x_476) ;  /* 0x00000014000c2947 */ /* 0x018fec0003800000 */
[----:B------:R-:W-:Y:S01]  /*0290*/  LOP3.LUT R3, RZ, R14, RZ, 0x33, !PT ;  /* 0x0000000eff037212 */ /* 0x000fe200078e33ff */
[----:B------:R-:W-:Y:S04]  /*02a0*/  BSSY.RECONVERGENT B2, `(.L_x_477) ;  /* 0x00000a0000027945 */ /* 0x000fe80003800200 */
[----:B------:R-:W-:-:S04]  /*02b0*/  IMAD.IADD R12, R3, 0x1, R2 ;  /* 0x00000001030c7824 */ /* 0x000fc800078e0202 */
[----:B------:R-:W-:-:S05]  /*02c0*/  IMAD.IADD R13, R12, 0x1, -R11 ;  /* 0x000000010c0d7824 */ /* 0x000fca00078e0a0b */
[C---:B------:R-:W-:Y:S02]  /*02d0*/  ISETP.GE.U32.AND P0, PT, R13.reuse, 0x700, PT ;  /* 0x000007000d00780c */ /* 0x040fe40003f06070 */
[----:B------:R-:W-:-:S04]  /*02e0*/  LEA.HI R13, R13, 0x1, RZ, 0x18 ;  /* 0x000000010d0d7811 */ /* 0x000fc800078fc0ff */
[----:B------:R-:W-:-:S07]  /*02f0*/  LOP3.LUT R26, R13, 0x7, RZ, 0xc0, !PT ;  /* 0x000000070d1a7812 */ /* 0x000fce00078ec0ff */
[----:B------:R-:W-:Y:S05]  /*0300*/  @!P0 BRA `(.L_x_478) ;  /* 0x0000000800648947 */ /* 0x000fea0003800000 */
[----:B------:R-:W-:Y:S01]  /*0310*/  LOP3.LUT R15, R13, 0x1fffff8, RZ, 0xc0, !PT ;  /* 0x01fffff80d0f7812 */ /* 0x000fe200078ec0ff */
[----:B------:R-:W-:Y:S01]  /*0320*/  BSSY.RECONVERGENT B3, `(.L_x_479) ;  /* 0x0000096000037945 */ /* 0x000fe20003800200 */
[----:B------:R-:W-:-:S03]  /*0330*/  VIADD R14, R14, 0x400 ;  /* 0x000004000e0e7836 */ /* 0x000fc60000000000 */
[----:B------:R-:W-:-:S07]  /*0340*/  IMAD.MOV R15, RZ, RZ, -R15 ;  /* 0x000000ffff0f7224 */ /* 0x000fce00078e0a0f */
.L_x_480:
[----:B------:R-:W-:-:S05]  /*0350*/  VIADD R2, R14, 0xfffffc00 ;  /* 0xfffffc000e027836 */ /* 0x000fca0000000000 */
[----:B------:R-:W-:-:S04]  /*0360*/  IADD3 R21, P0, PT, R11, R2, RZ ;  /* 0x000000020b157210 */ /* 0x000fc80007f1e0ff */
[----:B------:R-:W-:Y:S01]  /*0370*/  LEA.HI.X.SX32 R24, R2, RZ, 0x1, P0 ;  /* 0x000000ff02187211 */ /* 0x000fe200000f0eff */
[----:B------:R-:W-:-:S03]  /*0380*/  IMAD.SHL.U32 R4, R21, 0x4, RZ ;  /* 0x0000000415047824 */ /* 0x000fc600078e00ff */
[----:B------:R-:W-:Y:S02]  /*0390*/  SHF.L.U64.HI R5, R21, 0x2, R24 ;  /* 0x0000000215057819 */ /* 0x000fe40000010218 */
[C---:B------:R-:W-:Y:S02]  /*03a0*/  IADD3 R2, P0, PT, R4.reuse, UR4, RZ ;  /* 0x0000000404027c10 */ /* 0x040fe4000ff1e0ff */
[----:B------:R-:W-:Y:S02]  /*03b0*/  IADD3 R4, P1, PT, R4, UR6, RZ ;  /* 0x0000000604047c10 */ /* 0x000fe4000ff3e0ff */
[C---:B------:R-:W-:Y:S02]  /*03c0*/  IADD3.X R3, PT, PT, R5.reuse, UR5, RZ, P0, !PT ;  /* 0x0000000505037c10 */ /* 0x040fe400087fe4ff */
[----:B------:R-:W-:-:S03]  /*03d0*/  IADD3.X R5, PT, PT, R5, UR7, RZ, P1, !PT ;  /* 0x0000000705057c10 */ /* 0x000fc60008ffe4ff */
[----:B------:R-:W2:Y:S04]  /*03e0*/  LDG.E R17, desc[UR12][R2.64] ;  /* 0x0000000c02117981 */ /* 0x000ea8000c1e1900 */
[----:B------:R-:W2:Y:S04]  /*03f0*/  LDG.E R18, desc[UR12][R4.64] ;  /* 0x0000000c04127981 */ /* 0x000ea8000c1e1900 */
[----:B------:R-:W3:Y:S04]  /*0400*/  LDG.E R23, desc[UR12][R2.64+0x400] ;  /* 0x0004000c02177981 */ /* 0x000ee8000c1e1900 */
[----:B------:R-:W3:Y:S04]  /*0410*/  LDG.E R16, desc[UR12][R4.64+0x400] ;  /* 0x0004000c04107981 */ /* 0x000ee8000c1e1900 */
[----:B------:R-:W4:Y:S04]  /*0420*/  LDG.E R20, desc[UR12][R2.64+0x800] ;  /* 0x0008000c02147981 */ /* 0x000f28000c1e1900 */
[----:B------:R-:W4:Y:S01]  /*0430*/  LDG.E R19, desc[UR12][R4.64+0x800] ;  /* 0x0008000c04137981 */ /* 0x000f22000c1e1900 */
[----:B------:R-:W-:-:S02]  /*0440*/  PRMT R22, R8, 0x7610, R22 ;  /* 0x0000761008167816 */ /* 0x000fc40000000016 */
[----:B------:R-:W-:Y:S01]  /*0450*/  IADD3 R21, P0, PT, R21, UR8, RZ ;  /* 0x0000000815157c10 */ /* 0x000fe2000ff1e0ff */
[----:B------:R-:W5:Y:S01]  /*0460*/  LDG.E R8, desc[UR12][R2.64+0xc00] ;  /* 0x000c000c02087981 */ /* 0x000f62000c1e1900 */
[----:B------:R-:W-:Y:S02]  /*0470*/  LOP3.LUT P1, RZ, R22, 0xff, RZ, 0xc0, !PT ;  /* 0x000000ff16ff7812 */ /* 0x000fe4000782c0ff */
[----:B------:R-:W-:Y:S02]  /*0480*/  IADD3.X R24, PT, PT, R24, UR9, RZ, P0, !PT ;  /* 0x0000000918187c10 */ /* 0x000fe400087fe4ff */
[----:B------:R-:W-:-:S04]  /*0490*/  ISETP.LT.U32.AND P0, PT, R21, R6, PT ;  /* 0x000000061500720c */ /* 0x000fc80003f01070 */
[----:B------:R-:W-:Y:S02]  /*04a0*/  ISETP.LT.AND.EX P0, PT, R24, R7, PT, P0 ;  /* 0x000000071800720c */ /* 0x000fe40003f01300 */
[CC--:B--2---:R-:W-:Y:S02]  /*04b0*/  ISETP.LT.U32.AND P2, PT, R17.reuse, R18.reuse, P1 ;  /* 0x000000121100720c */ /* 0x0c4fe40000f41070 */
[----:B------:R-:W-:Y:S02]  /*04c0*/  ISETP.GE.U32.AND P3, PT, R17, R18, PT ;  /* 0x000000121100720c */ /* 0x000fe40003f66070 */
[----:B------:R-:W5:Y:S01]  /*04d0*/  LDG.E R17, desc[UR12][R4.64+0xc00] ;  /* 0x000c000c04117981 */ /* 0x000f62000c1e1900 */
[----:B------:R-:W-:Y:S02]  /*04e0*/  SEL R18, R21, R6, P0 ;  /* 0x0000000615127207 */ /* 0x000fe40000000000 */
[----:B------:R-:W-:-:S06]  /*04f0*/  @!P1 SEL R22, RZ, 0x1, P3 ;  /* 0x00000001ff169807 */ /* 0x000fcc0001800000 */
[----:B------:R-:W-:Y:S01]  /*0500*/  @!P2 SEL R18, R21, R6, !P1 ;  /* 0x000000061512a207 */ /* 0x000fe20004800000 */
[----:B------:R-:W-:Y:S01]  /*0510*/  VIADD R6, R14, 0xfffffd00 ;  /* 0xfffffd000e067836 */ /* 0x000fe20000000000 */
[CC--:B------:R-:W-:Y:S02]  /*0520*/  SEL R21, R24.reuse, R7.reuse, P0 ;  /* 0x0000000718157207 */ /* 0x0c0fe40000000000 */
[----:B------:R-:W-:Y:S02]  /*0530*/  @!P2 SEL R21, R24, R7, !P1 ;  /* 0x000000071815a207 */ /* 0x000fe40004800000 */
[----:B------:R-:W-:Y:S02]  /*0540*/  SHF.R.S32.HI R7, RZ, 0x1f, R6 ;  /* 0x0000001fff077819 */ /* 0x000fe40000011406 */
[----:B------:R-:W-:Y:S02]  /*0550*/  IADD3 R25, P0, P4, R6, UR8, R11 ;  /* 0x0000000806197c10 */ /* 0x000fe4000fc1e00b */
[----:B------:R-:W-:Y:S01]  /*0560*/  SEL R22, R22, 0x1, !P2 ;  /* 0x0000000116167807 */ /* 0x000fe20005000000 */
[----:B------:R-:W2:Y:S01]  /*0570*/  LDG.E R6, desc[UR12][R2.64+0x1000] ;  /* 0x0010000c02067981 */ /* 0x000ea2000c1e1900 */
[----:B------:R-:W-:-:S02]  /*0580*/  IADD3.X R24, PT, PT, R7, UR9, RZ, P0, P4 ;  /* 0x0000000907187c10 */ /* 0x000fc400087e84ff */
[----:B------:R-:W-:Y:S01]  /*0590*/  LOP3.LUT P2, RZ, R22, 0xff, RZ, 0xc0, !PT ;  /* 0x000000ff16ff7812 */ /* 0x000fe2000784c0ff */
[----:B------:R-:W2:Y:S03]  /*05a0*/  LDG.E R7, desc[UR12][R4.64+0x1000] ;  /* 0x0010000c04077981 */ /* 0x000ea6000c1e1900 */
[----:B---3--:R-:W-:Y:S02]  /*05b0*/  ISETP.LT.U32.AND P3, PT, R23, R16, P2 ;  /* 0x000000101700720c */ /* 0x008fe40001761070 */
[----:B------:R-:W-:Y:S02]  /*05c0*/  ISETP.LT.U32.AND P0, PT, R25, R18, PT ;  /* 0x000000121900720c */ /* 0x000fe40003f01070 */
[----:B------:R-:W-:Y:S02]  /*05d0*/  ISETP.GE.U32.AND P1, PT, R23, R16, PT ;  /* 0x000000101700720c */ /* 0x000fe40003f26070 */
[----:B------:R-:W-:-:S03]  /*05e0*/  ISETP.LT.AND.EX P0, PT, R24, R21, PT, P0 ;  /* 0x000000151800720c */ /* 0x000fc60003f01300 */
[----:B------:R-:W-:Y:S02]  /*05f0*/  @!P2 SEL R22, RZ, 0x1, P1 ;  /* 0x00000001ff16a807 */ /* 0x000fe40000800000 */
[CC--:B------:R-:W-:Y:S02]  /*0600*/  SEL R23, R25.reuse, R18.reuse, P0 ;  /* 0x0000001219177207 */ /* 0x0c0fe40000000000 */
[----:B------:R-:W-:Y:S02]  /*0610*/  @!P3 SEL R23, R25, R18, !P2 ;  /* 0x000000121917b207 */ /* 0x000fe40005000000 */
[-C--:B------:R-:W-:Y:S02]  /*0620*/  SEL R18, R24, R21.reuse, P0 ;  /* 0x0000001518127207 */ /* 0x080fe40000000000 */
[----:B------:R-:W-:Y:S02]  /*0630*/  SEL R16, R22, 0x1, !P3 ;  /* 0x0000000116107807 */ /* 0x000fe40005800000 */
[----:B------:R-:W-:Y:S01]  /*0640*/  @!P3 SEL R18, R24, R21, !P2 ;  /* 0x000000151812b207 */ /* 0x000fe20005000000 */
[----:B------:R-:W3:Y:S04]  /*0650*/  LDG.E R22, desc[UR12][R2.64+0x1400] ;  /* 0x0014000c02167981 */ /* 0x000ee8000c1e1900 */
[----:B------:R-:W3:Y:S01]  /*0660*/  LDG.E R21, desc[UR12][R4.64+0x1400] ;  /* 0x0014000c04157981 */ /* 0x000ee2000c1e1900 */
[----:B------:R-:W-:Y:S01]  /*0670*/  LOP3.LUT P1, RZ, R16, 0xff, RZ, 0xc0, !PT ;  /* 0x000000ff10ff7812 */ /* 0x000fe2000782c0ff */
[----:B------:R-:W-:Y:S01]  /*0680*/  VIADD R24, R14, 0xfffffe00 ;  /* 0xfffffe000e187836 */ /* 0x000fe20000000000 */
[----:B----4-:R-:W-:-:S02]  /*0690*/  ISETP.GE.U32.AND P2, PT, R20, R19, PT ;  /* 0x000000131400720c */ /* 0x010fc40003f46070 */
[----:B------:R-:W-:Y:S02]  /*06a0*/  ISETP.LT.U32.AND P3, PT, R20, R19, P1 ;  /* 0x000000131400720c */ /* 0x000fe40000f61070 */
[----:B------:R-:W-:Y:S01]  /*06b0*/  SHF.R.S32.HI R27, RZ, 0x1f, R24 ;  /* 0x0000001fff1b7819 */ /* 0x000fe20000011418 */
[----:B------:R-:W4:Y:S01]  /*06c0*/  LDG.E R19, desc[UR12][R2.64+0x1800] ;  /* 0x0018000c02137981 */ /* 0x000f22000c1e1900 */
[----:B------:R-:W-:-:S03]  /*06d0*/  IADD3 R24, P0, P4, R24, UR8, R11 ;  /* 0x0000000818187c10 */ /* 0x000fc6000fc1e00b */
[----:B------:R-:W4:Y:S01]  /*06e0*/  LDG.E R20, desc[UR12][R4.64+0x1800] ;  /* 0x0018000c04147981 */ /* 0x000f22000c1e1900 */
[----:B------:R-:W-:Y:S02]  /*06f0*/  IADD3.X R27, PT, PT, R27, UR9, RZ, P0, P4 ;  /* 0x000000091b1b7c10 */ /* 0x000fe400087e84ff */
[----:B------:R-:W-:-:S04]  /*0700*/  ISETP.LT.U32.AND P0, PT, R24, R23, PT ;  /* 0x000000171800720c */ /* 0x000fc80003f01070 */
[----:B------:R-:W-:-:S04]  /*0710*/  ISETP.LT.AND.EX P0, PT, R27, R18, PT, P0 ;  /* 0x000000121b00720c */ /* 0x000fc80003f01300 */
[CC--:B------:R-:W-:Y:S02]  /*0720*/  SEL R25, R24.reuse, R23.reuse, P0 ;  /* 0x0000001718197207 */ /* 0x0c0fe40000000000 */
[----:B------:R-:W-:Y:S02]  /*0730*/  @!P3 SEL R25, R24, R23, !P1 ;  /* 0x000000171819b207 */ /* 0x000fe40004800000 */
[----:B------:R-:W4:Y:S04]  /*0740*/  LDG.E R23, desc[UR12][R2.64+0x1c00] ;  /* 0x001c000c02177981 */ /* 0x000f28000c1e1900 */
[----:B------:R0:W4:Y:S01]  /*0750*/  LDG.E R24, desc[UR12][R4.64+0x1c00] ;  /* 0x001c000c04187981 */ /* 0x000122000c1e1900 */
[----:B------:R-:W-:-:S04]  /*0760*/  @!P1 SEL R16, RZ, 0x1, P2 ;  /* 0x00000001ff109807 */ /* 0x000fc80001000000 */
[----:B------:R-:W-:-:S04]  /*0770*/  SEL R28, R16, 0x1, !P3 ;  /* 0x00000001101c7807 */ /* 0x000fc80005800000 */
[----:B------:R-:W-:Y:S02]  /*0780*/  LOP3.LUT P2, RZ, R28, 0xff, RZ, 0xc0, !PT ;  /* 0x000000ff1cff7812 */ /* 0x000fe4000784c0ff */
[CC--:B------:R-:W-:Y:S02]  /*0790*/  SEL R16, R27.reuse, R18.reuse, P0 ;  /* 0x000000121b107207 */ /* 0x0c0fe40000000000 */
[----:B------:R-:W-:Y:S01]  /*07a0*/  @!P3 SEL R16, R27, R18, !P1 ;  /* 0x000000121b10b207 */ /* 0x000fe20004800000 */
[----:B------:R-:W-:-:S05]  /*07b0*/  VIADD R18, R14, 0xffffff00 ;  /* 0xffffff000e127836 */ /* 0x000fca0000000000 */
[----:B------:R-:W-:Y:S02]  /*07c0*/  SHF.R.S32.HI R27, RZ, 0x1f, R18 ;  /* 0x0000001fff1b7819 */ /* 0x000fe40000011412 */
[----:B------:R-:W-:-:S04]  /*07d0*/  IADD3 R18, P1, P4, R18, UR8, R11 ;  /* 0x0000000812127c10 */ /* 0x000fc8000fc3e00b */
[----:B------:R-:W-:Y:S02]  /*07e0*/  IADD3.X R27, PT, PT, R27, UR9, RZ, P1, P4 ;  /* 0x000000091b1b7c10 */ /* 0x000fe40008fe84ff */
[----:B0-----:R-:W-:Y:S01]  /*07f0*/  SHF.R.S32.HI R4, RZ, 0x1f, R14 ;  /* 0x0000001fff047819 */ /* 0x001fe2000001140e */
[----:B------:R-:W-:Y:S01]  /*0800*/  VIADD R15, R15, 0x8 ;  /* 0x000000080f0f7836 */ /* 0x000fe20000000000 */
[CC--:B-----5:R-:W-:Y:S02]  /*0810*/  ISETP.GE.U32.AND P0, PT, R8.reuse, R17.reuse, PT ;  /* 0x000000110800720c */ /* 0x0e0fe40003f06070 */
[----:B------:R-:W-:Y:S02]  /*0820*/  ISETP.LT.U32.AND P3, PT, R8, R17, P2 ;  /* 0x000000110800720c */ /* 0x000fe40001761070 */
[----:B------:R-:W-:-:S04]  /*0830*/  @!P2 SEL R28, RZ, 0x1, P0 ;  /* 0x00000001ff1ca807 */ /* 0x000fc80000000000 */
[----:B------:R-:W-:Y:S02]  /*0840*/  SEL R28, R28, 0x1, !P3 ;  /* 0x000000011c1c7807 */ /* 0x000fe40005800000 */
[----:B------:R-:W-:Y:S02]  /*0850*/  ISETP.LT.U32.AND P0, PT, R18, R25, PT ;  /* 0x000000191200720c */ /* 0x000fe40003f01070 */
[----:B------:R-:W-:Y:S02]  /*0860*/  LOP3.LUT P1, RZ, R28, 0xff, RZ, 0xc0, !PT ;  /* 0x000000ff1cff7812 */ /* 0x000fe4000782c0ff */
[----:B------:R-:W-:-:S04]  /*0870*/  ISETP.LT.AND.EX P0, PT, R27, R16, PT, P0 ;  /* 0x000000101b00720c */ /* 0x000fc80003f01300 */
[----:B------:R-:W-:Y:S02]  /*0880*/  SEL R3, R18, R25, P0 ;  /* 0x0000001912037207 */ /* 0x000fe40000000000 */
[CC--:B------:R-:W-:Y:S02]  /*0890*/  SEL R2, R27.reuse, R16.reuse, P0 ;  /* 0x000000101b027207 */ /* 0x0c0fe40000000000 */
[----:B--2---:R-:W-:Y:S02]  /*08a0*/  ISETP.GE.U32.AND P0, PT, R6, R7, PT ;  /* 0x000000070600720c */ /* 0x004fe40003f06070 */
[----:B------:R-:W-:Y:S02]  /*08b0*/  @!P3 SEL R3, R18, R25, !P2 ;  /* 0x000000191203b207 */ /* 0x000fe40005000000 */
[----:B------:R-:W-:Y:S02]  /*08c0*/  @!P3 SEL R2, R27, R16, !P2 ;  /* 0x000000101b02b207 */ /* 0x000fe40005000000 */
[----:B------:R-:W-:-:S02]  /*08d0*/  ISETP.LT.U32.AND P3, PT, R6, R7, P1 ;  /* 0x000000070600720c */ /* 0x000fc40000f61070 */
[----:B------:R-:W-:Y:S02]  /*08e0*/  @!P1 SEL R28, RZ, 0x1, P0 ;  /* 0x00000001ff1c9807 */ /* 0x000fe40000000000 */
[----:B------:R-:W-:Y:S02]  /*08f0*/  IADD3 R8, P4, P5, R14, UR8, R11 ;  /* 0x000000080e087c10 */ /* 0x000fe4000fd9e00b */
[----:B------:R-:W-:Y:S02]  /*0900*/  SEL R28, R28, 0x1, !P3 ;  /* 0x000000011c1c7807 */ /* 0x000fe40005800000 */
[----:B------:R-:W-:Y:S02]  /*0910*/  IADD3.X R17, PT, PT, R4, UR9, RZ, P4, P5 ;  /* 0x0000000904117c10 */ /* 0x000fe4000a7ea4ff */
[----:B------:R-:W-:Y:S02]  /*0920*/  ISETP.LT.U32.AND P0, PT, R8, R3, PT ;  /* 0x000000030800720c */ /* 0x000fe40003f01070 */
[----:B------:R-:W-:-:S02]  /*0930*/  LOP3.LUT P2, RZ, R28, 0xff, RZ, 0xc0, !PT ;  /* 0x000000ff1cff7812 */ /* 0x000fc4000784c0ff */
[----:B------:R-:W-:Y:S01]  /*0940*/  ISETP.LT.AND.EX P0, PT, R17, R2, PT, P0 ;  /* 0x000000021100720c */ /* 0x000fe20003f01300 */
[----:B------:R-:W-:-:S03]  /*0950*/  VIADD R6, R14, 0x100 ;  /* 0x000001000e067836 */ /* 0x000fc60000000000 */
[----:B------:R-:W-:Y:S02]  /*0960*/  SEL R4, R8, R3, P0 ;  /* 0x0000000308047207 */ /* 0x000fe40000000000 */
[CC--:B------:R-:W-:Y:S02]  /*0970*/  SEL R5, R17.reuse, R2.reuse, P0 ;  /* 0x0000000211057207 */ /* 0x0c0fe40000000000 */
[----:B---3--:R-:W-:Y:S02]  /*0980*/  ISETP.GE.U32.AND P0, PT, R22, R21, PT ;  /* 0x000000151600720c */ /* 0x008fe40003f06070 */
[----:B------:R-:W-:Y:S02]  /*0990*/  @!P3 SEL R4, R8, R3, !P1 ;  /* 0x000000030804b207 */ /* 0x000fe40004800000 */
[----:B------:R-:W-:Y:S02]  /*09a0*/  @!P3 SEL R5, R17, R2, !P1 ;  /* 0x000000021105b207 */ /* 0x000fe40004800000 */
[----:B------:R-:W-:-:S02]  /*09b0*/  ISETP.LT.U32.AND P3, PT, R22, R21, P2 ;  /* 0x000000151600720c */ /* 0x000fc40001761070 */
[----:B------:R-:W-:Y:S02]  /*09c0*/  @!P2 SEL R28, RZ, 0x1, P0 ;  /* 0x00000001ff1ca807 */ /* 0x000fe40000000000 */
[----:B------:R-:W-:Y:S02]  /*09d0*/  SHF.R.S32.HI R3, RZ, 0x1f, R6 ;  /* 0x0000001fff037819 */ /* 0x000fe40000011406 */
[----:B------:R-:W-:Y:S02]  /*09e0*/  IADD3 R7, P4, P5, R6, UR8, R11 ;  /* 0x0000000806077c10 */ /* 0x000fe4000fd9e00b */
[----:B------:R-:W-:Y:S02]  /*09f0*/  SEL R28, R28, 0x1, !P3 ;  /* 0x000000011c1c7807 */ /* 0x000fe40005800000 */
[----:B------:R-:W-:Y:S02]  /*0a00*/  IADD3.X R8, PT, PT, R3, UR9, RZ, P4, P5 ;  /* 0x0000000903087c10 */ /* 0x000fe4000a7ea4ff */
[----:B------:R-:W-:-:S02]  /*0a10*/  ISETP.LT.U32.AND P0, PT, R7, R4, PT ;  /* 0x000000040700720c */ /* 0x000fc40003f01070 */
[----:B------:R-:W-:Y:S01]  /*0a20*/  LOP3.LUT P1, RZ, R28, 0xff, RZ, 0xc0, !PT ;  /* 0x000000ff1cff7812 */ /* 0x000fe2000782c0ff */
[----:B------:R-:W-:Y:S01]  /*0a30*/  VIADD R6, R14, 0x200 ;  /* 0x000002000e067836 */ /* 0x000fe20000000000 */
[----:B------:R-:W-:-:S04]  /*0a40*/  ISETP.LT.AND.EX P0, PT, R8, R5, PT, P0 ;  /* 0x000000050800720c */ /* 0x000fc80003f01300 */
[CC--:B------:R-:W-:Y:S02]  /*0a50*/  SEL R2, R7.reuse, R4.reuse, P0 ;  /* 0x0000000407027207 */ /* 0x0c0fe40000000000 */
[-C--:B------:R-:W-:Y:S02]  /*0a60*/  SEL R3, R8, R5.reuse, P0 ;  /* 0x0000000508037207 */ /* 0x080fe40000000000 */
[----:B------:R-:W-:Y:S02]  /*0a70*/  @!P3 SEL R2, R7, R4, !P2 ;  /* 0x000000040702b207 */ /* 0x000fe40005000000 */
[----:B------:R-:W-:Y:S02]  /*0a80*/  SHF.R.S32.HI R4, RZ, 0x1f, R6 ;  /* 0x0000001fff047819 */ /* 0x000fe40000011406 */
[----:B------:R-:W-:Y:S02]  /*0a90*/  IADD3 R7, P0, P4, R6, UR8, R11 ;  /* 0x0000000806077c10 */ /* 0x000fe4000fc1e00b */
[----:B------:R-:W-:-:S02]  /*0aa0*/  @!P3 SEL R3, R8, R5, !P2 ;  /* 0x000000050803b207 */ /* 0x000fc40005000000 */
[CC--:B----4-:R-:W-:Y:S02]  /*0ab0*/  ISETP.GE.U32.AND P2, PT, R19.reuse, R20.reuse, PT ;  /* 0x000000141300720c */ /* 0x0d0fe40003f46070 */
[----:B------:R-:W-:Y:S02]  /*0ac0*/  ISETP.LT.U32.AND P3, PT, R19, R20, P1 ;  /* 0x000000141300720c */ /* 0x000fe40000f61070 */
[----:B------:R-:W-:Y:S01]  /*0ad0*/  IADD3.X R6, PT, PT, R4, UR9, RZ, P0, P4 ;  /* 0x0000000904067c10 */ /* 0x000fe200087e84ff */
[----:B------:R-:W-:Y:S01]  /*0ae0*/  VIADD R4, R14, 0x300 ;  /* 0x000003000e047836 */ /* 0x000fe20000000000 */
[----:B------:R-:W-:Y:S02]  /*0af0*/  @!P1 SEL R28, RZ, 0x1, P2 ;  /* 0x00000001ff1c9807 */ /* 0x000fe40001000000 */
[----:B------:R-:W-:Y:S02]  /*0b00*/  ISETP.LT.U32.AND P0, PT, R7, R2, PT ;  /* 0x000000020700720c */ /* 0x000fe40003f01070 */
[----:B------:R-:W-:-:S02]  /*0b10*/  SHF.R.S32.HI R5, RZ, 0x1f, R4 ;  /* 0x0000001fff057819 */ /* 0x000fc40000011404 */
[----:B------:R-:W-:Y:S02]  /*0b20*/  SEL R28, R28, 0x1, !P3 ;  /* 0x000000011c1c7807 */ /* 0x000fe40005800000 */
[----:B------:R-:W-:Y:S02]  /*0b30*/  IADD3 R4, P4, P5, R4, UR8, R11 ;  /* 0x0000000804047c10 */ /* 0x000fe4000fd9e00b */
[----:B------:R-:W-:Y:S02]  /*0b40*/  ISETP.LT.AND.EX P0, PT, R6, R3, PT, P0 ;  /* 0x000000030600720c */ /* 0x000fe40003f01300 */
[----:B------:R-:W-:Y:S02]  /*0b50*/  LOP3.LUT P2, RZ, R28, 0xff, RZ, 0xc0, !PT ;  /* 0x000000ff1cff7812 */ /* 0x000fe4000784c0ff */
[----:B------:R-:W-:Y:S02]  /*0b60*/  IADD3.X R5, PT, PT, R5, UR9, RZ, P4, P5 ;  /* 0x0000000905057c10 */ /* 0x000fe4000a7ea4ff */
[----:B------:R-:W-:-:S02]  /*0b70*/  SEL R17, R7, R2, P0 ;  /* 0x0000000207117207 */ /* 0x000fc40000000000 */
[CC--:B------:R-:W-:Y:S02]  /*0b80*/  SEL R16, R6.reuse, R3.reuse, P0 ;  /* 0x0000000306107207 */ /* 0x0c0fe40000000000 */
[----:B------:R-:W-:Y:S02]  /*0b90*/  ISETP.NE.AND P4, PT, R15, RZ, PT ;  /* 0x000000ff0f00720c */ /* 0x000fe40003f85270 */
[----:B------:R-:W-:Y:S02]  /*0ba0*/  @!P3 SEL R17, R7, R2, !P1 ;  /* 0x000000020711b207 */ /* 0x000fe40004800000 */
[----:B------:R-:W-:Y:S02]  /*0bb0*/  @!P3 SEL R16, R6, R3, !P1 ;  /* 0x000000030610b207 */ /* 0x000fe40004800000 */
[----:B------:R-:W-:Y:S02]  /*0bc0*/  ISETP.LT.U32.AND P1, PT, R23, R24, P2 ;  /* 0x000000181700720c */ /* 0x000fe40001721070 */
[----:B------:R-:W-:-:S02]  /*0bd0*/  ISETP.LT.U32.AND P0, PT, R4, R17, PT ;  /* 0x000000110400720c */ /* 0x000fc40003f01070 */
[----:B------:R-:W-:Y:S02]  /*0be0*/  ISETP.GE.U32.AND P3, PT, R23, R24, PT ;  /* 0x000000181700720c */ /* 0x000fe40003f66070 */
[CC--:B------:R-:W-:Y:S02]  /*0bf0*/  ISETP.LT.AND.EX P0, PT, R5.reuse, R16.reuse, PT, P0 ;  /* 0x000000100500720c */ /* 0x0c0fe40003f01300 */
[----:B------:R-:W-:Y:S01]  /*0c00*/  @!P2 SEL R28, RZ, 0x1, P3 ;  /* 0x00000001ff1ca807 */ /* 0x000fe20001800000 */
[----:B------:R-:W-:Y:S01]  /*0c10*/  VIADD R14, R14, 0x800 ;  /* 0x000008000e0e7836 */ /* 0x000fe20000000000 */
[----:B------:R-:W-:Y:S02]  /*0c20*/  SEL R6, R4, R17, P0 ;  /* 0x0000001104067207 */ /* 0x000fe40000000000 */
[----:B------:R-:W-:Y:S02]  /*0c30*/  SEL R7, R5, R16, P0 ;  /* 0x0000001005077207 */ /* 0x000fe40000000000 */
[----:B------:R-:W-:-:S02]  /*0c40*/  SEL R8, R28, 0x1, !P1 ;  /* 0x000000011c087807 */ /* 0x000fc40004800000 */
[----:B------:R-:W-:Y:S02]  /*0c50*/  @!P1 SEL R6, R4, R17, !P2 ;  /* 0x0000001104069207 */ /* 0x000fe40005000000 */
[----:B------:R-:W-:Y:S01]  /*0c60*/  @!P1 SEL R7, R5, R16, !P2 ;  /* 0x0000001005079207 */ /* 0x000fe20005000000 */
[----:B------:R-:W-:Y:S06]  /*0c70*/  @P4 BRA `(.L_x_480) ;  /* 0xfffffff400b44947 */ /* 0x000fec000383ffff */
[----:B------:R-:W-:Y:S05]  /*0c80*/  BSYNC.RECONVERGENT B3 ;  /* 0x0000000000037941 */ /* 0x000fea0003800200 */
.L_x_479:
[----:B------:R-:W-:-:S07]  /*0c90*/  VIADD R14, R14, 0xfffffc00 ;  /* 0xfffffc000e0e7836 */ /* 0x000fce0000000000 */
.L_x_478:
[----:B------:R-:W-:Y:S05]  /*0ca0*/  BSYNC.RECONVERGENT B2 ;  /* 0x0000000000027941 */ /* 0x000fea0003800200 */
.L_x_477:
[----:B------:R-:W-:-:S13]  /*0cb0*/  ISETP.NE.AND P0, PT, R26, RZ, PT ;  /* 0x000000ff1a00720c */ /* 0x000fda0003f05270 */
[----:B------:R-:W-:Y:S05]  /*0cc0*/  @!P0 BRA `(.L_x_476) ;  /* 0x00000008007c8947 */ /* 0x000fea0003800000 */
[----:B------:R-:W-:Y:S01]  /*0cd0*/  ISETP.GE.U32.AND P0, PT, R26, 0x4, PT ;  /* 0x000000041a00780c */ /* 0x000fe20003f06070 */
[----:B------:R-:W-:Y:S01]  /*0ce0*/  BSSY.RECONVERGENT B2, `(.L_x_481) ;  /* 0x0000050000027945 */ /* 0x000fe20003800200 */
[----:B------:R-:W-:-:S11]  /*0cf0*/  LOP3.LUT P1, R13, R13, 0x3, RZ, 0xc0, !PT ;  /* 0x000000030d0d7812 */ /* 0x000fd6000782c0ff */
[----:B------:R-:W-:Y:S05]  /*0d00*/  @!P0 BRA `(.L_x_482) ;  /* 0x0000000400348947 */ /* 0x000fea0003800000 */
[----:B------:R-:W0:Y:S01]  /*0d10*/  LDCU.128 UR16, c[0x0][0x380] ;  /* 0x00007000ff1077ac */ /* 0x000e220008000c00 */
[----:B------:R-:W-:Y:S01]  /*0d20*/  IADD3 R23, P0, PT, R11, R14, RZ ;  /* 0x0000000e0b177210 */ /* 0x000fe20007f1e0ff */
[----:B------:R-:W1:Y:S03]  /*0d30*/  LDCU.64 UR10, c[0x0][0x398] ;  /* 0x00007300ff0a77ac */ /* 0x000e660008000a00 */
[----:B------:R-:W-:Y:S01]  /*0d40*/  LEA.HI.X.SX32 R24, R14, RZ, 0x1, P0 ;  /* 0x000000ff0e187211 */ /* 0x000fe200000f0eff */
[----:B------:R-:W-:-:S03]  /*0d50*/  IMAD.SHL.U32 R2, R23, 0x4, RZ ;  /* 0x0000000417027824 */ /* 0x000fc600078e00ff */
[----:B------:R-:W-:Y:S02]  /*0d60*/  SHF.L.U64.HI R3, R23, 0x2, R24 ;  /* 0x0000000217037819 */ /* 0x000fe40000010218 */
[C---:B0-----:R-:W-:Y:S02]  /*0d70*/  IADD3 R4, P0, PT, R2.reuse, UR16, RZ ;  /* 0x0000001002047c10 */ /* 0x041fe4000ff1e0ff */
        /* <DEDUP_REMOVED lines=8> */
[----:B------:R-:W4:Y:S04]  /*0e00*/  LDG.E R18, desc[UR12][R2.64+0x800] ;  /* 0x0008000c02127981 */ /* 0x000f28000c1e1900 */
[----:B------:R0:W5:Y:S04]  /*0e10*/  LDG.E R15, desc[UR12][R4.64+0xc00] ;  /* 0x000c000c040f7981 */ /* 0x000168000c1e1900 */
[----:B------:R0:W5:Y:S01]  /*0e20*/  LDG.E R16, desc[UR12][R2.64+0xc00] ;  /* 0x000c000c02107981 */ /* 0x000162000c1e1900 */
[----:B------:R-:W-:-:S02]  /*0e30*/  LOP3.LUT P3, RZ, R8, 0xff, RZ, 0xc0, !PT ;  /* 0x000000ff08ff7812 */ /* 0x000fc4000786c0ff */
[----:B-1----:R-:W-:Y:S01]  /*0e40*/  IADD3 R23, P2, PT, R23, UR10, RZ ;  /* 0x0000000a17177c10 */ /* 0x002fe2000ff5e0ff */
[----:B0-----:R-:W-:-:S03]  /*0e50*/  VIADD R4, R14, 0x100 ;  /* 0x000001000e047836 */ /* 0x001fc60000000000 */
[----:B------:R-:W-:Y:S02]  /*0e60*/  IADD3.X R24, PT, PT, R24, UR11, RZ, P2, !PT ;  /* 0x0000000b18187c10 */ /* 0x000fe400097fe4ff */
[----:B------:R-:W-:Y:S02]  /*0e70*/  SHF.R.S32.HI R3, RZ, 0x1f, R4 ;  /* 0x0000001fff037819 */ /* 0x000fe40000011404 */
[CC--:B--2---:R-:W-:Y:S02]  /*0e80*/  ISETP.GE.U32.AND P0, PT, R21.reuse, R22.reuse, PT ;  /* 0x000000161500720c */ /* 0x0c4fe40003f06070 */
[----:B------:R-:W-:Y:S02]  /*0e90*/  ISETP.LT.U32.AND P4, PT, R21, R22, P3 ;  /* 0x000000161500720c */ /* 0x000fe40001f81070 */
[----:B------:R-:W-:Y:S02]  /*0ea0*/  @!P3 SEL R8, RZ, 0x1, P0 ;  /* 0x00000001ff08b807 */ /* 0x000fe40000000000 */
[----:B------:R-:W-:-:S02]  /*0eb0*/  ISETP.LT.U32.AND P0, PT, R23, R6, PT ;  /* 0x000000061700720c */ /* 0x000fc40003f01070 */
[----:B------:R-:W-:Y:S02]  /*0ec0*/  SEL R8, R8, 0x1, !P4 ;  /* 0x0000000108087807 */ /* 0x000fe40006000000 */
[-C--:B------:R-:W-:Y:S02]  /*0ed0*/  ISETP.LT.AND.EX P0, PT, R24, R7.reuse, PT, P0 ;  /* 0x000000071800720c */ /* 0x080fe40003f01300 */
[----:B------:R-:W-:Y:S02]  /*0ee0*/  LOP3.LUT P2, RZ, R8, 0xff, RZ, 0xc0, !PT ;  /* 0x000000ff08ff7812 */ /* 0x000fe4000784c0ff */
[CC--:B------:R-:W-:Y:S02]  /*0ef0*/  SEL R22, R23.reuse, R6.reuse, P0 ;  /* 0x0000000617167207 */ /* 0x0c0fe40000000000 */
[----:B------:R-:W-:Y:S02]  /*0f00*/  SEL R2, R24, R7, P0 ;  /* 0x0000000718027207 */ /* 0x000fe40000000000 */
[----:B------:R-:W-:-:S02]  /*0f10*/  @!P4 SEL R22, R23, R6, !P3 ;  /* 0x000000061716c207 */ /* 0x000fc40005800000 */
[----:B------:R-:W-:Y:S02]  /*0f20*/  @!P4 SEL R2, R24, R7, !P3 ;  /* 0x000000071802c207 */ /* 0x000fe40005800000 */
[CC--:B---3--:R-:W-:Y:S02]  /*0f30*/  ISETP.GE.U32.AND P3, PT, R20.reuse, R19.reuse, PT ;  /* 0x000000131400720c */ /* 0x0c8fe40003f66070 */
[----:B------:R-:W-:Y:S02]  /*0f40*/  ISETP.LT.U32.AND P4, PT, R20, R19, P2 ;  /* 0x000000131400720c */ /* 0x000fe40001781070 */
[----:B------:R-:W-:Y:S02]  /*0f50*/  @!P2 SEL R8, RZ, 0x1, P3 ;  /* 0x00000001ff08a807 */ /* 0x000fe40001800000 */
[----:B------:R-:W-:Y:S01]  /*0f60*/  IADD3 R5, P5, P0, R4, UR10, R11 ;  /* 0x0000000a04057c10 */ /* 0x000fe2000f8be00b */
[----:B------:R-:W-:Y:S01]  /*0f70*/  VIADD R4, R14, 0x200 ;  /* 0x000002000e047836 */ /* 0x000fe20000000000 */
[----:B------:R-:W-:-:S02]  /*0f80*/  SEL R8, R8, 0x1, !P4 ;  /* 0x0000000108087807 */ /* 0x000fc40006000000 */
[----:B------:R-:W-:Y:S02]  /*0f90*/  IADD3.X R7, PT, PT, R3, UR11, RZ, P5, P0 ;  /* 0x0000000b03077c10 */ /* 0x000fe4000afe04ff */
[----:B------:R-:W-:Y:S02]  /*0fa0*/  ISETP.LT.U32.AND P0, PT, R5, R22, PT ;  /* 0x000000160500720c */ /* 0x000fe40003f01070 */
[----:B------:R-:W-:Y:S02]  /*0fb0*/  LOP3.LUT P3, RZ, R8, 0xff, RZ, 0xc0, !PT ;  /* 0x000000ff08ff7812 */ /* 0x000fe4000786c0ff */
[----:B------:R-:W-:Y:S02]  /*0fc0*/  ISETP.LT.AND.EX P0, PT, R7, R2, PT, P0 ;  /* 0x000000020700720c */ /* 0x000fe40003f01300 */
[----:B------:R-:W-:Y:S02]  /*0fd0*/  SHF.R.S32.HI R3, RZ, 0x1f, R4 ;  /* 0x0000001fff037819 */ /* 0x000fe40000011404 */
[----:B------:R-:W-:-:S02]  /*0fe0*/  SEL R19, R5, R22, P0 ;  /* 0x0000001605137207 */ /* 0x000fc40000000000 */
[----:B------:R-:W-:Y:S02]  /*0ff0*/  SEL R20, R7, R2, P0 ;  /* 0x0000000207147207 */ /* 0x000fe40000000000 */
[----:B------:R-:W-:Y:S02]  /*1000*/  @!P4 SEL R19, R5, R22, !P2 ;  /* 0x000000160513c207 */ /* 0x000fe40005000000 */
[----:B------:R-:W-:Y:S01]  /*1010*/  @!P4 SEL R20, R7, R2, !P2 ;  /* 0x000000020714c207 */ /* 0x000fe20005000000 */
[C---:B------:R-:W-:Y:S01]  /*1020*/  VIADD R2, R14.reuse, 0x300 ;  /* 0x000003000e027836 */ /* 0x040fe20000000000 */
[CC--:B----4-:R-:W-:Y:S01]  /*1030*/  ISETP.GE.U32.AND P4, PT, R17.reuse, R18.reuse, PT ;  /* 0x000000121100720c */ /* 0x0d0fe20003f86070 */
[----:B------:R-:W-:Y:S01]  /*1040*/  VIADD R14, R14, 0x400 ;  /* 0x000004000e0e7836 */ /* 0x000fe20000000000 */
[----:B------:R-:W-:Y:S02]  /*1050*/  IADD3 R6, P5, P0, R4, UR10, R11 ;  /* 0x0000000a04067c10 */ /* 0x000fe4000f8be00b */
[----:B------:R-:W-:-:S02]  /*1060*/  ISETP.LT.U32.AND P2, PT, R17, R18, P3 ;  /* 0x000000121100720c */ /* 0x000fc40001f41070 */
[----:B------:R-:W-:Y:S02]  /*1070*/  @!P3 SEL R8, RZ, 0x1, P4 ;  /* 0x00000001ff08b807 */ /* 0x000fe40002000000 */
[----:B------:R-:W-:Y:S02]  /*1080*/  IADD3.X R7, PT, PT, R3, UR11, RZ, P5, P0 ;  /* 0x0000000b03077c10 */ /* 0x000fe4000afe04ff */
[----:B------:R-:W-:Y:S02]  /*1090*/  ISETP.LT.U32.AND P0, PT, R6, R19, PT ;  /* 0x000000130600720c */ /* 0x000fe40003f01070 */
[----:B------:R-:W-:Y:S02]  /*10a0*/  SEL R8, R8, 0x1, !P2 ;  /* 0x0000000108087807 */ /* 0x000fe40005000000 */
[----:B------:R-:W-:Y:S02]  /*10b0*/  ISETP.LT.AND.EX P0, PT, R7, R20, PT, P0 ;  /* 0x000000140700720c */ /* 0x000fe40003f01300 */
[----:B------:R-:W-:-:S02]  /*10c0*/  LOP3.LUT P4, RZ, R8, 0xff, RZ, 0xc0, !PT ;  /* 0x000000ff08ff7812 */ /* 0x000fc4000788c0ff */
[CC--:B------:R-:W-:Y:S02]  /*10d0*/  SEL R5, R6.reuse, R19.reuse, P0 ;  /* 0x0000001306057207 */ /* 0x0c0fe40000000000 */
[CC--:B------:R-:W-:Y:S02]  /*10e0*/  SEL R4, R7.reuse, R20.reuse, P0 ;  /* 0x0000001407047207 */ /* 0x0c0fe40000000000 */
[----:B------:R-:W-:Y:S02]  /*10f0*/  SHF.R.S32.HI R3, RZ, 0x1f, R2 ;  /* 0x0000001fff037819 */ /* 0x000fe40000011402 */
[----:B------:R-:W-:Y:S02]  /*1100*/  @!P2 SEL R5, R6, R19, !P3 ;  /* 0x000000130605a207 */ /* 0x000fe40005800000 */
[----:B------:R-:W-:Y:S02]  /*1110*/  @!P2 SEL R4, R7, R20, !P3 ;  /* 0x000000140704a207 */ /* 0x000fe40005800000 */
[----:B------:R-:W-:-:S02]  /*1120*/  IADD3 R2, P5, P6, R2, UR10, R11 ;  /* 0x0000000a02027c10 */ /* 0x000fc4000febe00b */
[-C--:B-----5:R-:W-:Y:S02]  /*1130*/  ISETP.LT.U32.AND P2, PT, R15, R16.reuse, P4 ;  /* 0x000000100f00720c */ /* 0x0a0fe40002741070 */
[----:B------:R-:W-:Y:S02]  /*1140*/  IADD3.X R3, PT, PT, R3, UR11, RZ, P5, P6 ;  /* 0x0000000b03037c10 */ /* 0x000fe4000afec4ff */
[----:B------:R-:W-:Y:S02]  /*1150*/  ISETP.LT.U32.AND P0, PT, R2, R5, PT ;  /* 0x000000050200720c */ /* 0x000fe40003f01070 */
[----:B------:R-:W-:Y:S02]  /*1160*/  ISETP.GE.U32.AND P3, PT, R15, R16, PT ;  /* 0x000000100f00720c */ /* 0x000fe40003f66070 */
[----:B------:R-:W-:Y:S02]  /*1170*/  ISETP.LT.AND.EX P0, PT, R3, R4, PT, P0 ;  /* 0x000000040300720c */ /* 0x000fe40003f01300 */
[----:B------:R-:W-:-:S02]  /*1180*/  @!P4 SEL R8, RZ, 0x1, P3 ;  /* 0x00000001ff08c807 */ /* 0x000fc40001800000 */
[-C--:B------:R-:W-:Y:S02]  /*1190*/  SEL R6, R2, R5.reuse, P0 ;  /* 0x0000000502067207 */ /* 0x080fe40000000000 */
[CC--:B------:R-:W-:Y:S02]  /*11a0*/  SEL R7, R3.reuse, R4.reuse, P0 ;  /* 0x0000000403077207 */ /* 0x0c0fe40000000000 */
[----:B------:R-:W-:Y:S02]  /*11b0*/  SEL R8, R8, 0x1, !P2 ;  /* 0x0000000108087807 */ /* 0x000fe40005000000 */
[----:B------:R-:W-:Y:S02]  /*11c0*/  @!P2 SEL R6, R2, R5, !P4 ;  /* 0x000000050206a207 */ /* 0x000fe40006000000 */
[----:B------:R-:W-:-:S07]  /*11d0*/  @!P2 SEL R7, R3, R4, !P4 ;  /* 0x000000040307a207 */ /* 0x000fce0006000000 */
.L_x_482:
[----:B------:R-:W-:Y:S05]  /*11e0*/  BSYNC.RECONVERGENT B2 ;  /* 0x0000000000027941 */ /* 0x000fea0003800200 */
.L_x_481:
[----:B------:R-:W-:Y:S05]  /*11f0*/  @!P1 BRA `(.L_x_476) ;  /* 0x0000000400309947 */ /* 0x000fea0003800000 */
[----:B------:R-:W-:Y:S01]  /*1200*/  ISETP.NE.AND P0, PT, R13, 0x1, PT ;  /* 0x000000010d00780c */ /* 0x000fe20003f05270 */
[----:B------:R-:W-:Y:S01]  /*1210*/  BSSY.RECONVERGENT B2, `(.L_x_483) ;  /* 0x000002e000027945 */ /* 0x000fe20003800200 */
[----:B------:R-:W-:-:S11]  /*1220*/  LOP3.LUT P1, RZ, R12, 0x100, RZ, 0xc0, !PT ;  /* 0x000001000cff7812 */ /* 0x000fd6000782c0ff */
        /* <DEDUP_REMOVED lines=13> */
[----:B------:R0:W3:Y:S04]  /*1300*/  LDG.E R18, desc[UR12][R2.64+0x400] ;  /* 0x0004000c02127981 */ /* 0x0000e8000c1e1900 */
[----:B------:R4:W3:Y:S01]  /*1310*/  LDG.E R19, desc[UR12][R4.64+0x400] ;  /* 0x0004000c04137981 */ /* 0x0008e2000c1e1900 */
[----:B------:R-:W-:-:S02]  /*1320*/  LOP3.LUT P2, RZ, R8, 0xff, RZ, 0xc0, !PT ;  /* 0x000000ff08ff7812 */ /* 0x000fc4000784c0ff */
[----:B-1----:R-:W-:-:S04]  /*1330*/  IADD3 R15, P0, PT, R12, UR10, RZ ;  /* 0x0000000a0c0f7c10 */ /* 0x002fc8000ff1e0ff */
[----:B------:R-:W-:Y:S02]  /*1340*/  IADD3.X R12, PT, PT, R13, UR11, RZ, P0, !PT ;  /* 0x0000000b0d0c7c10 */ /* 0x000fe400087fe4ff */
[----:B------:R-:W-:-:S04]  /*1350*/  ISETP.LT.U32.AND P0, PT, R15, R6, PT ;  /* 0x000000060f00720c */ /* 0x000fc80003f01070 */
[----:B------:R-:W-:-:S04]  /*1360*/  ISETP.LT.AND.EX P0, PT, R12, R7, PT, P0 ;  /* 0x000000070c00720c */ /* 0x000fc80003f01300 */
[----:B0-----:R-:W-:Y:S02]  /*1370*/  SEL R2, R15, R6, P0 ;  /* 0x000000060f027207 */ /* 0x001fe40000000000 */
[----:B------:R-:W-:Y:S02]  /*1380*/  SEL R3, R12, R7, P0 ;  /* 0x000000070c037207 */ /* 0x000fe40000000000 */
[CC--:B--2---:R-:W-:Y:S02]  /*1390*/  ISETP.GE.U32.AND P4, PT, R16.reuse, R17.reuse, PT ;  /* 0x000000111000720c */ /* 0x0c4fe40003f86070 */
[----:B------:R-:W-:Y:S01]  /*13a0*/  ISETP.LT.U32.AND P3, PT, R16, R17, P2 ;  /* 0x000000111000720c */ /* 0x000fe20001761070 */
[C---:B------:R-:W-:Y:S01]  /*13b0*/  VIADD R16, R14.reuse, 0x100 ;  /* 0x000001000e107836 */ /* 0x040fe20000000000 */
[----:B------:R-:W-:Y:S01]  /*13c0*/  @!P2 SEL R8, RZ, 0x1, P4 ;  /* 0x00000001ff08a807 */ /* 0x000fe20002000000 */
[----:B------:R-:W-:-:S03]  /*13d0*/  VIADD R14, R14, 0x200 ;  /* 0x000002000e0e7836 */ /* 0x000fc60000000000 */
[----:B------:R-:W-:Y:S02]  /*13e0*/  SEL R8, R8, 0x1, !P3 ;  /* 0x0000000108087807 */ /* 0x000fe40005800000 */
[----:B----4-:R-:W-:Y:S02]  /*13f0*/  SHF.R.S32.HI R4, RZ, 0x1f, R16 ;  /* 0x0000001fff047819 */ /* 0x010fe40000011410 */
[----:B------:R-:W-:Y:S02]  /*1400*/  LOP3.LUT P4, RZ, R8, 0xff, RZ, 0xc0, !PT ;  /* 0x000000ff08ff7812 */ /* 0x000fe4000788c0ff */
[----:B------:R-:W-:Y:S02]  /*1410*/  IADD3 R5, P5, P6, R16, UR10, R11 ;  /* 0x0000000a10057c10 */ /* 0x000fe4000febe00b */
[----:B------:R-:W-:Y:S02]  /*1420*/  @!P3 SEL R2, R15, R6, !P2 ;  /* 0x000000060f02b207 */ /* 0x000fe40005000000 */
[----:B------:R-:W-:-:S02]  /*1430*/  @!P3 SEL R3, R12, R7, !P2 ;  /* 0x000000070c03b207 */ /* 0x000fc40005000000 */
[-C--:B---3--:R-:W-:Y:S02]  /*1440*/  ISETP.LT.U32.AND P3, PT, R18, R19.reuse, P4 ;  /* 0x000000131200720c */ /* 0x088fe40002761070 */
[----:B------:R-:W-:Y:S02]  /*1450*/  IADD3.X R4, PT, PT, R4, UR11, RZ, P5, P6 ;  /* 0x0000000b04047c10 */ /* 0x000fe4000afec4ff */
[----:B------:R-:W-:Y:S02]  /*1460*/  ISETP.LT.U32.AND P0, PT, R5, R2, PT ;  /* 0x000000020500720c */ /* 0x000fe40003f01070 */
[----:B------:R-:W-:Y:S02]  /*1470*/  ISETP.GE.U32.AND P2, PT, R18, R19, PT ;  /* 0x000000131200720c */ /* 0x000fe40003f46070 */
[----:B------:R-:W-:Y:S02]  /*1480*/  ISETP.LT.AND.EX P0, PT, R4, R3, PT, P0 ;  /* 0x000000030400720c */ /* 0x000fe40003f01300 */
[----:B------:R-:W-:-:S02]  /*1490*/  @!P4 SEL R8, RZ, 0x1, P2 ;  /* 0x00000001ff08c807 */ /* 0x000fc40001000000 */
[CC--:B------:R-:W-:Y:S02]  /*14a0*/  SEL R6, R5.reuse, R2.reuse, P0 ;  /* 0x0000000205067207 */ /* 0x0c0fe40000000000 */
[-C--:B------:R-:W-:Y:S02]  /*14b0*/  SEL R7, R4, R3.reuse, P0 ;  /* 0x0000000304077207 */ /* 0x080fe40000000000 */
[----:B------:R-:W-:Y:S02]  /*14c0*/  SEL R8, R8, 0x1, !P3 ;  /* 0x0000000108087807 */ /* 0x000fe40005800000 */
[----:B------:R-:W-:Y:S02]  /*14d0*/  @!P3 SEL R6, R5, R2, !P4 ;  /* 0x000000020506b207 */ /* 0x000fe40006000000 */
[----:B------:R-:W-:-:S07]  /*14e0*/  @!P3 SEL R7, R4, R3, !P4 ;  /* 0x000000030407b207 */ /* 0x000fce0006000000 */
.L_x_484:
[----:B------:R-:W-:Y:S05]  /*14f0*/  BSYNC.RECONVERGENT B2 ;  /* 0x0000000000027941 */ /* 0x000fea0003800200 */
.L_x_483:
[----:B------:R-:W-:Y:S05]  /*1500*/  @P1 BRA `(.L_x_476) ;  /* 0x00000000006c1947 */ /* 0x000fea0003800000 */
        /* <DEDUP_REMOVED lines=11> */
[----:B------:R-:W2:Y:S01]  /*15c0*/  LDG.E R5, desc[UR12][R4.64] ;  /* 0x0000000c04057981 */ /* 0x000ea2000c1e1900 */
[----:B------:R-:W-:Y:S02]  /*15d0*/  LOP3.LUT P3, RZ, R8, 0xff, RZ, 0xc0, !PT ;  /* 0x000000ff08ff7812 */ /* 0x000fe4000786c0ff */
[----:B-1----:R-:W-:-:S04]  /*15e0*/  IADD3 R13, P0, PT, R11, UR10, RZ ;  /* 0x0000000a0b0d7c10 */ /* 0x002fc8000ff1e0ff */
[----:B------:R-:W-:Y:S02]  /*15f0*/  IADD3.X R12, PT, PT, R12, UR11, RZ, P0, !PT ;  /* 0x0000000b0c0c7c10 */ /* 0x000fe400087fe4ff */
[----:B------:R-:W-:-:S04]  /*1600*/  ISETP.LT.U32.AND P0, PT, R13, R6, PT ;  /* 0x000000060d00720c */ /* 0x000fc80003f01070 */
[----:B------:R-:W-:-:S04]  /*1610*/  ISETP.LT.AND.EX P0, PT, R12, R7, PT, P0 ;  /* 0x000000070c00720c */ /* 0x000fc80003f01300 */
[----:B------:R-:W-:Y:S02]  /*1620*/  SEL R11, R13, R6, P0 ;  /* 0x000000060d0b7207 */ /* 0x000fe40000000000 */
[CC--:B--2---:R-:W-:Y:S02]  /*1630*/  ISETP.LT.U32.AND P1, PT, R2.reuse, R5.reuse, P3 ;  /* 0x000000050200720c */ /* 0x0c4fe40001f21070 */
[----:B------:R-:W-:Y:S02]  /*1640*/  ISETP.GE.U32.AND P2, PT, R2, R5, PT ;  /* 0x000000050200720c */ /* 0x000fe40003f46070 */
[----:B------:R-:W-:Y:S02]  /*1650*/  SEL R2, R12, R7, P0 ;  /* 0x000000070c027207 */ /* 0x000fe40000000000 */
[----:B------:R-:W-:-:S04]  /*1660*/  @!P3 SEL R8, RZ, 0x1, P2 ;  /* 0x00000001ff08b807 */ /* 0x000fc80001000000 */
[----:B------:R-:W-:-:S03]  /*1670*/  SEL R8, R8, 0x1, !P1 ;  /* 0x0000000108087807 */ /* 0x000fc60004800000 */
[----:B------:R-:W-:Y:S02]  /*1680*/  @!P1 SEL R11, R13, R6, !P3 ;  /* 0x000000060d0b9207 */ /* 0x000fe40005800000 */
[----:B------:R-:W-:-:S03]  /*1690*/  @!P1 SEL R2, R12, R7, !P3 ;  /* 0x000000070c029207 */ /* 0x000fc60005800000 */
[----:B------:R-:W-:Y:S02]  /*16a0*/  IMAD.MOV.U32 R6, RZ, RZ, R11 ;  /* 0x000000ffff067224 */ /* 0x000fe400078e000b */
[----:B------:R-:W-:-:S07]  /*16b0*/  IMAD.MOV.U32 R7, RZ, RZ, R2 ;  /* 0x000000ffff077224 */ /* 0x000fce00078e0002 */
.L_x_476:
[----:B------:R-:W-:Y:S05]  /*16c0*/  BSYNC.RECONVERGENT B1 ;  /* 0x0000000000017941 */ /* 0x000fea0003800200 */
.L_x_475:
[----:B------:R-:W-:-:S13]  /*16d0*/  ISETP.GE.AND P0, PT, R9, 0x100, PT ;  /* 0x000001000900780c */ /* 0x000fda0003f06270 */
[----:B------:R-:W-:Y:S05]  /*16e0*/  @!P0 BRA `(.L_x_485) ;  /* 0x0000000c00408947 */ /* 0x000fea0003800000 */
[----:B------:R-:W0:Y:S01]  /*16f0*/  S2R R9, SR_LANEID ;  /* 0x0000000000097919 */ /* 0x000e220000000000 */
[----:B------:R-:W-:Y:S01]  /*1700*/  LOP3.LUT R2, R8, 0xff, RZ, 0xc0, !PT ;  /* 0x000000ff08027812 */ /* 0x000fe200078ec0ff */
[----:B------:R-:W-:Y:S01]  /*1710*/  BSSY.RECONVERGENT B1, `(.L_x_486) ;  /* 0x0000016000017945 */ /* 0x000fe20003800200 */
[----:B------:R1:W2:Y:S04]  /*1720*/  SHFL.DOWN PT, R5, R6, 0x1, 0x1f ;  /* 0x08201f0006057f89 */ /* 0x0002a800000e0000 */
[----:B------:R1:W3:Y:S04]  /*1730*/  SHFL.DOWN PT, R4, R7, 0x1, 0x1f ;  /* 0x08201f0007047f89 */ /* 0x0002e800000e0000 */
[----:B------:R1:W4:Y:S01]  /*1740*/  SHFL.DOWN PT, R3, R2, 0x1, 0x1f ;  /* 0x08201f0002037f89 */ /* 0x00032200000e0000 */
        /* <DEDUP_REMOVED lines=18> */
.L_x_487:
[----:B------:R-:W-:Y:S05]  /*1870*/  BSYNC.RECONVERGENT B1 ;  /* 0x0000000000017941 */ /* 0x000fea0003800200 */
.L_x_486:
        /* <DEDUP_REMOVED lines=23> */
.L_x_489:
[----:B------:R-:W-:Y:S05]  /*19f0*/  BSYNC.RECONVERGENT B1 ;  /* 0x0000000000017941 */ /* 0x000fea0003800200 */
.L_x_488:
        /* <DEDUP_REMOVED lines=20> */
.L_x_491:
[----:B------:R-:W-:Y:S05]  /*1b40*/  BSYNC.RECONVERGENT B1 ;  /* 0x0000000000017941 */ /* 0x000fea0003800200 */
.L_x_490:
        /* <DEDUP_REMOVED lines=20> */
.L_x_493:
[----:B------:R-:W-:Y:S05]  /*1c90*/  BSYNC.RECONVERGENT B1 ;  /* 0x0000000000017941 */ /* 0x000fea0003800200 */
.L_x_492:
        /* <DEDUP_REMOVED lines=20> */
.L_x_495:
[----:B------:R-:W-:Y:S05]  /*1de0*/  BSYNC.RECONVERGENT B1 ;  /* 0x0000000000017941 */ /* 0x000fea0003800200 */
.L_x_494:
        /* <DEDUP_REMOVED lines=10> */
.L_x_497:
[----:B------:R-:W-:Y:S05]  /*1e90*/  BSYNC.RECONVERGENT B1 ;  /* 0x0000000000017941 */ /* 0x000fea0003800200 */
.L_x_496:
        /* <DEDUP_REMOVED lines=8> */
[----:B------:R-:W1:Y:S04]  /*1f20*/  LDS.64 R12, [UR4+0x20] ;  /* 0x00002004ff0c7984 */ /* 0x000e680008000a00 */
[----:B------:R-:W3:Y:S04]  /*1f30*/  LDS.U8 R16, [UR4+0x28] ;  /* 0x00002804ff107984 */ /* 0x000ee80008000000 */
[----:B------:R-:W3:Y:S04]  /*1f40*/  LDS.64 R10, [UR4+0x30] ;  /* 0x00003004ff0a7984 */ /* 0x000ee80008000a00 */
[----:B------:R-:W3:Y:S04]  /*1f50*/  LDS.U8 R17, [UR4+0x38] ;  /* 0x00003804ff117984 */ /* 0x000ee80008000000 */
[----:B0-----:R-:W0:Y:S04]  /*1f60*/  LDS.64 R2, [UR4+0x40] ;  /* 0x00004004ff027984 */ /* 0x001e280008000a00 */
[----:B------:R-:W0:Y:S04]  /*1f70*/  LDS.U8 R14, [UR4+0x48] ;  /* 0x00004804ff0e7984 */ /* 0x000e280008000000 */
[----:B--2-4-:R-:W2:Y:S01]  /*1f80*/  LDS.64 R4, [UR4+0x50] ;  /* 0x00005004ff047984 */ /* 0x014ea20008000a00 */
[----:B-----5:R-:W-:-:S04]  /*1f90*/  ISETP.NE.AND P2, PT, R9, RZ, PT ;  /* 0x000000ff0900720c */ /* 0x020fc80003f45270 */
[----:B------:R-:W-:Y:S02]  /*1fa0*/  @P4 SEL R9, R8, 0x1, !P2 ;  /* 0x0000000108094807 */ /* 0x000fe40005000000 */
[-C--:B-1----:R-:W-:Y:S02]  /*1fb0*/  ISETP.LT.U32.AND P0, PT, R12, R6.reuse, PT ;  /* 0x000000060c00720c */ /* 0x082fe40003f01070 */
[----:B------:R-:W-:Y:S02]  /*1fc0*/  LOP3.LUT P3, RZ, R9, 0xff, RZ, 0xc0, !PT ;  /* 0x000000ff09ff7812 */ /* 0x000fe4000786c0ff */
[----:B------:R-:W-:Y:S02]  /*1fd0*/  ISETP.LT.AND.EX P0, PT, R13, R7, PT, P0 ;  /* 0x000000070d00720c */ /* 0x000fe40003f01300 */
[----:B---3--:R-:W-:Y:S02]  /*1fe0*/  ISETP.NE.AND P5, PT, R16, RZ, PT ;  /* 0x000000ff1000720c */ /* 0x008fe40003fa5270 */
[----:B------:R-:W-:-:S02]  /*1ff0*/  @P2 SEL R6, R12, R6, P0 ;  /* 0x000000060c062207 */ /* 0x000fc40000000000 */
[C---:B------:R-:W-:Y:S02]  /*2000*/  @P2 SEL R7, R13.reuse, R7, P0 ;  /* 0x000000070d072207 */ /* 0x040fe40000000000 */
[----:B------:R-:W-:Y:S02]  /*2010*/  SEL R15, R12, R6, !P4 ;  /* 0x000000060c0f7207 */ /* 0x000fe40006000000 */
[----:B------:R-:W-:Y:S01]  /*2020*/  SEL R7, R13, R7, !P4 ;  /* 0x000000070d077207 */ /* 0x000fe20006000000 */
[----:B------:R-:W1:Y:S01]  /*2030*/  LDS.U8 R12, [UR4+0x58] ;  /* 0x00005804ff0c7984 */ /* 0x000e620008000000 */
[----:B------:R-:W-:Y:S02]  /*2040*/  ISETP.LT.U32.AND P0, PT, R10, R15, PT ;  /* 0x0000000f0a00720c */ /* 0x000fe40003f01070 */
[----:B------:R-:W-:Y:S02]  /*2050*/  @P3 SEL R16, R9, 0x1, !P5 ;  /* 0x0000000109103807 */ /* 0x000fe40006800000 */
[----:B------:R-:W-:Y:S01]  /*2060*/  ISETP.LT.AND.EX P0, PT, R11, R7, PT, P0 ;  /* 0x000000070b00720c */ /* 0x000fe20003f01300 */
[----:B------:R-:W3:Y:S01]  /*2070*/  LDS.64 R8, [UR4+0x60] ;  /* 0x00006004ff087984 */ /* 0x000ee20008000a00 */
[----:B------:R-:W-:-:S02]  /*2080*/  LOP3.LUT P2, RZ, R16, 0xff, RZ, 0xc0, !PT ;  /* 0x000000ff10ff7812 */ /* 0x000fc4000784c0ff */
[C---:B------:R-:W-:Y:S02]  /*2090*/  @P5 SEL R15, R10.reuse, R15, P0 ;  /* 0x0000000f0a0f5207 */ /* 0x040fe40000000000 */
[----:B------:R-:W-:Y:S02]  /*20a0*/  ISETP.NE.AND P4, PT, R17, RZ, PT ;  /* 0x000000ff1100720c */ /* 0x000fe40003f85270 */
[C---:B------:R-:W-:Y:S02]  /*20b0*/  @P5 SEL R7, R11.reuse, R7, P0 ;  /* 0x000000070b075207 */ /* 0x040fe40000000000 */
[----:B------:R-:W-:Y:S02]  /*20c0*/  SEL R13, R10, R15, !P3 ;  /* 0x0000000f0a0d7207 */ /* 0x000fe40005800000 */
[----:B------:R-:W-:Y:S01]  /*20d0*/  SEL R15, R11, R7, !P3 ;  /* 0x000000070b0f7207 */ /* 0x000fe20005800000 */
[----:B------:R-:W-:Y:S01]  /*20e0*/  LDS.U8 R10, [UR4+0x78] ;  /* 0x00007804ff0a7984 */ /* 0x000fe20008000000 */
[----:B0-----:R-:W-:-:S02]  /*20f0*/  ISETP.LT.U32.AND P0, PT, R2, R13, PT ;  /* 0x0000000d0200720c */ /* 0x001fc40003f01070 */
[----:B------:R-:W-:Y:S01]  /*2100*/  @P2 SEL R17, R16, 0x1, !P4 ;  /* 0x0000000110112807 */ /* 0x000fe20006000000 */
[----:B------:R-:W-:Y:S01]  /*2110*/  LDS.64 R6, [UR4+0x70] ;  /* 0x00007004ff067984 */ /* 0x000fe20008000a00 */
[----:B------:R-:W-:Y:S02]  /*2120*/  ISETP.LT.AND.EX P0, PT, R3, R15, PT, P0 ;  /* 0x0000000f0300720c */ /* 0x000fe40003f01300 */
[----:B------:R-:W-:Y:S01]  /*2130*/  LOP3.LUT P5, RZ, R17, 0xff, RZ, 0xc0, !PT ;  /* 0x000000ff11ff7812 */ /* 0x000fe200078ac0ff */
[----:B------:R-:W0:Y:S01]  /*2140*/  LDS.U8 R16, [UR4+0x68] ;  /* 0x00006804ff107984 */ /* 0x000e220008000000 */
[----:B------:R-:W-:Y:S02]  /*2150*/  @P4 SEL R13, R2, R13, P0 ;  /* 0x0000000d020d4207 */ /* 0x000fe40000000000 */
[----:B------:R-:W-:Y:S02]  /*2160*/  ISETP.NE.AND P3, PT, R14, RZ, PT ;  /* 0x000000ff0e00720c */ /* 0x000fe40003f65270 */
[----:B------:R-:W-:-:S02]  /*2170*/  @P4 SEL R15, R3, R15, P0 ;  /* 0x0000000f030f4207 */ /* 0x000fc40000000000 */
[----:B------:R-:W-:Y:S02]  /*2180*/  SEL R11, R2, R13, !P2 ;  /* 0x0000000d020b7207 */ /* 0x000fe40005000000 */
[----:B------:R-:W-:Y:S02]  /*2190*/  SEL R13, R3, R15, !P2 ;  /* 0x0000000f030d7207 */ /* 0x000fe40005000000 */
[----:B--2---:R-:W-:Y:S01]  /*21a0*/  ISETP.LT.U32.AND P0, PT, R4, R11, PT ;  /* 0x0000000b0400720c */ /* 0x004fe20003f01070 */
[----:B------:R-:W2:Y:S01]  /*21b0*/  LDS.64 R2, [UR4+0x80] ;  /* 0x00008004ff027984 */ /* 0x000ea20008000a00 */
[----:B------:R-:W-:Y:S02]  /*21c0*/  @P5 SEL R14, R17, 0x1, !P3 ;  /* 0x00000001110e5807 */ /* 0x000fe40005800000 */
[----:B------:R-:W-:Y:S02]  /*21d0*/  ISETP.LT.AND.EX P0, PT, R5, R13, PT, P0 ;  /* 0x0000000d0500720c */ /* 0x000fe40003f01300 */
[----:B------:R-:W-:-:S02]  /*21e0*/  LOP3.LUT P4, RZ, R14, 0xff, RZ, 0xc0, !PT ;  /* 0x000000ff0eff7812 */ /* 0x000fc4000788c0ff */
[----:B------:R-:W-:Y:S02]  /*21f0*/  @P3 SEL R11, R4, R11, P0 ;  /* 0x0000000b040b3207 */ /* 0x000fe40000000000 */
[----:B-1----:R-:W-:Y:S02]  /*2200*/  ISETP.NE.AND P2, PT, R12, RZ, PT ;  /* 0x000000ff0c00720c */ /* 0x002fe40003f45270 */
[C---:B------:R-:W-:Y:S02]  /*2210*/  @P3 SEL R13, R5.reuse, R13, P0 ;  /* 0x0000000d050d3207 */ /* 0x040fe40000000000 */
[----:B------:R-:W-:Y:S02]  /*2220*/  SEL R11, R4, R11, !P5 ;  /* 0x0000000b040b7207 */ /* 0x000fe40006800000 */
[----:B------:R-:W-:Y:S02]  /*2230*/  SEL R13, R5, R13, !P5 ;  /* 0x0000000d050d7207 */ /* 0x000fe40006800000 */
[----:B---3--:R-:W-:-:S02]  /*2240*/  ISETP.LT.U32.AND P0, PT, R8, R11, PT ;  /* 0x0000000b0800720c */ /* 0x008fc40003f01070 */
[----:B------:R-:W-:Y:S02]  /*2250*/  @P4 SEL R12, R14, 0x1, !P2 ;  /* 0x000000010e0c4807 */ /* 0x000fe40005000000 */
[C---:B------:R-:W-:Y:S02]  /*2260*/  ISETP.LT.AND.EX P0, PT, R9.reuse, R13, PT, P0 ;  /* 0x0000000d0900720c */ /* 0x040fe40003f01300 */
[----:B------:R-:W-:Y:S02]  /*2270*/  LOP3.LUT P5, RZ, R12, 0xff, RZ, 0xc0, !PT ;  /* 0x000000ff0cff7812 */ /* 0x000fe400078ac0ff */
[----:B------:R-:W-:Y:S02]  /*2280*/  @P2 SEL R11, R8, R11, P0 ;  /* 0x0000000b080b2207 */ /* 0x000fe40000000000 */
[----:B------:R-:W-:Y:S02]  /*2290*/  @P2 SEL R13, R9, R13, P0 ;  /* 0x0000000d090d2207 */ /* 0x000fe40000000000 */
[----:B0-----:R-:W-:-:S02]  /*22a0*/  ISETP.NE.AND P3, PT, R16, RZ, PT ;  /* 0x000000ff1000720c */ /* 0x001fc40003f65270 */
[----:B------:R-:W-:Y:S02]  /*22b0*/  SEL R5, R8, R11, !P4 ;  /* 0x0000000b08057207 */ /* 0x000fe40006000000 */
[----:B------:R-:W-:Y:S02]  /*22c0*/  SEL R9, R9, R13, !P4 ;  /* 0x0000000d09097207 */ /* 0x000fe40006000000 */
[----:B------:R-:W-:Y:S02]  /*22d0*/  ISETP.LT.U32.AND P0, PT, R6, R5, PT ;  /* 0x000000050600720c */ /* 0x000fe40003f01070 */
[----:B------:R-:W-:Y:S02]  /*22e0*/  @P5 SEL R16, R12, 0x1, !P3 ;  /* 0x000000010c105807 */ /* 0x000fe40005800000 */
[----:B------:R-:W-:Y:S02]  /*22f0*/  ISETP.LT.AND.EX P0, PT, R7, R9, PT, P0 ;  /* 0x000000090700720c */ /* 0x000fe40003f01300 */
[----:B------:R-:W-:-:S02]  /*2300*/  ISETP.NE.AND P4, PT, R10, RZ, PT ;  /* 0x000000ff0a00720c */ /* 0x000fc40003f85270 */
[----:B------:R-:W-:Y:S02]  /*2310*/  @P3 SEL R5, R6, R5, P0 ;  /* 0x0000000506053207 */ /* 0x000fe40000000000 */
[----:B------:R-:W-:Y:S02]  /*2320*/  LOP3.LUT P2, RZ, R16, 0xff, RZ, 0xc0, !PT ;  /* 0x000000ff10ff7812 */ /* 0x000fe4000784c0ff */
[C---:B------:R-:W-:Y:S02]  /*2330*/  @P3 SEL R9, R7.reuse, R9, P0 ;  /* 0x0000000907093207 */ /* 0x040fe40000000000 */
[----:B------:R-:W-:Y:S02]  /*2340*/  SEL R5, R6, R5, !P5 ;  /* 0x0000000506057207 */ /* 0x000fe40006800000 */
[----:B------:R-:W-:Y:S02]  /*2350*/  SEL R7, R7, R9, !P5 ;  /* 0x0000000907077207 */ /* 0x000fe40006800000 */
[----:B--2---:R-:W-:-:S04]  /*2360*/  ISETP.LT.U32.AND P0, PT, R2, R5, PT ;  /* 0x000000050200720c */ /* 0x004fc80003f01070 */
        /* <DEDUP_REMOVED lines=8> */
.L_x_485:
[----:B------:R-:W0:Y:S01]  /*23f0*/  S2R R13, SR_LANEID ;  /* 0x00000000000d7919 */ /* 0x000e220000000000 */
[----:B------:R-:W-:Y:S01]  /*2400*/  LOP3.LUT R2, R10, 0x3e0, RZ, 0xc0, !PT ;  /* 0x000003e00a027812 */ /* 0x000fe200078ec0ff */
[----:B------:R-:W-:Y:S04]  /*2410*/  BSSY.RECONVERGENT B1, `(.L_x_499) ;  /* 0x0000022000017945 */ /* 0x000fe80003800200 */
[----:B------:R-:W-:Y:S01]  /*2420*/  VIADD R4, R2, 0x20 ;  /* 0x0000002002047836 */ /* 0x000fe20000000000 */
[----:B------:R-:W-:-:S04]  /*2430*/  LOP3.LUT R2, RZ, R2, RZ, 0x33, !PT ;  /* 0x00000002ff027212 */ /* 0x000fc800078e33ff */
[----:B------:R-:W-:Y:S01]  /*2440*/  ISETP.GT.AND P0, PT, R4, R9, PT ;  /* 0x000000090400720c */ /* 0x000fe20003f04270 */
[----:B------:R-:W-:-:S05]  /*2450*/  IMAD.IADD R2, R9, 0x1, R2 ;  /* 0x0000000109027824 */ /* 0x000fca00078e0202 */
[----:B------:R-:W-:-:S05]  /*2460*/  SEL R2, R2, 0x1f, P0 ;  /* 0x0000001f02027807 */ /* 0x000fca0000000000 */
[----:B------:R1:W2:Y:S01]  /*2470*/  SHFL.DOWN PT, R4, R7, 0x1, R2 ;  /* 0x0820000007047989 */ /* 0x0002a200000e0002 */
[C---:B0-----:R-:W-:Y:S01]  /*2480*/  VIADD R3, R13.reuse, 0x2 ;  /* 0x000000020d037836 */ /* 0x041fe20000000000 */
[CC--:B------:R-:W-:Y:S01]  /*2490*/  ISETP.GE.AND P0, PT, R13.reuse, R2.reuse, PT ;  /* 0x000000020d00720c */ /* 0x0c0fe20003f06270 */
[C---:B------:R-:W-:Y:S01]  /*24a0*/  VIADD R11, R13.reuse, 0x8 ;  /* 0x000000080d0b7836 */ /* 0x040fe20000000000 */
[C---:B------:R-:W-:Y:S01]  /*24b0*/  ISETP.NE.AND P1, PT, R13.reuse, RZ, PT ;  /* 0x000000ff0d00720c */ /* 0x040fe20003f25270 */
[----:B------:R-:W-:Y:S01]  /*24c0*/  VIADD R5, R13, 0x4 ;  /* 0x000000040d057836 */ /* 0x000fe20000000000 */
[-C--:B------:R-:W-:Y:S02]  /*24d0*/  ISETP.GT.AND P5, PT, R3, R2.reuse, PT ;  /* 0x000000020300720c */ /* 0x080fe40003fa4270 */
[----:B------:R-:W-:Y:S02]  /*24e0*/  LOP3.LUT R3, R8, 0xff, RZ, 0xc0, !PT ;  /* 0x000000ff08037812 */ /* 0x000fe400078ec0ff */
[----:B------:R-:W-:-:S02]  /*24f0*/  ISETP.GT.AND P2, PT, R11, R2, PT ;  /* 0x000000020b00720c */ /* 0x000fc40003f44270 */
[----:B------:R1:W0:Y:S01]  /*2500*/  SHFL.DOWN PT, R11, R6, 0x1, R2 ;  /* 0x08200000060b7989 */ /* 0x00022200000e0002 */
[----:B------:R-:W-:Y:S01]  /*2510*/  ISETP.GT.AND P3, PT, R5, R2, PT ;  /* 0x000000020500720c */ /* 0x000fe20003f64270 */
[----:B------:R-:W-:Y:S02]  /*2520*/  VIADD R5, R13, 0x10 ;  /* 0x000000100d057836 */ /* 0x000fe40000000000 */
[----:B------:R1:W3:Y:S01]  /*2530*/  SHFL.DOWN PT, R3, R3, 0x1, R2 ;  /* 0x0820000003037989 */ /* 0x0002e200000e0002 */
[----:B--2---:R-:W-:Y:S09]  /*2540*/  @P0 BRA `(.L_x_500) ;  /* 0x0000000000380947 */ /* 0x004ff20003800000 */
[----:B---3--:R-:W-:Y:S01]  /*2550*/  LOP3.LUT P0, RZ, R3, 0xff, RZ, 0xc0, !PT ;  /* 0x000000ff03ff7812 */ /* 0x008fe2000780c0ff */
[----:B------:R-:W-:Y:S01]  /*2560*/  IMAD.MOV.U32 R13, RZ, RZ, 0x1 ;  /* 0x00000001ff0d7424 */ /* 0x000fe200078e00ff */
[----:B------:R-:W-:-:S04]  /*2570*/  LOP3.LUT P4, R12, R8, 0xff, RZ, 0xc0, !PT ;  /* 0x000000ff080c7812 */ /* 0x000fc8000788c0ff */
[----:B------:R-:W-:-:S13]  /*2580*/  PLOP3.LUT P0, PT, P4, P0, PT, 0x2f, 0xf2 ;  /* 0x0000000000f2781c */ /* 0x000fda0002700577 */
[----:B0-----:R-:W-:Y:S02]  /*2590*/  @!P0 ISETP.LT.U32.AND P4, PT, R11, R6, PT ;  /* 0x000000060b00820c */ /* 0x001fe40003f81070 */
[----:B------:R-:W-:Y:S02]  /*25a0*/  @P0 ISETP.NE.AND P6, PT, R12, RZ, PT ;  /* 0x000000ff0c00020c */ /* 0x000fe40003fc5270 */
[----:B------:R-:W-:Y:S02]  /*25b0*/  @!P0 PRMT R8, R13, 0x7610, R8 ;  /* 0x000076100d088816 */ /* 0x000fe40000000008 */
[----:B------:R-:W-:Y:S02]  /*25c0*/  @!P0 ISETP.LT.AND.EX P4, PT, R4, R7, PT, P4 ;  /* 0x000000070400820c */ /* 0x000fe40003f81340 */
[----:B------:R-:W-:Y:S02]  /*25d0*/  @P0 SEL R3, R3, R8, !P6 ;  /* 0x0000000803030207 */ /* 0x000fe40007000000 */
[----:B-1----:R-:W-:-:S02]  /*25e0*/  @!P0 SEL R6, R11, R6, P4 ;  /* 0x000000060b068207 */ /* 0x002fc40002000000 */
[C---:B------:R-:W-:Y:S02]  /*25f0*/  @!P0 SEL R7, R4.reuse, R7, P4 ;  /* 0x0000000704078207 */ /* 0x040fe40002000000 */
[----:B------:R-:W-:Y:S02]  /*2600*/  @P0 PRMT R8, R3, 0x7610, R8 ;  /* 0x0000761003080816 */ /* 0x000fe40000000008 */
[----:B------:R-:W-:Y:S02]  /*2610*/  @P0 SEL R6, R11, R6, !P6 ;  /* 0x000000060b060207 */ /* 0x000fe40007000000 */
[----:B------:R-:W-:-:S07]  /*2620*/  @P0 SEL R7, R4, R7, !P6 ;  /* 0x0000000704070207 */ /* 0x000fce0007000000 */
.L_x_500:
[----:B------:R-:W-:Y:S05]  /*2630*/  BSYNC.RECONVERGENT B1 ;  /* 0x0000000000017941 */ /* 0x000fea0003800200 */
.L_x_499:
[----:B---3--:R-:W-:Y:S01]  /*2640*/  LOP3.LUT R3, R8, 0xff, RZ, 0xc0, !PT ;  /* 0x000000ff08037812 */ /* 0x008fe200078ec0ff */
[----:B------:R2:W3:Y:S01]  /*2650*/  SHFL.DOWN PT, R4, R7, 0x2, R2 ;  /* 0x0840000007047989 */ /* 0x0004e200000e0002 */
[----:B------:R-:W-:Y:S01]  /*2660*/  ISETP.GT.AND P4, PT, R5, R2, PT ;  /* 0x000000020500720c */ /* 0x000fe20003f84270 */
[----:B------:R-:W-:Y:S02]  /*2670*/  BSSY.RECONVERGENT B1, `(.L_x_501) ;  /* 0x0000012000017945 */ /* 0x000fe40003800200 */
[----:B------:R2:W4:Y:S04]  /*2680*/  SHFL.DOWN PT, R5, R6, 0x2, R2 ;  /* 0x0840000006057989 */ /* 0x00052800000e0002 */
[----:B------:R2:W0:Y:S01]  /*2690*/  SHFL.DOWN PT, R3, R3, 0x2, R2 ;  /* 0x0840000003037989 */ /* 0x00042200000e0002 */
        /* <DEDUP_REMOVED lines=10> */
[----:B-12---:R-:W-:-:S02]  /*2740*/  @!P0 SEL R6, R5, R6, P5 ;  /* 0x0000000605068207 */ /* 0x006fc40002800000 */
[C---:B------:R-:W-:Y:S02]  /*2750*/  @!P0 SEL R7, R4.reuse, R7, P5 ;  /* 0x0000000704078207 */ /* 0x040fe40002800000 */
[----:B------:R-:W-:Y:S02]  /*2760*/  @P0 PRMT R8, R3, 0x7610, R8 ;  /* 0x0000761003080816 */ /* 0x000fe40000000008 */
[----:B------:R-:W-:Y:S02]  /*2770*/  @P0 SEL R6, R5, R6, !P6 ;  /* 0x0000000605060207 */ /* 0x000fe40007000000 */
[----:B------:R-:W-:-:S07]  /*2780*/  @P0 SEL R7, R4, R7, !P6 ;  /* 0x0000000704070207 */ /* 0x000fce0007000000 */
.L_x_502:
[----:B------:R-:W-:Y:S05]  /*2790*/  BSYNC.RECONVERGENT B1 ;  /* 0x0000000000017941 */ /* 0x000fea0003800200 */
.L_x_501:
[----:B0-----:R-:W-:Y:S01]  /*27a0*/  LOP3.LUT R3, R8, 0xff, RZ, 0xc0, !PT ;  /* 0x000000ff08037812 */ /* 0x001fe200078ec0ff */
[----:B----4-:R0:W4:Y:S01]  /*27b0*/  SHFL.DOWN PT, R5, R6, 0x4, R2 ;  /* 0x0880000006057989 */ /* 0x01012200000e0002 */
[----:B------:R-:W-:Y:S03]  /*27c0*/  BSSY.RECONVERGENT B1, `(.L_x_503) ;  /* 0x0000012000017945 */ /* 0x000fe60003800200 */
[----:B---3--:R0:W3:Y:S04]  /*27d0*/  SHFL.DOWN PT, R4, R7, 0x4, R2 ;  /* 0x0880000007047989 */ /* 0x0080e800000e0002 */
        /* <DEDUP_REMOVED lines=16> */
.L_x_504:
[----:B------:R-:W-:Y:S05]  /*28e0*/  BSYNC.RECONVERGENT B1 ;  /* 0x0000000000017941 */ /* 0x000fea0003800200 */
.L_x_503:
        /* <DEDUP_REMOVED lines=20> */
.L_x_506:
[----:B------:R-:W-:Y:S05]  /*2a30*/  BSYNC.RECONVERGENT B1 ;  /* 0x0000000000017941 */ /* 0x000fea0003800200 */
.L_x_505:
        /* <DEDUP_REMOVED lines=8> */
[----:B-12---:R-:W-:-:S04]  /*2ac0*/  LOP3.LUT P2, R2, R8, 0xff, RZ, 0xc0, !PT ;  /* 0x000000ff08027812 */ /* 0x006fc8000784c0ff */
[----:B------:R-:W-:-:S13]  /*2ad0*/  PLOP3.LUT P0, PT, P2, P0, PT, 0x2f, 0xf2 ;  /* 0x0000000000f2781c */ /* 0x000fda0001700577 */
[----:B----4-:R-:W-:Y:S02]  /*2ae0*/  @!P0 ISETP.LT.U32.AND P2, PT, R5, R6, PT ;  /* 0x000000060500820c */ /* 0x010fe40003f41070 */
[----:B------:R-:W-:Y:S02]  /*2af0*/  @P0 ISETP.NE.AND P3, PT, R2, RZ, PT ;  /* 0x000000ff0200020c */ /* 0x000fe40003f65270 */
[----:B------:R-:W-:Y:S02]  /*2b00*/  @!P0 PRMT R8, R11, 0x7610, R8 ;  /* 0x000076100b088816 */ /* 0x000fe40000000008 */
[----:B---3--:R-:W-:Y:S02]  /*2b10*/  @!P0 ISETP.LT.AND.EX P2, PT, R4, R7, PT, P2 ;  /* 0x000000070400820c */ /* 0x008fe40003f41320 */
[----:B------:R-:W-:Y:S02]  /*2b20*/  @P0 SEL R2, R3, R8, !P3 ;  /* 0x0000000803020207 */ /* 0x000fe40005800000 */
[----:B------:R-:W-:-:S02]  /*2b30*/  @!P0 SEL R6, R5, R6, P2 ;  /* 0x0000000605068207 */ /* 0x000fc40001000000 */
[----:B------:R-:W-:Y:S02]  /*2b40*/  @!P0 SEL R7, R4, R7, P2 ;  /* 0x0000000704078207 */ /* 0x000fe40001000000 */
[----:B------:R-:W-:Y:S02]  /*2b50*/  @P0 PRMT R8, R2, 0x7610, R8 ;  /* 0x0000761002080816 */ /* 0x000fe40000000008 */
[----:B------:R-:W-:Y:S02]  /*2b60*/  @P0 SEL R6, R5, R6, !P3 ;  /* 0x0000000605060207 */ /* 0x000fe40005800000 */
[----:B------:R-:W-:-:S07]  /*2b70*/  @P0 SEL R7, R4, R7, !P3 ;  /* 0x0000000704070207 */ /* 0x000fce0005800000 */
.L_x_508:
[----:B------:R-:W-:Y:S05]  /*2b80*/  BSYNC.RECONVERGENT B1 ;  /* 0x0000000000017941 */ /* 0x000fea0003800200 */
.L_x_507:
[----:B------:R-:W-:Y:S04]  /*2b90*/  BSSY.RECONVERGENT B1, `(.L_x_509) ;  /* 0x000000a000017945 */ /* 0x000fe80003800200 */
[----:B------:R-:W-:Y:S05]  /*2ba0*/  @P1 BRA `(.L_x_510) ;  /* 0x0000000000201947 */ /* 0x000fea0003800000 */
[----:B---3--:R-:W3:Y:S01]  /*2bb0*/  S2R R4, SR_CgaCtaId ;  /* 0x0000000000047919 */ /* 0x008ee20000008800 */
[----:B0-----:R-:W-:Y:S02]  /*2bc0*/  MOV R3, 0x400 ;  /* 0x0000040000037802 */ /* 0x001fe40000000f00 */
[----:B-12---:R-:W-:-:S04]  /*2bd0*/  SHF.R.U32.HI R2, RZ, 0x1, R10 ;  /* 0x00000001ff027819 */ /* 0x006fc8000001160a */
[----:B------:R-:W-:Y:S02]  /*2be0*/  LOP3.LUT R2, R2, 0x1f0, RZ, 0xc0, !PT ;  /* 0x000001f002027812 */ /* 0x000fe400078ec0ff */
[----:B---3--:R-:W-:-:S05]  /*2bf0*/  LEA R3, R4, R3, 0x18 ;  /* 0x0000000304037211 */ /* 0x008fca00078ec0ff */
[----:B------:R-:W-:-:S05]  /*2c00*/  IMAD.IADD R3, R2, 0x1, R3 ;  /* 0x0000000102037824 */ /* 0x000fca00078e0203 */
[----:B------:R0:W-:Y:S04]  /*2c10*/  STS.64 [R3+0x10], R6 ;  /* 0x0000100603007388 */ /* 0x0001e80000000a00 */
[----:B------:R0:W-:Y:S02]  /*2c20*/  STS.U8 [R3+0x8], R8 ;  /* 0x0000080803007388 */ /* 0x0001e40000000000 */
.L_x_510:
[----:B------:R-:W-:Y:S05]  /*2c30*/  BSYNC.RECONVERGENT B1 ;  /* 0x0000000000017941 */ /* 0x000fea0003800200 */
.L_x_509:
[----:B------:R-:W-:Y:S01]  /*2c40*/  BAR.SYNC.DEFER_BLOCKING 0x0 ;  /* 0x0000000000007b1d */ /* 0x000fe20000010000 */
[----:B------:R-:W-:-:S13]  /*2c50*/  ISETP.NE.AND P1, PT, R10, RZ, PT ;  /* 0x000000ff0a00720c */ /* 0x000fda0003f25270 */
[----:B------:R-:W-:Y:S05]  /*2c60*/  @P1 BRA `(.L_x_498) ;  /* 0x0000003000481947 */ /* 0x000fea0003800000 */
[C---:B------:R-:W-:Y:S02]  /*2c70*/  ISETP.GE.AND P0, PT, R9.reuse, 0x21, PT ;  /* 0x000000210900780c */ /* 0x040fe40003f06270 */
[C---:B------:R-:W-:Y:S02]  /*2c80*/  ISETP.GE.AND P2, PT, R9.reuse, 0x41, PT ;  /* 0x000000410900780c */ /* 0x040fe40003f46270 */
[C---:B------:R-:W-:Y:S02]  /*2c90*/  ISETP.GE.AND P3, PT, R9.reuse, 0x61, PT ;  /* 0x000000610900780c */ /* 0x040fe40003f66270 */
[----:B------:R-:W-:-:S07]  /*2ca0*/  ISETP.GE.AND P4, PT, R9, 0x81, PT ;  /* 0x000000810900780c */ /* 0x000fce0003f86270 */
[----:B------:R-:W-:Y:S06]  /*2cb0*/  @!P0 BRA `(.L_x_511) ;  /* 0x00000000003c8947 */ /* 0x000fec0003800000 */
[----:B------:R-:W5:Y:S01]  /*2cc0*/  S2UR UR5, SR_CgaCtaId ;  /* 0x00000000000579c3 */ /* 0x000f620000008800 */
[----:B------:R-:W-:Y:S01]  /*2cd0*/  UMOV UR4, 0x400 ;  /* 0x0000040000047882 */ /* 0x000fe20000000000 */
[----:B------:R-:W-:Y:S01]  /*2ce0*/  LOP3.LUT P5, RZ, R8, 0xff, RZ, 0xc0, !PT ;  /* 0x000000ff08ff7812 */ /* 0x000fe200078ac0ff */
[----:B-----5:R-:W-:-:S09]  /*2cf0*/  ULEA UR4, UR5, UR4, 0x18 ;  /* 0x0000000405047291 */ /* 0x020fd2000f8ec0ff */
[----:B---3--:R-:W3:Y:S04]  /*2d00*/  LDS.U8 R4, [UR4+0x18] ;  /* 0x00001804ff047984 */ /* 0x008ee80008000000 */
[----:B012---:R-:W0:Y:S01]  /*2d10*/  LDS.64 R2, [UR4+0x20] ;  /* 0x00002004ff027984 */ /* 0x007e220008000a00 */
[----:B---3--:R-:W-:Y:S02]  /*2d20*/  ISETP.NE.AND P6, PT, R4, RZ, PT ;  /* 0x000000ff0400720c */ /* 0x008fe40003fc5270 */
        /* <DEDUP_REMOVED lines=8> */
.L_x_511:
[----:B------:R-:W-:Y:S01]  /*2db0*/  ISETP.GE.AND P5, PT, R9, 0xa1, PT ;  /* 0x000000a10900780c */ /* 0x000fe20003fa6270 */
[----:B------:R-:W-:-:S12]  /*2dc0*/  @!P2 BRA `(.L_x_512) ;  /* 0x00000000003ca947 */ /* 0x000fd80003800000 */
        /* <DEDUP_REMOVED lines=15> */
.L_x_512:
        /* <DEDUP_REMOVED lines=17> */
.L_x_513:
        /* <DEDUP_REMOVED lines=17> */
.L_x_514:
[----:B------:R-:W-:Y:S05]  /*30e0*/  @!P5 BRA `(.L_x_515) ;  /* 0x00000000003cd947 */ /* 0x000fea0003800000 */
        /* <DEDUP_REMOVED lines=15> */
.L_x_515:
        /* <DEDUP_REMOVED lines=16> */
.L_x_516:
        /* <DEDUP_REMOVED lines=17> */
.L_x_474:
[----:B------:R-:W0:Y:S01]  /*33f0*/  S2R R4, SR_TID.X ;  /* 0x0000000000047919 */ /* 0x000e220000002100 */
[----:B------:R-:W1:Y:S01]  /*3400*/  LDCU.128 UR8, c[0x0][0x380] ;  /* 0x00007000ff0877ac */ /* 0x000e620008000c00 */
[----:B------:R-:W2:Y:S01]  /*3410*/  LDCU.64 UR6, c[0x0][0x398] ;  /* 0x00007300ff0677ac */ /* 0x000ea20008000a00 */
[----:B0-----:R-:W-:-:S05]  /*3420*/  IADD3 R5, P0, PT, R11, R4, RZ ;  /* 0x000000040b057210 */ /* 0x001fca0007f1e0ff */
[----:B------:R-:W-:Y:S02]  /*3430*/  IMAD.SHL.U32 R6, R5, 0x4, RZ ;  /* 0x0000000405067824 */ /* 0x000fe400078e00ff */
[----:B------:R-:W-:-:S03]  /*3440*/  IMAD.X R8, RZ, RZ, RZ, P0 ;  /* 0x000000ffff087224 */ /* 0x000fc600000e06ff */
[C---:B-1----:R-:W-:Y:S02]  /*3450*/  IADD3 R12, P0, PT, R6.reuse, UR8, RZ ;  /* 0x00000008060c7c10 */ /* 0x042fe4000ff1e0ff */
[----:B------:R-:W-:Y:S02]  /*3460*/  SHF.L.U64.HI R5, R5, 0x2, R8 ;  /* 0x0000000205057819 */ /* 0x000fe40000010208 */
[----:B------:R-:W-:Y:S02]  /*3470*/  IADD3 R6, P1, PT, R6, UR10, RZ ;  /* 0x0000000a06067c10 */ /* 0x000fe4000ff3e0ff */
[C---:B------:R-:W-:Y:S02]  /*3480*/  IADD3.X R13, PT, PT, R5.reuse, UR9, RZ, P0, !PT ;  /* 0x00000009050d7c10 */ /* 0x040fe400087fe4ff */
[----:B------:R-:W-:-:S03]  /*3490*/  IADD3.X R7, PT, PT, R5, UR11, RZ, P1, !PT ;  /* 0x0000000b05077c10 */ /* 0x000fc60008ffe4ff */
[----:B------:R-:W3:Y:S04]  /*34a0*/  LDG.E R9, desc[UR12][R12.64] ;  /* 0x0000000c0c097981 */ /* 0x000ee8000c1e1900 */
[----:B------:R-:W3:Y:S04]  /*34b0*/  LDG.E R14, desc[UR12][R6.64] ;  /* 0x0000000c060e7981 */ /* 0x000ee8000c1e1900 */
[----:B------:R-:W4:Y:S04]  /*34c0*/  LDG.E R8, desc[UR12][R12.64+0x800] ;  /* 0x0008000c0c087981 */ /* 0x000f28000c1e1900 */
[----:B------:R-:W4:Y:S04]  /*34d0*/  LDG.E R5, desc[UR12][R6.64+0x800] ;  /* 0x0008000c06057981 */ /* 0x000f28000c1e1900 */
[----:B------:R-:W5:Y:S04]  /*34e0*/  LDG.E R15, desc[UR12][R12.64+0x400] ;  /* 0x0004000c0c0f7981 */ /* 0x000f68000c1e1900 */
[----:B------:R-:W5:Y:S04]  /*34f0*/  LDG.E R16, desc[UR12][R6.64+0x400] ;  /* 0x0004000c06107981 */ /* 0x000f68000c1e1900 */
[----:B------:R0:W5:Y:S04]  /*3500*/  LDG.E R10, desc[UR12][R12.64+0xc00] ;  /* 0x000c000c0c0a7981 */ /* 0x000168000c1e1900 */
[----:B------:R1:W5:Y:S01]  /*3510*/  LDG.E R17, desc[UR12][R6.64+0xc00] ;  /* 0x000c000c06117981 */ /* 0x000362000c1e1900 */
[----:B--2---:R-:W-:-:S02]  /*3520*/  IADD3 R23, P1, PT, R11, UR6, RZ ;  /* 0x000000060b177c10 */ /* 0x004fc4000ff3e0ff */
[----:B---3--:R-:W-:Y:S01]  /*3530*/  ISETP.GE.U32.AND P0, PT, R9, R14, PT ;  /* 0x0000000e0900720c */ /* 0x008fe20003f06070 */
[C---:B------:R-:W-:Y:S02]  /*3540*/  VIADD R9, R4.reuse, 0x100 ;  /* 0x0000010004097836 */ /* 0x040fe40000000000 */
[----:B------:R-:W-:-:S03]  /*3550*/  VIADD R14, R4, 0x200 ;  /* 0x00000200040e7836 */ /* 0x000fc60000000000 */
[----:B------:R-:W-:Y:S01]  /*3560*/  SEL R18, R4, R9, !P0 ;  /* 0x0000000904127207 */ /* 0x000fe20004000000 */
[----:B------:R-:W-:Y:S01]  /*3570*/  IMAD.U32 R9, RZ, RZ, UR7 ;  /* 0x00000007ff097e24 */ /* 0x000fe2000f8e00ff */
[-C--:B------:R-:W-:Y:S02]  /*3580*/  IADD3 R19, P3, PT, R14, R23.reuse, RZ ;  /* 0x000000170e137210 */ /* 0x080fe40007f7e0ff */
[----:B------:R-:W-:Y:S01]  /*3590*/  IADD3 R14, P4, PT, R18, R23, RZ ;  /* 0x00000017120e7210 */ /* 0x000fe20007f9e0ff */
[----:B0-----:R-:W-:Y:S01]  /*35a0*/  IMAD.X R13, RZ, RZ, R9, P1 ;  /* 0x000000ffff0d7224 */ /* 0x001fe200008e0609 */
[----:B----4-:R-:W-:Y:S02]  /*35b0*/  ISETP.GE.U32.AND P2, PT, R8, R5, PT ;  /* 0x000000050800720c */ /* 0x010fe40003f46070 */
[----:B------:R-:W-:Y:S01]  /*35c0*/  ISETP.LT.U32.AND P1, PT, R19, R14, PT ;  /* 0x0000000e1300720c */ /* 0x000fe20003f21070 */
[--C-:B------:R-:W-:Y:S01]  /*35d0*/  IMAD.X R12, RZ, RZ, R13.reuse, P3 ;  /* 0x000000ffff0c7224 */ /* 0x100fe200018e060d */
[----:B-----5:R-:W-:Y:S01]  /*35e0*/  ISETP.LT.U32.OR P0, PT, R15, R16, !P0 ;  /* 0x000000100f00720c */ /* 0x020fe20004701470 */
[----:B-1----:R-:W-:Y:S01]  /*35f0*/  IMAD.X R7, RZ, RZ, R13, P4 ;  /* 0x000000ffff077224 */ /* 0x002fe200020e060d */
[----:B------:R-:W-:-:S04]  /*3600*/  IADD3 R13, P4, PT, R19, 0x100, RZ ;  /* 0x00000100130d7810 */ /* 0x000fc80007f9e0ff */
[----:B------:R-:W-:Y:S02]  /*3610*/  ISETP.LT.AND.EX P1, PT, R12, R7, PT, P1 ;  /* 0x000000070c00720c */ /* 0x000fe40003f21310 */
[----:B------:R-:W-:Y:S02]  /*3620*/  ISETP.GE.U32.AND P3, PT, R10, R17, PT ;  /* 0x000000110a00720c */ /* 0x000fe40003f66070 */
[----:B------:R-:W-:Y:S02]  /*3630*/  @!P2 SEL R14, R19, R14, P1 ;  /* 0x0000000e130ea207 */ /* 0x000fe40000800000 */
[----:B------:R-:W-:Y:S02]  /*3640*/  @!P2 SEL R7, R12, R7, P1 ;  /* 0x000000070c07a207 */ /* 0x000fe40000800000 */
[----:B------:R-:W-:Y:S02]  /*3650*/  ISETP.GE.U32.AND P1, PT, R21, UR5, PT ;  /* 0x0000000515007c0c */ /* 0x000fe4000bf26070 */
[----:B------:R-:W-:-:S02]  /*3660*/  SEL R6, R14, R19, P0 ;  /* 0x000000130e067207 */ /* 0x000fc40000000000 */
[----:B------:R-:W-:Y:S02]  /*3670*/  ISETP.GE.U32.AND.EX P1, PT, R20, UR4, PT, P1 ;  /* 0x0000000414007c0c */ /* 0x000fe4000bf26110 */
[----:B------:R-:W-:Y:S01]  /*3680*/  SEL R7, R7, R12, P0 ;  /* 0x0000000c07077207 */ /* 0x000fe20000000000 */
[----:B------:R-:W-:Y:S01]  /*3690*/  IMAD.X R12, RZ, RZ, R12, P4 ;  /* 0x000000ffff0c7224 */ /* 0x000fe200020e060c */
[----:B------:R-:W-:Y:S02]  /*36a0*/  ISETP.LT.U32.AND P2, PT, R13, R6, PT ;  /* 0x000000060d00720c */ /* 0x000fe40003f41070 */
[----:B------:R-:W-:Y:S02]  /*36b0*/  ISETP.LT.U32.OR P0, PT, R8, R5, P0 ;  /* 0x000000050800720c */ /* 0x000fe40000701470 */
[----:B------:R-:W-:Y:S02]  /*36c0*/  ISETP.LT.AND.EX P2, PT, R12, R7, PT, P2 ;  /* 0x000000070c00720c */ /* 0x000fe40003f41320 */
[----:B------:R-:W-:-:S02]  /*36d0*/  ISETP.LT.U32.OR P4, PT, R10, R17, P0 ;  /* 0x000000110a00720c */ /* 0x000fc40000781470 */
[----:B------:R-:W-:Y:S02]  /*36e0*/  @!P3 SEL R6, R13, R6, P2 ;  /* 0x000000060d06b207 */ /* 0x000fe40001000000 */
[----:B------:R-:W-:Y:S02]  /*36f0*/  @!P3 SEL R7, R12, R7, P2 ;  /* 0x000000070c07b207 */ /* 0x000fe40001000000 */
[----:B------:R-:W-:Y:S02]  /*3700*/  SEL R8, RZ, 0x1, !P4 ;  /* 0x00000001ff087807 */ /* 0x000fe40006000000 */
[----:B------:R-:W-:Y:S02]  /*3710*/  SEL R6, R6, R13, P0 ;  /* 0x0000000d06067207 */ /* 0x000fe40000000000 */
[----:B------:R-:W-:Y:S01]  /*3720*/  SEL R7, R7, R12, P0 ;  /* 0x0000000c07077207 */ /* 0x000fe20000000000 */
[----:B------:R-:W-:Y:S06]  /*3730*/  @!P1 BRA `(.L_x_517) ;  /* 0x0000001800549947 */ /* 0x000fec0003800000 */
[----:B------:R-:W-:Y:S02]  /*3740*/  IADD3 R10, P1, PT, R11, UR5, RZ ;  /* 0x000000050b0a7c10 */ /* 0x000fe4000ff3e0ff */
[----:B------:R-:W-:Y:S02]  /*3750*/  IADD3 R13, P2, PT, R2, -0x400, RZ ;  /* 0xfffffc00020d7810 */ /* 0x000fe40007f5e0ff */
[----:B------:R-:W-:Y:S01]  /*3760*/  LOP3.LUT R5, RZ, R4, RZ, 0x33, !PT ;  /* 0x00000004ff057212 */ /* 0x000fe200078e33ff */
[----:B------:R-:W-:Y:S01]  /*3770*/  IMAD.X R12, RZ, RZ, UR4, P1 ;  /* 0x00000004ff0c7e24 */ /* 0x000fe200088e06ff */
[----:B------:R-:W-:Y:S01]  /*3780*/  ISETP.GT.U32.AND P0, PT, R10, R13, PT ;  /* 0x0000000d0a00720c */ /* 0x000fe20003f04070 */
[----:B------:R-:W-:Y:S01]  /*3790*/  UMOV UR4, URZ ;  /* 0x000000ff00047c82 */ /* 0x000fe20008000000 */
[----:B------:R-:W-:Y:S02]  /*37a0*/  IADD3.X R17, PT, PT, R3, -0x1, RZ, P2, !PT ;  /* 0xffffffff03117810 */ /* 0x000fe400017fe4ff */
[----:B------:R-:W-:-:S02]  /*37b0*/  IADD3 R16, PT, PT, R2, -UR5, R5 ;  /* 0x8000000502107c10 */ /* 0x000fc4000fffe005 */
[----:B------:R-:W-:-:S03]  /*37c0*/  ISETP.GT.U32.AND.EX P0, PT, R12, R17, PT, P0 ;  /* 0x000000110c00720c */ /* 0x000fc60003f04100 */
[----:B------:R-:W-:-:S10]  /*37d0*/  IMAD.IADD R16, R16, 0x1, -R11 ;  /* 0x0000000110107824 */ /* 0x000fd400078e0a0b */
[----:B------:R-:W-:Y:S05]  /*37e0*/  @P0 BRA `(.L_x_518) ;  /* 0x0000000400540947 */ /* 0x000fea0003800000 */
[----:B------:R-:W0:Y:S01]  /*37f0*/  LDC.64 R2, c[0x0][0x3d0] ;  /* 0x0000f400ff027b82 */ /* 0x000e220000000a00 */
[----:B------:R-:W1:Y:S01]  /*3800*/  LDCU.64 UR6, c[0x0][0x398] ;  /* 0x00007300ff0677ac */ /* 0x000e620008000a00 */
[----:B------:R-:W2:Y:S01]  /*3810*/  LDCU.128 UR8, c[0x0][0x380] ;  /* 0x00007000ff0877ac */ /* 0x000ea20008000c00 */
[----:B------:R-:W-:Y:S01]  /*3820*/  NOP ;  /* 0x0000000000007918 */ /* 0x000fe20000000000 */
.L_x_519:
[----:B------:R-:W3:Y:S02]  /*3830*/  S2R R21, SR_TID.X ;  /* 0x0000000000157919 */ /* 0x000ee40000002100 */
[----:B---3--:R-:W-:-:S05]  /*3840*/  IADD3 R21, P0, PT, R21, R10, RZ ;  /* 0x0000000a15157210 */ /* 0x008fca0007f1e0ff */
[----:B------:R-:W-:Y:S02]  /*3850*/  IMAD.X R24, RZ, RZ, R12, P0 ;  /* 0x000000ffff187224 */ /* 0x000fe400000e060c */
[----:B------:R-:W-:-:S03]  /*3860*/  IMAD.SHL.U32 R4, R21, 0x4, RZ ;  /* 0x0000000415047824 */ /* 0x000fc600078e00ff */
[----:B------:R-:W-:Y:S02]  /*3870*/  SHF.L.U64.HI R5, R21, 0x2, R24 ;  /* 0x0000000215057819 */ /* 0x000fe40000010218 */
[C---:B--2---:R-:W-:Y:S02]  /*3880*/  IADD3 R14, P0, PT, R4.reuse, UR8, RZ ;  /* 0x00000008040e7c10 */ /* 0x044fe4000ff1e0ff */
        /* <DEDUP_REMOVED lines=9> */
[----:B------:R5:W4:Y:S04]  /*3920*/  LDG.E R11, desc[UR12][R14.64+0xc00] ;  /* 0x000c000c0e0b7981 */ /* 0x000b28000c1e1900 */
[----:B------:R0:W4:Y:S01]  /*3930*/  LDG.E R18, desc[UR12][R4.64+0xc00] ;  /* 0x000c000c04127981 */ /* 0x000122000c1e1900 */
[----:B-1----:R-:W-:Y:S01]  /*3940*/  IADD3 R21, P0, PT, R21, UR6, RZ ;  /* 0x0000000615157c10 */ /* 0x002fe2000ff1e0ff */
[----:B------:R-:W-:Y:S01]  /*3950*/  IMAD.MOV.U32 R25, RZ, RZ, R7 ;  /* 0x000000ffff197224 */ /* 0x000fe200078e0007 */
[----:B------:R-:W-:Y:S01]  /*3960*/  LOP3.LUT P4, RZ, R8, 0xff, RZ, 0xc0, !PT ;  /* 0x000000ff08ff7812 */ /* 0x000fe2000788c0ff */
[----:B------:R-:W-:Y:S01]  /*3970*/  USHF.R.S32.HI UR14, URZ, 0x1f, UR5 ;  /* 0x0000001fff0e7899 */ /* 0x000fe20008011405 */
[----:B-----5:R-:W-:-:S02]  /*3980*/  IADD3 R15, P5, PT, R21, 0x100, RZ ;  /* 0x00000100150f7810 */ /* 0x020fc40007fbe0ff */
[----:B--2---:R-:W-:Y:S01]  /*3990*/  ISETP.GE.U32.AND P2, PT, R9, R26, PT ;  /* 0x0000001a0900720c */ /* 0x004fe20003f46070 */
[----:B------:R-:W-:Y:S02]  /*39a0*/  IMAD.U32 R9, RZ, RZ, UR7 ;  /* 0x00000007ff097e24 */ /* 0x000fe4000f8e00ff */
[----:B------:R-:W-:Y:S01]  /*39b0*/  IMAD.MOV.U32 R26, RZ, RZ, R6 ;  /* 0x000000ffff1a7224 */ /* 0x000fe200078e0006 */
[----:B------:R-:W-:Y:S01]  /*39c0*/  SEL R7, RZ, 0x1, P2 ;  /* 0x00000001ff077807 */ /* 0x000fe20001000000 */
[----:B------:R-:W-:-:S04]  /*39d0*/  IMAD.X R6, R24, 0x1, R9, P0 ;  /* 0x0000000118067824 */ /* 0x000fc800000e0609 */
[----:B------:R-:W-:Y:S02]  /*39e0*/  @P4 SEL R7, R8, 0x1, P2 ;  /* 0x0000000108074807 */ /* 0x000fe40001000000 */
[----:B------:R-:W-:Y:S01]  /*39f0*/  ISETP.LT.U32.AND P0, PT, R21, R26, PT ;  /* 0x0000001a1500720c */ /* 0x000fe20003f01070 */
[----:B------:R-:W-:Y:S01]  /*3a00*/  IMAD.X R8, RZ, RZ, R6, P5 ;  /* 0x000000ffff087224 */ /* 0x000fe200028e0606 */
[----:B---3--:R-:W-:Y:S02]  /*3a10*/  ISETP.GE.U32.AND P3, PT, R23, R22, PT ;  /* 0x000000161700720c */ /* 0x008fe40003f66070 */
[----:B------:R-:W-:Y:S02]  /*3a20*/  ISETP.LT.AND.EX P0, PT, R6, R25, PT, P0 ;  /* 0x000000190600720c */ /* 0x000fe40003f01300 */
[----:B------:R-:W-:Y:S02]  /*3a30*/  LOP3.LUT P1, RZ, R7, 0xff, RZ, 0xc0, !PT ;  /* 0x000000ff07ff7812 */ /* 0x000fe4000782c0ff */
[----:B------:R-:W-:-:S02]  /*3a40*/  @!P2 SEL R26, R21, R26, P0 ;  /* 0x0000001a151aa207 */ /* 0x000fc40000000000 */
[C---:B------:R-:W-:Y:S02]  /*3a50*/  @!P2 SEL R25, R6.reuse, R25, P0 ;  /* 0x000000190619a207 */ /* 0x040fe40000000000 */
[----:B0-----:R-:W-:Y:S02]  /*3a60*/  SEL R4, R21, R26, !P4 ;  /* 0x0000001a15047207 */ /* 0x001fe40006000000 */
[----:B------:R-:W-:Y:S02]  /*3a70*/  SEL R5, R6, R25, !P4 ;  /* 0x0000001906057207 */ /* 0x000fe40006000000 */
[----:B------:R-:W-:Y:S02]  /*3a80*/  ISETP.LT.U32.AND P0, PT, R15, R4, PT ;  /* 0x000000040f00720c */ /* 0x000fe40003f01070 */
[----:B----4-:R-:W-:Y:S02]  /*3a90*/  ISETP.GE.U32.AND P2, PT, R19, R20, PT ;  /* 0x000000141300720c */ /* 0x010fe40003f46070 */
[----:B------:R-:W-:-:S02]  /*3aa0*/  ISETP.LT.AND.EX P0, PT, R8, R5, PT, P0 ;  /* 0x000000050800720c */ /* 0x000fc40003f01300 */
[----:B------:R-:W-:Y:S02]  /*3ab0*/  SEL R14, RZ, 0x1, P3 ;  /* 0x00000001ff0e7807 */ /* 0x000fe40001800000 */
[----:B------:R-:W-:Y:S02]  /*3ac0*/  @!P3 SEL R4, R15, R4, P0 ;  /* 0x000000040f04b207 */ /* 0x000fe40000000000 */
[----:B------:R-:W-:Y:S02]  /*3ad0*/  @!P3 SEL R5, R8, R5, P0 ;  /* 0x000000050805b207 */ /* 0x000fe40000000000 */
[----:B------:R-:W-:Y:S02]  /*3ae0*/  IADD3 R19, P0, PT, R21, 0x200, RZ ;  /* 0x0000020015137810 */ /* 0x000fe40007f1e0ff */
[----:B------:R-:W-:Y:S02]  /*3af0*/  SEL R4, R15, R4, !P1 ;  /* 0x000000040f047207 */ /* 0x000fe40004800000 */
[----:B------:R-:W-:-:S02]  /*3b00*/  @P1 SEL R14, R7, 0x1, P3 ;  /* 0x00000001070e1807 */ /* 0x000fc40001800000 */
[----:B------:R-:W-:Y:S01]  /*3b10*/  SEL R7, R8, R5, !P1 ;  /* 0x0000000508077207 */ /* 0x000fe20004800000 */
[----:B------:R-:W-:Y:S01]  /*3b20*/  IMAD.X R8, RZ, RZ, R6, P0 ;  /* 0x000000ffff087224 */ /* 0x000fe200000e0606 */
[----:B------:R-:W-:Y:S02]  /*3b30*/  ISETP.LT.U32.AND P0, PT, R19, R4, PT ;  /* 0x000000041300720c */ /* 0x000fe40003f01070 */
[----:B------:R-:W-:Y:S02]  /*3b40*/  LOP3.LUT P1, RZ, R14, 0xff, RZ, 0xc0, !PT ;  /* 0x000000ff0eff7812 */ /* 0x000fe4000782c0ff */
[CC--:B------:R-:W-:Y:S02]  /*3b50*/  ISETP.LT.AND.EX P0, PT, R8.reuse, R7.reuse, PT, P0 ;  /* 0x000000070800720c */ /* 0x0c0fe40003f01300 */
[----:B------:R-:W-:Y:S02]  /*3b60*/  SEL R5, RZ, 0x1, P2 ;  /* 0x00000001ff057807 */ /* 0x000fe40001000000 */
[----:B------:R-:W-:-:S02]  /*3b70*/  @!P2 SEL R7, R8, R7, P0 ;  /* 0x000000070807a207 */ /* 0x000fc40000000000 */
[----:B------:R-:W-:Y:S02]  /*3b80*/  @!P2 SEL R4, R19, R4, P0 ;  /* 0x000000041304a207 */ /* 0x000fe40000000000 */
[----:B------:R-:W-:Y:S02]  /*3b90*/  SEL R7, R8, R7, !P1 ;  /* 0x0000000708077207 */ /* 0x000fe40004800000 */
[----:B------:R-:W-:Y:S02]  /*3ba0*/  IADD3 R21, P0, PT, R21, 0x300, RZ ;  /* 0x0000030015157810 */ /* 0x000fe40007f1e0ff */
[----:B------:R-:W-:Y:S02]  /*3bb0*/  IADD3 R8, P4, PT, -R10, R2, RZ ;  /* 0x000000020a087210 */ /* 0x000fe40007f9e1ff */
[----:B------:R-:W-:Y:S01]  /*3bc0*/  @P1 SEL R5, R14, 0x1, P2 ;  /* 0x000000010e051807 */ /* 0x000fe20001000000 */
[----:B------:R-:W-:Y:S01]  /*3bd0*/  IMAD.X R14, RZ, RZ, R6, P0 ;  /* 0x000000ffff0e7224 */ /* 0x000fe200000e0606 */
[----:B------:R-:W-:Y:S01]  /*3be0*/  ISETP.GE.U32.AND P0, PT, R8, UR5, PT ;  /* 0x0000000508007c0c */ /* 0x000fe2000bf06070 */
[----:B------:R-:W-:Y:S01]  /*3bf0*/  IMAD.X R6, R3, 0x1, ~R12, P4 ;  /* 0x0000000103067824 */ /* 0x000fe200020e0e0c */
[----:B------:R-:W-:-:S02]  /*3c00*/  ISETP.GE.U32.AND P2, PT, R11, R18, PT ;  /* 0x000000120b00720c */ /* 0x000fc40003f46070 */
[----:B------:R-:W-:Y:S02]  /*3c10*/  SEL R4, R19, R4, !P1 ;  /* 0x0000000413047207 */ /* 0x000fe40004800000 */
[----:B------:R-:W-:Y:S02]  /*3c20*/  ISETP.GE.U32.AND.EX P0, PT, R6, UR14, PT, P0 ;  /* 0x0000000e06007c0c */ /* 0x000fe4000bf06100 */
[----:B------:R-:W-:Y:S02]  /*3c30*/  LOP3.LUT P3, RZ, R5, 0xff, RZ, 0xc0, !PT ;  /* 0x000000ff05ff7812 */ /* 0x000fe4000786c0ff */
[----:B------:R-:W-:Y:S02]  /*3c40*/  ISETP.LT.U32.AND P1, PT, R21, R4, PT ;  /* 0x000000041500720c */ /* 0x000fe40003f21070 */
[----:B------:R-:W-:Y:S02]  /*3c50*/  SEL R8, RZ, 0x1, P2 ;  /* 0x00000001ff087807 */ /* 0x000fe40001000000 */
[----:B------:R-:W-:-:S04]  /*3c60*/  ISETP.LT.AND.EX P1, PT, R14, R7, PT, P1 ;  /* 0x000000070e00720c */ /* 0x000fc80003f21310 */
[----:B------:R-:W-:Y:S02]  /*3c70*/  @!P2 SEL R4, R21, R4, P1 ;  /* 0x000000041504a207 */ /* 0x000fe40000800000 */
[C---:B------:R-:W-:Y:S02]  /*3c80*/  @!P2 SEL R7, R14.reuse, R7, P1 ;  /* 0x000000070e07a207 */ /* 0x040fe40000800000 */
[----:B------:R-:W-:Y:S02]  /*3c90*/  @P3 SEL R8, R5, 0x1, P2 ;  /* 0x0000000105083807 */ /* 0x000fe40001000000 */
[----:B------:R-:W-:Y:S02]  /*3ca0*/  SEL R6, R21, R4, !P3 ;  /* 0x0000000415067207 */ /* 0x000fe40005800000 */
[----:B------:R-:W-:Y:S01]  /*3cb0*/  SEL R7, R14, R7, !P3 ;  /* 0x000000070e077207 */ /* 0x000fe20005800000 */
[----:B------:R-:W-:Y:S06]  /*3cc0*/  @!P0 BRA `(.L_x_517) ;  /* 0x0000001000f08947 */ /* 0x000fec0003800000 */
[----:B------:R-:W-:Y:S01]  /*3cd0*/  IADD3 R10, P0, PT, R10, UR5, RZ ;  /* 0x000000050a0a7c10 */ /* 0x000fe2000ff1e0ff */
[----:B------:R-:W-:Y:S01]  /*3ce0*/  UIADD3 UR4, UPT, UPT, UR4, 0x1, URZ ;  /* 0x0000000104047890 */ /* 0x000fe2000fffe0ff */
[----:B------:R-:W-:Y:S02]  /*3cf0*/  VIADD R16, R16, -UR5 ;  /* 0x8000000510107c36 */ /* 0x000fe40008000000 */
[----:B------:R-:W-:Y:S02]  /*3d00*/  IADD3.X R12, PT, PT, R12, UR14, RZ, P0, !PT ;  /* 0x0000000e0c0c7c10 */ /* 0x000fe400087fe4ff */
[----:B------:R-:W-:-:S04]  /*3d10*/  ISETP.GT.U32.AND P0, PT, R10, R13, PT ;  /* 0x0000000d0a00720c */ /* 0x000fc80003f04070 */
[----:B------:R-:W-:-:S13]  /*3d20*/  ISETP.GT.U32.AND.EX P0, PT, R12, R17, PT, P0 ;  /* 0x000000110c00720c */ /* 0x000fda0003f04100 */
[----:B------:R-:W-:Y:S05]  /*3d30*/  @!P0 BRA `(.L_x_519) ;  /* 0xfffffff800bc8947 */ /* 0x000fea000383ffff */
.L_x_518:
[----:B------:R-:W0:Y:S01]  /*3d40*/  S2R R13, SR_TID.X ;  /* 0x00000000000d7919 */ /* 0x000e220000002100 */
[----:B------:R-:W-:Y:S01]  /*3d50*/  IMAD.IADD R4, R2, 0x1, -R10 ;  /* 0x0000000102047824 */ /* 0x000fe200078e0a0a */
[----:B------:R-:W-:Y:S01]  /*3d60*/  ISETP.GE.U32.AND P1, PT, R10, R2, PT ;  /* 0x000000020a00720c */ /* 0x000fe20003f26070 */
[----:B------:R-:W-:Y:S03]  /*3d70*/  BSSY.RECONVERGENT B1, `(.L_x_517) ;  /* 0x0000131000017945 */ /* 0x000fe60003800200 */
[----:B0-----:R-:W-:-:S04]  /*3d80*/  ISETP.GE.AND P0, PT, R13, R4, PT ;  /* 0x000000040d00720c */ /* 0x001fc80003f06270 */
[----:B------:R-:W-:-:S13]  /*3d90*/  ISETP.GE.U32.OR.EX P0, PT, R12, R3, P0, P1 ;  /* 0x000000030c00720c */ /* 0x000fda0000706510 */
[----:B------:R-:W-:Y:S05]  /*3da0*/  @P0 BRA `(.L_x_520) ;  /* 0x0000001000b40947 */ /* 0x000fea0003800000 */
[----:B------:R-:W0:Y:S01]  /*3db0*/  LDC R3, c[0x0][0x3d8] ;  /* 0x0000f600ff037b82 */ /* 0x000e220000000800 */
[----:B------:R-:W-:Y:S01]  /*3dc0*/  LOP3.LUT R11, RZ, R13, RZ, 0x33, !PT ;  /* 0x0000000dff0b7212 */ /* 0x000fe200078e33ff */
[----:B------:R-:W-:Y:S01]  /*3dd0*/  IMAD.SHL.U32 R4, R0, 0x400, RZ ;  /* 0x0000040000047824 */ /* 0x000fe200078e00ff */
[----:B------:R-:W-:Y:S03]  /*3de0*/  BSSY.RECONVERGENT B2, `(.L_x_521) ;  /* 0x0000093000027945 */ /* 0x000fe60003800200 */
[----:B------:R-:W-:-:S05]  /*3df0*/  IMAD.IADD R11, R11, 0x1, R2 ;  /* 0x000000010b0b7824 */ /* 0x000fca00078e0202 */
[----:B------:R-:W-:Y:S01]  /*3e00*/  IADD3 R2, PT, PT, R11, -UR5, -R4 ;  /* 0x800000050b027c10 */ /* 0x000fe2000fffe804 */
[----:B0-----:R-:W-:-:S04]  /*3e10*/  IMAD R3, R3, UR4, RZ ;  /* 0x0000000403037c24 */ /* 0x001fc8000f8e02ff */
[----:B------:R-:W-:-:S05]  /*3e20*/  IMAD R2, R3, -0x400, R2 ;  /* 0xfffffc0003027824 */ /* 0x000fca00078e0202 */
[C---:B------:R-:W-:Y:S02]  /*3e30*/  ISETP.GE.U32.AND P0, PT, R2.reuse, 0x700, PT ;  /* 0x000007000200780c */ /* 0x040fe40003f06070 */
[----:B------:R-:W-:-:S04]  /*3e40*/  LEA.HI R14, R2, 0x1, RZ, 0x18 ;  /* 0x00000001020e7811 */ /* 0x000fc800078fc0ff */
[----:B------:R-:W-:-:S04]  /*3e50*/  LOP3.LUT R26, R14, 0x7, RZ, 0xc0, !PT ;  /* 0x000000070e1a7812 */ /* 0x000fc800078ec0ff */
[----:B------:R-:W-:-:S03]  /*3e60*/  ISETP.NE.AND P1, PT, R26, RZ, PT ;  /* 0x000000ff1a00720c */ /* 0x000fc60003f25270 */
[----:B------:R-:W-:Y:S10]  /*3e70*/  @!P0 BRA `(.L_x_522) ;  /* 0x0000000800248947 */ /* 0x000ff40003800000 */
[----:B------:R-:W-:-:S04]  /*3e80*/  LEA.HI R16, R16, 0x1, RZ, 0x18 ;  /* 0x0000000110107811 */ /* 0x000fc800078fc0ff */
[----:B------:R-:W-:-:S05]  /*3e90*/  LOP3.LUT R16, R16, 0x1fffff8, RZ, 0xc0, !PT ;  /* 0x01fffff810107812 */ /* 0x000fca00078ec0ff */
[----:B------:R-:W-:-:S07]  /*3ea0*/  IMAD.MOV R15, RZ, RZ, -R16 ;  /* 0x000000ffff0f7224 */ /* 0x000fce00078e0a10 */
.L_x_523:
[----:B------:R-:W-:-:S05]  /*3eb0*/  IADD3 R17, P0, PT, R13, R10, RZ ;  /* 0x0000000a0d117210 */ /* 0x000fca0007f1e0ff */
[----:B------:R-:W-:Y:S02]  /*3ec0*/  IMAD.X R22, RZ, RZ, R12, P0 ;  /* 0x000000ffff167224 */ /* 0x000fe400000e060c */
        /* <DEDUP_REMOVED lines=15> */
[----:B------:R-:W-:-:S03]  /*3fc0*/  LOP3.LUT P3, RZ, R25, 0xff, RZ, 0xc0, !PT ;  /* 0x000000ff19ff7812 */ /* 0x000fc6000786c0ff */
[----:B------:R-:W-:Y:S01]  /*3fd0*/  IMAD.X R8, R22, 0x1, R9, P0 ;  /* 0x0000000116087824 */ /* 0x000fe200000e0609 */
[----:B------:R-:W-:-:S04]  /*3fe0*/  ISETP.LT.U32.AND P0, PT, R17, R6, PT ;  /* 0x000000061100720c */ /* 0x000fc80003f01070 */
[----:B------:R-:W-:-:S04]  /*3ff0*/  ISETP.LT.AND.EX P0, PT, R8, R7, PT, P0 ;  /* 0x000000070800720c */ /* 0x000fc80003f01300 */
[----:B------:R-:W-:Y:S02]  /*4000*/  SEL R24, R17, R6, P0 ;  /* 0x0000000611187207 */ /* 0x000fe40000000000 */
[CC--:B--2---:R-:W-:Y:S02]  /*4010*/  ISETP.GE.U32.AND P2, PT, R16.reuse, R19.reuse, PT ;  /* 0x000000131000720c */ /* 0x0c4fe40003f46070 */
[----:B------:R-:W-:Y:S02]  /*4020*/  ISETP.LT.U32.AND P4, PT, R16, R19, P3 ;  /* 0x000000131000720c */ /* 0x000fe40001f81070 */
[----:B------:R-:W-:Y:S02]  /*4030*/  @!P3 SEL R25, RZ, 0x1, P2 ;  /* 0x00000001ff19b807 */ /* 0x000fe40001000000 */
[----:B------:R-:W-:Y:S02]  /*4040*/  SEL R19, R8, R7, P0 ;  /* 0x0000000708137207 */ /* 0x000fe40000000000 */
[----:B------:R-:W-:-:S02]  /*4050*/  SEL R16, R25, 0x1, !P4 ;  /* 0x0000000119107807 */ /* 0x000fc40006000000 */
[----:B------:R-:W-:Y:S02]  /*4060*/  IADD3 R25, P0, PT, R17, 0x100, RZ ;  /* 0x0000010011197810 */ /* 0x000fe40007f1e0ff */
[----:B------:R-:W-:-:S03]  /*4070*/  LOP3.LUT P2, RZ, R16, 0xff, RZ, 0xc0, !PT ;  /* 0x000000ff10ff7812 */ /* 0x000fc6000784c0ff */
[----:B------:R-:W-:Y:S01]  /*4080*/  @!P4 SEL R24, R17, R6, !P3 ;  /* 0x000000061118c207 */ /* 0x000fe20005800000 */
[----:B------:R-:W-:Y:S01]  /*4090*/  IMAD.X R6, RZ, RZ, R8, P0 ;  /* 0x000000ffff067224 */ /* 0x000fe200000e0608 */
[----:B------:R-:W-:Y:S02]  /*40a0*/  @!P4 SEL R19, R8, R7, !P3 ;  /* 0x000000070813c207 */ /* 0x000fe40005800000 */
[CC--:B---3--:R-:W-:Y:S01]  /*40b0*/  ISETP.GE.U32.AND P4, PT, R18.reuse, R23.reuse, PT ;  /* 0x000000171200720c */ /* 0x0c8fe20003f86070 */
[----:B------:R-:W2:Y:S01]  /*40c0*/  LDG.E R7, desc[UR12][R2.64+0xc00] ;  /* 0x000c000c02077981 */ /* 0x000ea2000c1e1900 */
[----:B------:R-:W-:-:S03]  /*40d0*/  ISETP.LT.U32.AND P3, PT, R18, R23, P2 ;  /* 0x000000171200720c */ /* 0x000fc60001761070 */
[----:B------:R-:W2:Y:S01]  /*40e0*/  LDG.E R18, desc[UR12][R4.64+0xc00] ;  /* 0x000c000c04127981 */ /* 0x000ea2000c1e1900 */
[----:B------:R-:W-:Y:S02]  /*40f0*/  ISETP.LT.U32.AND P0, PT, R25, R24, PT ;  /* 0x000000181900720c */ /* 0x000fe40003f01070 */
[----:B------:R-:W-:Y:S02]  /*4100*/  @!P2 SEL R16, RZ, 0x1, P4 ;  /* 0x00000001ff10a807 */ /* 0x000fe40002000000 */
[----:B------:R-:W-:-:S04]  /*4110*/  ISETP.LT.AND.EX P0, PT, R6, R19, PT, P0 ;  /* 0x000000130600720c */ /* 0x000fc80003f01300 */
[CC--:B------:R-:W-:Y:S02]  /*4120*/  SEL R23, R6.reuse, R19.reuse, P0 ;  /* 0x0000001306177207 */ /* 0x0c0fe40000000000 */
[----:B------:R-:W-:Y:S02]  /*4130*/  @!P3 SEL R23, R6, R19, !P2 ;  /* 0x000000130617b207 */ /* 0x000fe40005000000 */
[----:B------:R-:W-:Y:S01]  /*4140*/  SEL R6, R16, 0x1, !P3 ;  /* 0x0000000110067807 */ /* 0x000fe20005800000 */
[----:B------:R-:W3:Y:S04]  /*4150*/  LDG.E R19, desc[UR12][R4.64+0x1000] ;  /* 0x0010000c04137981 */ /* 0x000ee8000c1e1900 */
[----:B------:R-:W3:Y:S01]  /*4160*/  LDG.E R16, desc[UR12][R2.64+0x1000] ;  /* 0x0010000c02107981 */ /* 0x000ee2000c1e1900 */
[----:B------:R-:W-:-:S02]  /*4170*/  SEL R22, R25, R24, P0 ;  /* 0x0000001819167207 */ /* 0x000fc40000000000 */
[----:B------:R-:W-:Y:S02]  /*4180*/  @!P3 SEL R22, R25, R24, !P2 ;  /* 0x000000181916b207 */ /* 0x000fe40005000000 */
[----:B------:R-:W-:Y:S02]  /*4190*/  LOP3.LUT P2, RZ, R6, 0xff, RZ, 0xc0, !PT ;  /* 0x000000ff06ff7812 */ /* 0x000fe4000784c0ff */
[CC--:B----4-:R-:W-:Y:S02]  /*41a0*/  ISETP.GE.U32.AND P4, PT, R20.reuse, R21.reuse, PT ;  /* 0x000000151400720c */ /* 0x0d0fe40003f86070 */
[----:B------:R-:W-:Y:S02]  /*41b0*/  ISETP.LT.U32.AND P3, PT, R20, R21, P2 ;  /* 0x000000151400720c */ /* 0x000fe40001761070 */
[----:B------:R-:W4:Y:S01]  /*41c0*/  LDG.E R20, desc[UR12][R4.64+0x1400] ;  /* 0x0014000c04147981 */ /* 0x000f22000c1e1900 */
[----:B------:R-:W-:-:S03]  /*41d0*/  IADD3 R27, P0, PT, R17, 0x200, RZ ;  /* 0x00000200111b7810 */ /* 0x000fc60007f1e0ff */
[----:B------:R-:W4:Y:S02]  /*41e0*/  LDG.E R21, desc[UR12][R2.64+0x1400] ;  /* 0x0014000c02157981 */ /* 0x000f24000c1e1900 */
[----:B------:R-:W-:Y:S01]  /*41f0*/  IMAD.X R24, RZ, RZ, R8, P0 ;  /* 0x000000ffff187224 */ /* 0x000fe200000e0608 */
[----:B------:R-:W-:-:S04]  /*4200*/  ISETP.LT.U32.AND P0, PT, R27, R22, PT ;  /* 0x000000161b00720c */ /* 0x000fc80003f01070 */
[----:B------:R-:W-:-:S04]  /*4210*/  ISETP.LT.AND.EX P0, PT, R24, R23, PT, P0 ;  /* 0x000000171800720c */ /* 0x000fc80003f01300 */
[CC--:B------:R-:W-:Y:S02]  /*4220*/  SEL R25, R27.reuse, R22.reuse, P0 ;  /* 0x000000161b197207 */ /* 0x0c0fe40000000000 */
[----:B------:R-:W-:Y:S02]  /*4230*/  @!P3 SEL R25, R27, R22, !P2 ;  /* 0x000000161b19b207 */ /* 0x000fe40005000000 */
[CC--:B------:R-:W-:Y:S01]  /*4240*/  SEL R22, R24.reuse, R23.reuse, P0 ;  /* 0x0000001718167207 */ /* 0x0c0fe20000000000 */
[----:B------:R-:W5:Y:S01]  /*4250*/  LDG.E R27, desc[UR12][R4.64+0x1c00] ;  /* 0x001c000c041b7981 */ /* 0x000f62000c1e1900 */
[----:B------:R-:W-:-:S03]  /*4260*/  @!P3 SEL R22, R24, R23, !P2 ;  /* 0x000000171816b207 */ /* 0x000fc60005000000 */
[----:B------:R-:W5:Y:S04]  /*4270*/  LDG.E R23, desc[UR12][R4.64+0x1800] ;  /* 0x0018000c04177981 */ /* 0x000f68000c1e1900 */
[----:B------:R0:W5:Y:S01]  /*4280*/  LDG.E R24, desc[UR12][R2.64+0x1800] ;  /* 0x0018000c02187981 */ /* 0x000162000c1e1900 */
[----:B------:R-:W-:-:S04]  /*4290*/  @!P2 SEL R6, RZ, 0x1, P4 ;  /* 0x00000001ff06a807 */ /* 0x000fc80002000000 */
[----:B------:R-:W-:-:S04]  /*42a0*/  SEL R6, R6, 0x1, !P3 ;  /* 0x0000000106067807 */ /* 0x000fc80005800000 */
[----:B------:R-:W-:Y:S01]  /*42b0*/  LOP3.LUT P4, RZ, R6, 0xff, RZ, 0xc0, !PT ;  /* 0x000000ff06ff7812 */ /* 0x000fe2000788c0ff */
[----:B------:R-:W-:Y:S02]  /*42c0*/  VIADD R15, R15, 0x8 ;  /* 0x000000080f0f7836 */ /* 0x000fe40000000000 */
[----:B------:R-:W-:Y:S01]  /*42d0*/  VIADD R13, R13, 0x800 ;  /* 0x000008000d0d7836 */ /* 0x000fe20000000000 */
[CC--:B--2---:R-:W-:Y:S02]  /*42e0*/  ISETP.GE.U32.AND P0, PT, R18.reuse, R7.reuse, PT ;  /* 0x000000071200720c */ /* 0x0c4fe40003f06070 */
[----:B------:R-:W-:-:S07]  /*42f0*/  ISETP.LT.U32.AND P5, PT, R18, R7, P4 ;  /* 0x000000071200720c */ /* 0x000fce00027a1070 */
[----:B------:R-:W-:Y:S02]  /*4300*/  @!P4 SEL R6, RZ, 0x1, P0 ;  /* 0x00000001ff06c807 */ /* 0x000fe40000000000 */
[----:B------:R-:W-:Y:S02]  /*4310*/  IADD3 R18, P2, PT, R17, 0x300, RZ ;  /* 0x0000030011127810 */ /* 0x000fe40007f5e0ff */
[----:B------:R-:W-:-:S03]  /*4320*/  SEL R6, R6, 0x1, !P5 ;  /* 0x0000000106067807 */ /* 0x000fc60006800000 */
[----:B------:R-:W-:Y:S01]  /*4330*/  IMAD.X R7, RZ, RZ, R8, P2 ;  /* 0x000000ffff077224 */ /* 0x000fe200010e0608 */
[----:B------:R-:W-:Y:S02]  /*4340*/  LOP3.LUT P2, RZ, R6, 0xff, RZ, 0xc0, !PT ;  /* 0x000000ff06ff7812 */ /* 0x000fe4000784c0ff */
[----:B------:R-:W-:-:S04]  /*4350*/  ISETP.LT.U32.AND P0, PT, R18, R25, PT ;  /* 0x000000191200720c */ /* 0x000fc80003f01070 */
[----:B------:R-:W-:Y:S02]  /*4360*/  ISETP.LT.AND.EX P0, PT, R7, R22, PT, P0 ;  /* 0x000000160700720c */ /* 0x000fe40003f01300 */
[CC--:B---3--:R-:W-:Y:S02]  /*4370*/  ISETP.GE.U32.AND P6, PT, R19.reuse, R16.reuse, PT ;  /* 0x000000101300720c */ /* 0x0c8fe40003fc6070 */
[CC--:B0-----:R-:W-:Y:S02]  /*4380*/  SEL R3, R18.reuse, R25.reuse, P0 ;  /* 0x0000001912037207 */ /* 0x0c1fe40000000000 */
[----:B------:R-:W-:Y:S02]  /*4390*/  @!P5 SEL R3, R18, R25, !P4 ;  /* 0x000000191203d207 */ /* 0x000fe40006000000 */
[----:B------:R-:W-:Y:S02]  /*43a0*/  ISETP.LT.U32.AND P3, PT, R19, R16, P2 ;  /* 0x000000101300720c */ /* 0x000fe40001761070 */
[----:B------:R-:W-:-:S02]  /*43b0*/  @!P2 SEL R6, RZ, 0x1, P6 ;  /* 0x00000001ff06a807 */ /* 0x000fc40003000000 */
[-C--:B------:R-:W-:Y:S02]  /*43c0*/  SEL R18, R7, R22.reuse, P0 ;  /* 0x0000001607127207 */ /* 0x080fe40000000000 */
[----:B------:R-:W-:Y:S02]  /*43d0*/  IADD3 R16, P0, PT, R17, 0x400, RZ ;  /* 0x0000040011107810 */ /* 0x000fe40007f1e0ff */
[----:B------:R-:W-:Y:S02]  /*43e0*/  SEL R6, R6, 0x1, !P3 ;  /* 0x0000000106067807 */ /* 0x000fe40005800000 */
[----:B------:R-:W-:Y:S01]  /*43f0*/  @!P5 SEL R18, R7, R22, !P4 ;  /* 0x000000160712d207 */ /* 0x000fe20006000000 */
[----:B------:R-:W-:Y:S01]  /*4400*/  IMAD.X R5, RZ, RZ, R8, P0 ;  /* 0x000000ffff057224 */ /* 0x000fe200000e0608 */
[----:B------:R-:W-:Y:S02]  /*4410*/  ISETP.LT.U32.AND P0, PT, R16, R3, PT ;  /* 0x000000031000720c */ /* 0x000fe40003f01070 */
[----:B------:R-:W-:-:S02]  /*4420*/  LOP3.LUT P4, RZ, R6, 0xff, RZ, 0xc0, !PT ;  /* 0x000000ff06ff7812 */ /* 0x000fc4000788c0ff */
[----:B------:R-:W-:-:S04]  /*4430*/  ISETP.LT.AND.EX P0, PT, R5, R18, PT, P0 ;  /* 0x000000120500720c */ /* 0x000fc80003f01300 */
[----:B------:R-:W-:Y:S02]  /*4440*/  SEL R4, R16, R3, P0 ;  /* 0x0000000310047207 */ /* 0x000fe40000000000 */
[CC--:B------:R-:W-:Y:S02]  /*4450*/  SEL R2, R5.reuse, R18.reuse, P0 ;  /* 0x0000001205027207 */ /* 0x0c0fe40000000000 */
[----:B----4-:R-:W-:Y:S02]  /*4460*/  ISETP.GE.U32.AND P0, PT, R20, R21, PT ;  /* 0x000000151400720c */ /* 0x010fe40003f06070 */
[----:B------:R-:W-:Y:S02]  /*4470*/  @!P3 SEL R4, R16, R3, !P2 ;  /* 0x000000031004b207 */ /* 0x000fe40005000000 */
[----:B------:R-:W-:Y:S02]  /*4480*/  @!P3 SEL R2, R5, R18, !P2 ;  /* 0x000000120502b207 */ /* 0x000fe40005000000 */
[----:B------:R-:W-:-:S02]  /*4490*/  ISETP.LT.U32.AND P3, PT, R20, R21, P4 ;  /* 0x000000151400720c */ /* 0x000fc40002761070 */
[----:B------:R-:W-:Y:S02]  /*44a0*/  @!P4 SEL R6, RZ, 0x1, P0 ;  /* 0x00000001ff06c807 */ /* 0x000fe40000000000 */
[----:B------:R-:W-:Y:S02]  /*44b0*/  IADD3 R3, P5, PT, R17, 0x500, RZ ;  /* 0x0000050011037810 */ /* 0x000fe40007fbe0ff */
[----:B------:R-:W-:Y:S02]  /*44c0*/  SEL R6, R6, 0x1, !P3 ;  /* 0x0000000106067807 */ /* 0x000fe40005800000 */
[----:B------:R-:W-:Y:S01]  /*44d0*/  ISETP.LT.U32.AND P0, PT, R3, R4, PT ;  /* 0x000000040300720c */ /* 0x000fe20003f01070 */
[----:B------:R-:W-:Y:S01]  /*44e0*/  IMAD.X R7, RZ, RZ, R8, P5 ;  /* 0x000000ffff077224 */ /* 0x000fe200028e0608 */
[----:B------:R-:W-:-:S04]  /*44f0*/  LOP3.LUT P2, RZ, R6, 0xff, RZ, 0xc0, !PT ;  /* 0x000000ff06ff7812 */ /* 0x000fc8000784c0ff */
[----:B------:R-:W-:-:S04]  /*4500*/  ISETP.LT.AND.EX P0, PT, R7, R2, PT, P0 ;  /* 0x000000020700720c */ /* 0x000fc80003f01300 */
[----:B------:R-:W-:Y:S02]  /*4510*/  SEL R16, R3, R4, P0 ;  /* 0x0000000403107207 */ /* 0x000fe40000000000 */
[----:B------:R-:W-:Y:S02]  /*4520*/  SEL R18, R7, R2, P0 ;  /* 0x0000000207127207 */ /* 0x000fe40000000000 */
[----:B------:R-:W-:Y:S02]  /*4530*/  @!P3 SEL R16, R3, R4, !P4 ;  /* 0x000000040310b207 */ /* 0x000fe40006000000 */
[----:B------:R-:W-:Y:S02]  /*4540*/  @!P3 SEL R18, R7, R2, !P4 ;  /* 0x000000020712b207 */ /* 0x000fe40006000000 */
[----:B-----5:R-:W-:Y:S02]  /*4550*/  ISETP.GE.U32.AND P3, PT, R23, R24, PT ;  /* 0x000000181700720c */ /* 0x020fe40003f66070 */
[----:B------:R-:W-:-:S02]  /*4560*/  IADD3 R5, P0, PT, R17, 0x600, RZ ;  /* 0x0000060011057810 */ /* 0x000fc40007f1e0ff */
[----:B------:R-:W-:Y:S02]  /*4570*/  ISETP.LT.U32.AND P4, PT, R23, R24, P2 ;  /* 0x000000181700720c */ /* 0x000fe40001781070 */
[----:B------:R-:W-:Y:S01]  /*4580*/  @!P2 SEL R6, RZ, 0x1, P3 ;  /* 0x00000001ff06a807 */ /* 0x000fe20001800000 */
[----:B------:R-:W-:Y:S01]  /*4590*/  IMAD.X R7, RZ, RZ, R8, P0 ;  /* 0x000000ffff077224 */ /* 0x000fe200000e0608 */
[----:B------:R-:W-:Y:S02]  /*45a0*/  ISETP.LT.U32.AND P0, PT, R5, R16, PT ;  /* 0x000000100500720c */ /* 0x000fe40003f01070 */
[----:B------:R-:W-:Y:S02]  /*45b0*/  SEL R2, R6, 0x1, !P4 ;  /* 0x0000000106027807 */ /* 0x000fe40006000000 */
[----:B------:R-:W-:Y:S02]  /*45c0*/  IADD3 R17, P5, PT, R17, 0x700, RZ ;  /* 0x0000070011117810 */ /* 0x000fe40007fbe0ff */
[----:B------:R-:W-:-:S02]  /*45d0*/  LOP3.LUT P3, RZ, R2, 0xff, RZ, 0xc0, !PT ;  /* 0x000000ff02ff7812 */ /* 0x000fc4000786c0ff */
[----:B------:R-:W-:Y:S01]  /*45e0*/  ISETP.LT.AND.EX P0, PT, R7, R18, PT, P0 ;  /* 0x000000120700720c */ /* 0x000fe20003f01300 */
[----:B------:R-:W-:Y:S01]  /*45f0*/  IMAD.X R8, RZ, RZ, R8, P5 ;  /* 0x000000ffff087224 */ /* 0x000fe200028e0608 */
[----:B------:R-:W-:Y:S02]  /*4600*/  ISETP.NE.AND P5, PT, R15, RZ, PT ;  /* 0x000000ff0f00720c */ /* 0x000fe40003fa5270 */
[----:B------:R-:W-:Y:S02]  /*4610*/  SEL R4, R5, R16, P0 ;  /* 0x0000001005047207 */ /* 0x000fe40000000000 */
[----:B------:R-:W-:Y:S02]  /*4620*/  SEL R3, R7, R18, P0 ;  /* 0x0000001207037207 */ /* 0x000fe40000000000 */
[----:B------:R-:W-:Y:S02]  /*4630*/  @!P4 SEL R4, R5, R16, !P2 ;  /* 0x000000100504c207 */ /* 0x000fe40005000000 */
[----:B------:R-:W-:-:S02]  /*4640*/  @!P4 SEL R3, R7, R18, !P2 ;  /* 0x000000120703c207 */ /* 0x000fc40005000000 */
[CC--:B------:R-:W-:Y:S02]  /*4650*/  ISETP.LT.U32.AND P2, PT, R27.reuse, R28.reuse, P3 ;  /* 0x0000001c1b00720c */ /* 0x0c0fe40001f41070 */
[----:B------:R-:W-:Y:S02]  /*4660*/  ISETP.GE.U32.AND P4, PT, R27, R28, PT ;  /* 0x0000001c1b00720c */ /* 0x000fe40003f86070 */
[----:B------:R-:W-:Y:S02]  /*4670*/  ISETP.LT.U32.AND P0, PT, R17, R4, PT ;  /* 0x000000041100720c */ /* 0x000fe40003f01070 */
[----:B------:R-:W-:Y:S02]  /*4680*/  @!P3 SEL R2, RZ, 0x1, P4 ;  /* 0x00000001ff02b807 */ /* 0x000fe40002000000 */
[----:B------:R-:W-:Y:S02]  /*4690*/  ISETP.LT.AND.EX P0, PT, R8, R3, PT, P0 ;  /* 0x000000030800720c */ /* 0x000fe40003f01300 */
[----:B------:R-:W-:-:S02]  /*46a0*/  SEL R2, R2, 0x1, !P2 ;  /* 0x0000000102027807 */ /* 0x000fc40005000000 */
[CC--:B------:R-:W-:Y:S02]  /*46b0*/  SEL R7, R8.reuse, R3.reuse, P0 ;  /* 0x0000000308077207 */ /* 0x0c0fe40000000000 */
[CC--:B------:R-:W-:Y:S02]  /*46c0*/  SEL R6, R17.reuse, R4.reuse, P0 ;  /* 0x0000000411067207 */ /* 0x0c0fe40000000000 */
[----:B------:R-:W-:Y:S02]  /*46d0*/  @!P2 SEL R7, R8, R3, !P3 ;  /* 0x000000030807a207 */ /* 0x000fe40005800000 */
[----:B------:R-:W-:Y:S02]  /*46e0*/  @!P2 SEL R6, R17, R4, !P3 ;  /* 0x000000041106a207 */ /* 0x000fe40005800000 */
[----:B------:R-:W-:Y:S01]  /*46f0*/  PRMT R8, R2, 0x7610, R8 ;  /* 0x0000761002087816 */ /* 0x000fe20000000008 */
[----:B------:R-:W-:Y:S06]  /*4700*/  @P5 BRA `(.L_x_523) ;  /* 0xfffffff400e85947 */ /* 0x000fec000383ffff */
.L_x_522:
[----:B------:R-:W-:Y:S05]  /*4710*/  BSYNC.RECONVERGENT B2 ;  /* 0x0000000000027941 */ /* 0x000fea0003800200 */
.L_x_521:
[----:B------:R-:W-:Y:S05]  /*4720*/  @!P1 BRA `(.L_x_520) ;  /* 0x0000000800549947 */ /* 0x000fea0003800000 */
[----:B------:R-:W-:Y:S01]  /*4730*/  ISETP.GE.U32.AND P0, PT, R26, 0x4, PT ;  /* 0x000000041a00780c */ /* 0x000fe20003f06070 */
[----:B------:R-:W-:Y:S01]  /*4740*/  BSSY.RECONVERGENT B2, `(.L_x_524) ;  /* 0x000004b000027945 */ /* 0x000fe20003800200 */
[----:B------:R-:W-:-:S11]  /*4750*/  LOP3.LUT P1, R14, R14, 0x3, RZ, 0xc0, !PT ;  /* 0x000000030e0e7812 */ /* 0x000fd6000782c0ff */
[----:B------:R-:W-:Y:S05]  /*4760*/  @!P0 BRA `(.L_x_525) ;  /* 0x0000000400208947 */ /* 0x000fea0003800000 */
        /* <DEDUP_REMOVED lines=14> */
[----:B------:R-:W5:Y:S04]  /*4850*/  LDG.E R15, desc[UR12][R4.64+0xc00] ;  /* 0x000c000c040f7981 */ /* 0x000f68000c1e1900 */
[----:B------:R0:W5:Y:S01]  /*4860*/  LDG.E R16, desc[UR12][R2.64+0xc00] ;  /* 0x000c000c02107981 */ /* 0x000162000c1e1900 */
[----:B------:R-:W-:-:S02]  /*4870*/  LOP3.LUT P4, RZ, R8, 0xff, RZ, 0xc0, !PT ;  /* 0x000000ff08ff7812 */ /* 0x000fc4000788c0ff */
[----:B------:R-:W-:Y:S01]  /*4880*/  IADD3 R23, P2, PT, R23, UR6, RZ ;  /* 0x0000000617177c10 */ /* 0x000fe2000ff5e0ff */
[----:B0-----:R-:W-:-:S05]  /*4890*/  VIADD R3, R13, 0x100 ;  /* 0x000001000d037836 */ /* 0x001fca0000000000 */
[----:B------:R-:W-:Y:S01]  /*48a0*/  IADD3 R2, P5, P6, R10, UR6, R3 ;  /* 0x000000060a027c10 */ /* 0x000fe2000febe003 */
[----:B------:R-:W-:-:S03]  /*48b0*/  VIADD R3, R13, 0x200 ;  /* 0x000002000d037836 */ /* 0x000fc60000000000 */
[----:B------:R-:W-:Y:S02]  /*48c0*/  IADD3.X R4, PT, PT, R12, R9, RZ, P5, P6 ;  /* 0x000000090c047210 */ /* 0x000fe40002fec4ff */
[CC--:B--2---:R-:W-:Y:S02]  /*48d0*/  ISETP.GE.U32.AND P0, PT, R21.reuse, R22.reuse, PT ;  /* 0x000000161500720c */ /* 0x0c4fe40003f06070 */
[----:B------:R-:W-:Y:S01]  /*48e0*/  ISETP.LT.U32.AND P3, PT, R21, R22, P4 ;  /* 0x000000161500720c */ /* 0x000fe20002761070 */
[----:B------:R-:W-:Y:S01]  /*48f0*/  IMAD.X R22, R24, 0x1, R9, P2 ;  /* 0x0000000118167824 */ /* 0x000fe200010e0609 */
[----:B------:R-:W-:Y:S02]  /*4900*/  @!P4 SEL R8, RZ, 0x1, P0 ;  /* 0x00000001ff08c807 */ /* 0x000fe40000000000 */
[----:B------:R-:W-:Y:S02]  /*4910*/  ISETP.LT.U32.AND P0, PT, R23, R6, PT ;  /* 0x000000061700720c */ /* 0x000fe40003f01070 */
[----:B------:R-:W-:-:S02]  /*4920*/  SEL R8, R8, 0x1, !P3 ;  /* 0x0000000108087807 */ /* 0x000fc40005800000 */
[-C--:B------:R-:W-:Y:S02]  /*4930*/  ISETP.LT.AND.EX P0, PT, R22, R7.reuse, PT, P0 ;  /* 0x000000071600720c */ /* 0x080fe40003f01300 */
[----:B------:R-:W-:Y:S02]  /*4940*/  LOP3.LUT P2, RZ, R8, 0xff, RZ, 0xc0, !PT ;  /* 0x000000ff08ff7812 */ /* 0x000fe4000784c0ff */
[----:B------:R-:W-:Y:S02]  /*4950*/  SEL R5, R23, R6, P0 ;  /* 0x0000000617057207 */ /* 0x000fe40000000000 */
[----:B------:R-:W-:Y:S02]  /*4960*/  SEL R21, R22, R7, P0 ;  /* 0x0000000716157207 */ /* 0x000fe40000000000 */
[----:B---3--:R-:W-:Y:S02]  /*4970*/  ISETP.GE.U32.AND P0, PT, R19, R20, PT ;  /* 0x000000141300720c */ /* 0x008fe40003f06070 */
[----:B------:R-:W-:-:S02]  /*4980*/  @!P3 SEL R5, R23, R6, !P4 ;  /* 0x000000061705b207 */ /* 0x000fc40006000000 */
[----:B------:R-:W-:Y:S02]  /*4990*/  @!P3 SEL R21, R22, R7, !P4 ;  /* 0x000000071615b207 */ /* 0x000fe40006000000 */
[----:B------:R-:W-:Y:S02]  /*49a0*/  ISETP.LT.U32.AND P3, PT, R19, R20, P2 ;  /* 0x000000141300720c */ /* 0x000fe40001761070 */
[----:B------:R-:W-:Y:S02]  /*49b0*/  @!P2 SEL R8, RZ, 0x1, P0 ;  /* 0x00000001ff08a807 */ /* 0x000fe40000000000 */
[----:B------:R-:W-:Y:S02]  /*49c0*/  ISETP.LT.U32.AND P0, PT, R2, R5, PT ;  /* 0x000000050200720c */ /* 0x000fe40003f01070 */
[----:B------:R-:W-:Y:S02]  /*49d0*/  SEL R8, R8, 0x1, !P3 ;  /* 0x0000000108087807 */ /* 0x000fe40005800000 */
[----:B------:R-:W-:-:S02]  /*49e0*/  ISETP.LT.AND.EX P0, PT, R4, R21, PT, P0 ;  /* 0x000000150400720c */ /* 0x000fc40003f01300 */
[----:B------:R-:W-:Y:S02]  /*49f0*/  LOP3.LUT P4, RZ, R8, 0xff, RZ, 0xc0, !PT ;  /* 0x000000ff08ff7812 */ /* 0x000fe4000788c0ff */
[----:B------:R-:W-:Y:S02]  /*4a00*/  SEL R7, R2, R5, P0 ;  /* 0x0000000502077207 */ /* 0x000fe40000000000 */
[----:B------:R-:W-:Y:S02]  /*4a10*/  SEL R19, R4, R21, P0 ;  /* 0x0000001504137207 */ /* 0x000fe40000000000 */
[----:B------:R-:W-:Y:S02]  /*4a20*/  @!P3 SEL R7, R2, R5, !P2 ;  /* 0x000000050207b207 */ /* 0x000fe40005000000 */
[----:B------:R-:W-:Y:S02]  /*4a30*/  @!P3 SEL R19, R4, R21, !P2 ;  /* 0x000000150413b207 */ /* 0x000fe40005000000 */
[----:B----4-:R-:W-:-:S02]  /*4a40*/  ISETP.GE.U32.AND P3, PT, R17, R18, PT ;  /* 0x000000121100720c */ /* 0x010fc40003f66070 */
[----:B------:R-:W-:Y:S01]  /*4a50*/  IADD3 R2, P5, P0, R10, UR6, R3 ;  /* 0x000000060a027c10 */ /* 0x000fe2000f8be003 */
[----:B------:R-:W-:Y:S01]  /*4a60*/  VIADD R3, R13, 0x300 ;  /* 0x000003000d037836 */ /* 0x000fe20000000000 */
[----:B------:R-:W-:Y:S01]  /*4a70*/  ISETP.LT.U32.AND P2, PT, R17, R18, P4 ;  /* 0x000000121100720c */ /* 0x000fe20002741070 */
[----:B------:R-:W-:Y:S01]  /*4a80*/  VIADD R13, R13, 0x400 ;  /* 0x000004000d0d7836 */ /* 0x000fe20000000000 */
[----:B------:R-:W-:Y:S02]  /*4a90*/  @!P4 SEL R8, RZ, 0x1, P3 ;  /* 0x00000001ff08c807 */ /* 0x000fe40001800000 */
[----:B------:R-:W-:Y:S02]  /*4aa0*/  IADD3.X R6, PT, PT, R12, R9, RZ, P5, P0 ;  /* 0x000000090c067210 */ /* 0x000fe40002fe04ff */
[----:B------:R-:W-:Y:S02]  /*4ab0*/  ISETP.LT.U32.AND P0, PT, R2, R7, PT ;  /* 0x000000070200720c */ /* 0x000fe40003f01070 */
[----:B------:R-:W-:-:S02]  /*4ac0*/  SEL R8, R8, 0x1, !P2 ;  /* 0x0000000108087807 */ /* 0x000fc40005000000 */
[----:B------:R-:W-:Y:S02]  /*4ad0*/  ISETP.LT.AND.EX P0, PT, R6, R19, PT, P0 ;  /* 0x000000130600720c */ /* 0x000fe40003f01300 */
[----:B------:R-:W-:Y:S02]  /*4ae0*/  LOP3.LUT P3, RZ, R8, 0xff, RZ, 0xc0, !PT ;  /* 0x000000ff08ff7812 */ /* 0x000fe4000786c0ff */
[----:B------:R-:W-:Y:S02]  /*4af0*/  SEL R4, R2, R7, P0 ;  /* 0x0000000702047207 */ /* 0x000fe40000000000 */
[----:B------:R-:W-:Y:S02]  /*4b00*/  SEL R5, R6, R19, P0 ;  /* 0x0000001306057207 */ /* 0x000fe40000000000 */
[----:B------:R-:W-:Y:S02]  /*4b10*/  @!P2 SEL R4, R2, R7, !P4 ;  /* 0x000000070204a207 */ /* 0x000fe40006000000 */
[----:B------:R-:W-:-:S02]  /*4b20*/  @!P2 SEL R5, R6, R19, !P4 ;  /* 0x000000130605a207 */ /* 0x000fc40006000000 */
[----:B------:R-:W-:Y:S02]  /*4b30*/  IADD3 R3, P5, P6, R10, UR6, R3 ;  /* 0x000000060a037c10 */ /* 0x000fe4000febe003 */
[----:B-----5:R-:W-:Y:S02]  /*4b40*/  ISETP.LT.U32.AND P2, PT, R15, R16, P3 ;  /* 0x000000100f00720c */ /* 0x020fe40001f41070 */
[----:B------:R-:W-:Y:S02]  /*4b50*/  IADD3.X R2, PT, PT, R12, R9, RZ, P5, P6 ;  /* 0x000000090c027210 */ /* 0x000fe40002fec4ff */
[----:B------:R-:W-:Y:S02]  /*4b60*/  ISETP.LT.U32.AND P0, PT, R3, R4, PT ;  /* 0x000000040300720c */ /* 0x000fe40003f01070 */
[----:B------:R-:W-:Y:S02]  /*4b70*/  ISETP.GE.U32.AND P4, PT, R15, R16, PT ;  /* 0x000000100f00720c */ /* 0x000fe40003f86070 */
[----:B------:R-:W-:-:S02]  /*4b80*/  ISETP.LT.AND.EX P0, PT, R2, R5, PT, P0 ;  /* 0x000000050200720c */ /* 0x000fc40003f01300 */
[----:B------:R-:W-:Y:S02]  /*4b90*/  @!P3 SEL R8, RZ, 0x1, P4 ;  /* 0x00000001ff08b807 */ /* 0x000fe40002000000 */
[CC--:B------:R-:W-:Y:S02]  /*4ba0*/  SEL R6, R3.reuse, R4.reuse, P0 ;  /* 0x0000000403067207 */ /* 0x0c0fe40000000000 */
[-C--:B------:R-:W-:Y:S02]  /*4bb0*/  SEL R7, R2, R5.reuse, P0 ;  /* 0x0000000502077207 */ /* 0x080fe40000000000 */
[----:B------:R-:W-:Y:S02]  /*4bc0*/  SEL R8, R8, 0x1, !P2 ;  /* 0x0000000108087807 */ /* 0x000fe40005000000 */
[----:B------:R-:W-:Y:S02]  /*4bd0*/  @!P2 SEL R6, R3, R4, !P3 ;  /* 0x000000040306a207 */ /* 0x000fe40005800000 */
[----:B------:R-:W-:-:S07]  /*4be0*/  @!P2 SEL R7, R2, R5, !P3 ;  /* 0x000000050207a207 */ /* 0x000fce0005800000 */
.L_x_525:
[----:B------:R-:W-:Y:S05]  /*4bf0*/  BSYNC.RECONVERGENT B2 ;  /* 0x0000000000027941 */ /* 0x000fea0003800200 */
.L_x_524:
[----:B------:R-:W-:Y:S05]  /*4c00*/  @!P1 BRA `(.L_x_520) ;  /* 0x00000004001c9947 */ /* 0x000fea0003800000 */
[----:B------:R-:W-:Y:S01]  /*4c10*/  ISETP.NE.AND P0, PT, R14, 0x1, PT ;  /* 0x000000010e00780c */ /* 0x000fe20003f05270 */
[----:B------:R-:W-:Y:S01]  /*4c20*/  BSSY.RECONVERGENT B2, `(.L_x_526) ;  /* 0x000002b000027945 */ /* 0x000fe20003800200 */
[----:B------:R-:W-:-:S11]  /*4c30*/  LOP3.LUT P1, RZ, R11, 0x100, RZ, 0xc0, !PT ;  /* 0x000001000bff7812 */ /* 0x000fd6000782c0ff */
        /* <DEDUP_REMOVED lines=14> */
[----:B------:R-:W-:-:S05]  /*4d20*/  IADD3 R11, P0, PT, R11, UR6, RZ ;  /* 0x000000060b0b7c10 */ /* 0x000fca000ff1e0ff */
[----:B------:R-:W-:Y:S01]  /*4d30*/  IMAD.X R14, R14, 0x1, R9, P0 ;  /* 0x000000010e0e7824 */ /* 0x000fe200000e0609 */
        /* <DEDUP_REMOVED lines=10> */
[----:B------:R-:W-:Y:S02]  /*4de0*/  IADD3 R15, P5, P6, R10, UR6, R15 ;  /* 0x000000060a0f7c10 */ /* 0x000fe4000febe00f */
[----:B------:R-:W-:Y:S02]  /*4df0*/  LOP3.LUT P4, RZ, R8, 0xff, RZ, 0xc0, !PT ;  /* 0x000000ff08ff7812 */ /* 0x000fe4000788c0ff */
[----:B-1----:R-:W-:Y:S02]  /*4e00*/  IADD3.X R4, PT, PT, R12, R9, RZ, P5, P6 ;  /* 0x000000090c047210 */ /* 0x002fe40002fec4ff */
[----:B------:R-:W-:Y:S02]  /*4e10*/  @!P3 SEL R2, R11, R6, !P2 ;  /* 0x000000060b02b207 */ /* 0x000fe40005000000 */
[----:B------:R-:W-:-:S02]  /*4e20*/  @!P3 SEL R3, R14, R7, !P2 ;  /* 0x000000070e03b207 */ /* 0x000fc40005000000 */
[----:B---3--:R-:W-:Y:S02]  /*4e30*/  ISETP.LT.U32.AND P3, PT, R17, R18, P4 ;  /* 0x000000121100720c */ /* 0x008fe40002761070 */
[----:B------:R-:W-:Y:S02]  /*4e40*/  ISETP.LT.U32.AND P0, PT, R15, R2, PT ;  /* 0x000000020f00720c */ /* 0x000fe40003f01070 */
[----:B------:R-:W-:Y:S02]  /*4e50*/  ISETP.GE.U32.AND P2, PT, R17, R18, PT ;  /* 0x000000121100720c */ /* 0x000fe40003f46070 */
[----:B------:R-:W-:Y:S02]  /*4e60*/  ISETP.LT.AND.EX P0, PT, R4, R3, PT, P0 ;  /* 0x000000030400720c */ /* 0x000fe40003f01300 */
[----:B------:R-:W-:Y:S02]  /*4e70*/  @!P4 SEL R8, RZ, 0x1, P2 ;  /* 0x00000001ff08c807 */ /* 0x000fe40001000000 */
[----:B------:R-:W-:-:S02]  /*4e80*/  SEL R6, R15, R2, P0 ;  /* 0x000000020f067207 */ /* 0x000fc40000000000 */
[-C--:B------:R-:W-:Y:S02]  /*4e90*/  SEL R7, R4, R3.reuse, P0 ;  /* 0x0000000304077207 */ /* 0x080fe40000000000 */
[----:B------:R-:W-:Y:S02]  /*4ea0*/  SEL R8, R8, 0x1, !P3 ;  /* 0x0000000108087807 */ /* 0x000fe40005800000 */
[----:B------:R-:W-:Y:S02]  /*4eb0*/  @!P3 SEL R6, R15, R2, !P4 ;  /* 0x000000020f06b207 */ /* 0x000fe40006000000 */
[----:B------:R-:W-:-:S07]  /*4ec0*/  @!P3 SEL R7, R4, R3, !P4 ;  /* 0x000000030407b207 */ /* 0x000fce0006000000 */
.L_x_527:
[----:B------:R-:W-:Y:S05]  /*4ed0*/  BSYNC.RECONVERGENT B2 ;  /* 0x0000000000027941 */ /* 0x000fea0003800200 */
.L_x_526:
[----:B------:R-:W-:Y:S05]  /*4ee0*/  @P1 BRA `(.L_x_520) ;  /* 0x0000000000641947 */ /* 0x000fea0003800000 */
        /* <DEDUP_REMOVED lines=9> */
[----:B------:R-:W2:Y:S01]  /*4f80*/  LDG.E R5, desc[UR12][R4.64] ;  /* 0x0000000c04057981 */ /* 0x000ea2000c1e1900 */
[----:B------:R-:W-:Y:S02]  /*4f90*/  LOP3.LUT P3, RZ, R8, 0xff, RZ, 0xc0, !PT ;  /* 0x000000ff08ff7812 */ /* 0x000fe4000786c0ff */
[----:B------:R-:W-:-:S05]  /*4fa0*/  IADD3 R11, P0, PT, R10, UR6, RZ ;  /* 0x000000060a0b7c10 */ /* 0x000fca000ff1e0ff */
[----:B------:R-:W-:Y:S01]  /*4fb0*/  IMAD.X R12, R12, 0x1, R9, P0 ;  /* 0x000000010c0c7824 */ /* 0x000fe200000e0609 */
[----:B------:R-:W-:-:S04]  /*4fc0*/  ISETP.LT.U32.AND P0, PT, R11, R6, PT ;  /* 0x000000060b00720c */ /* 0x000fc80003f01070 */
[----:B------:R-:W-:-:S04]  /*4fd0*/  ISETP.LT.AND.EX P0, PT, R12, R7, PT, P0 ;  /* 0x000000070c00720c */ /* 0x000fc80003f01300 */
[----:B------:R-:W-:Y:S02]  /*4fe0*/  SEL R9, R11, R6, P0 ;  /* 0x000000060b097207 */ /* 0x000fe40000000000 */
[----:B------:R-:W-:Y:S02]  /*4ff0*/  SEL R10, R12, R7, P0 ;  /* 0x000000070c0a7207 */ /* 0x000fe40000000000 */
[CC--:B--2---:R-:W-:Y:S02]  /*5000*/  ISETP.LT.U32.AND P1, PT, R2.reuse, R5.reuse, P3 ;  /* 0x000000050200720c */ /* 0x0c4fe40001f21070 */
[----:B------:R-:W-:-:S04]  /*5010*/  ISETP.GE.U32.AND P2, PT, R2, R5, PT ;  /* 0x000000050200720c */ /* 0x000fc80003f46070 */
[----:B------:R-:W-:-:S04]  /*5020*/  @!P3 SEL R8, RZ, 0x1, P2 ;  /* 0x00000001ff08b807 */ /* 0x000fc80001000000 */
[----:B------:R-:W-:-:S03]  /*5030*/  SEL R8, R8, 0x1, !P1 ;  /* 0x0000000108087807 */ /* 0x000fc60004800000 */
[----:B------:R-:W-:Y:S02]  /*5040*/  @!P1 SEL R9, R11, R6, !P3 ;  /* 0x000000060b099207 */ /* 0x000fe40005800000 */
[----:B------:R-:W-:-:S03]  /*5050*/  @!P1 SEL R10, R12, R7, !P3 ;  /* 0x000000070c0a9207 */ /* 0x000fc60005800000 */
[----:B------:R-:W-:Y:S02]  /*5060*/  IMAD.MOV.U32 R6, RZ, RZ, R9 ;  /* 0x000000ffff067224 */ /* 0x000fe400078e0009 */
[----:B------:R-:W-:-:S07]  /*5070*/  IMAD.MOV.U32 R7, RZ, RZ, R10 ;  /* 0x000000ffff077224 */ /* 0x000fce00078e000a */
.L_x_520:
[----:B------:R-:W-:Y:S05]  /*5080*/  BSYNC.RECONVERGENT B1 ;  /* 0x0000000000017941 */ /* 0x000fea0003800200 */
.L_x_517:
[----:B------:R-:W0:Y:S01]  /*5090*/  S2R R10, SR_LANEID ;  /* 0x00000000000a7919 */ /* 0x000e220000000000 */
[----:B------:R-:W-:Y:S01]  /*50a0*/  LOP3.LUT R3, R8, 0xff, RZ, 0xc0, !PT ;  /* 0x000000ff08037812 */ /* 0x000fe200078ec0ff */
[----:B------:R-:W-:Y:S01]  /*50b0*/  BSSY.RECONVERGENT B1, `(.L_x_528) ;  /* 0x0000016000017945 */ /* 0x000fe20003800200 */
[----:B------:R-:W1:Y:S01]  /*50c0*/  S2R R9, SR_TID.X ;  /* 0x0000000000097919 */ /* 0x000e620000002100 */
[----:B------:R2:W3:Y:S04]  /*50d0*/  SHFL.DOWN PT, R5, R6, 0x1, 0x1f ;  /* 0x08201f0006057f89 */ /* 0x0004e800000e0000 */
[----:B------:R2:W4:Y:S04]  /*50e0*/  SHFL.DOWN PT, R4, R7, 0x1, 0x1f ;  /* 0x08201f0007047f89 */ /* 0x00052800000e0000 */
[----:B------:R-:W1:Y:S01]  /*50f0*/  SHFL.DOWN PT, R3, R3, 0x1, 0x1f ;  /* 0x08201f0003037f89 */ /* 0x000e6200000e0000 */
[----:B0-----:R-:W-:-:S02]  /*5100*/  ISETP.GT.AND P0, PT, R10, 0x1e, PT ;  /* 0x0000001e0a00780c */ /* 0x001fc40003f04270 */
[----:B------:R-:W-:-:S11]  /*5110*/  ISETP.GT.AND P4, PT, R10, 0x1d, PT ;  /* 0x0000001d0a00780c */ /* 0x000fd60003f84270 */
        /* <DEDUP_REMOVED lines=15> */
.L_x_529:
[----:B------:R-:W-:Y:S05]  /*5210*/  BSYNC.RECONVERGENT B1 ;  /* 0x0000000000017941 */ /* 0x000fea0003800200 */
.L_x_528:
[----:B------:R-:W-:Y:S01]  /*5220*/  LOP3.LUT R3, R8, 0xff, RZ, 0xc0, !PT ;  /* 0x000000ff08037812 */ /* 0x000fe200078ec0ff */
[----:B------:R0:W1:Y:S01]  /*5230*/  SHFL.DOWN PT, R5, R6, 0x2, 0x1f ;  /* 0x08401f0006057f89 */ /* 0x00006200000e0000 */
[----:B------:R-:W-:Y:S01]  /*5240*/  BSSY.RECONVERGENT B1, `(.L_x_530) ;  /* 0x0000016000017945 */ /* 0x000fe20003800200 */
[C---:B------:R-:W-:Y:S02]  /*5250*/  ISETP.GT.AND P5, PT, R10.reuse, 0x1b, PT ;  /* 0x0000001b0a00780c */ /* 0x040fe40003fa4270 */
[----:B------:R0:W2:Y:S01]  /*5260*/  SHFL.DOWN PT, R4, R7, 0x2, 0x1f ;  /* 0x08401f0007047f89 */ /* 0x0000a200000e0000 */
[C---:B------:R-:W-:Y:S02]  /*5270*/  ISETP.GT.AND P3, PT, R10.reuse, 0x17, PT ;  /* 0x000000170a00780c */ /* 0x040fe40003f64270 */
[C---:B------:R-:W-:Y:S01]  /*5280*/  ISETP.GT.AND P2, PT, R10.reuse, 0xf, PT ;  /* 0x0000000f0a00780c */ /* 0x040fe20003f44270 */
[----:B------:R-:W3:Y:S01]  /*5290*/  SHFL.DOWN PT, R3, R3, 0x2, 0x1f ;  /* 0x08401f0003037f89 */ /* 0x000ee200000e0000 */
[----:B------:R-:W-:Y:S01]  /*52a0*/  ISETP.NE.AND P1, PT, R10, RZ, PT ;  /* 0x000000ff0a00720c */ /* 0x000fe20003f25270 */
[----:B------:R-:W-:-:S12]  /*52b0*/  @P4 BRA `(.L_x_531) ;  /* 0x0000000000384947 */ /* 0x000fd80003800000 */
        /* <DEDUP_REMOVED lines=14> */
.L_x_531:
[----:B------:R-:W-:Y:S05]  /*53a0*/  BSYNC.RECONVERGENT B1 ;  /* 0x0000000000017941 */ /* 0x000fea0003800200 */
.L_x_530:
        /* <DEDUP_REMOVED lines=20> */
.L_x_533:
[----:B------:R-:W-:Y:S05]  /*54f0*/  BSYNC.RECONVERGENT B1 ;  /* 0x0000000000017941 */ /* 0x000fea0003800200 */
.L_x_532:
        /* <DEDUP_REMOVED lines=20> */
.L_x_535:
[----:B------:R-:W-:Y:S05]  /*5640*/  BSYNC.RECONVERGENT B1 ;  /* 0x0000000000017941 */ /* 0x000fea0003800200 */
.L_x_534:
        /* <DEDUP_REMOVED lines=20> */
.L_x_537:
[----:B------:R-:W-:Y:S05]  /*5790*/  BSYNC.RECONVERGENT B1 ;  /* 0x0000000000017941 */ /* 0x000fea0003800200 */
.L_x_536:
        /* <DEDUP_REMOVED lines=10> */
.L_x_539:
[----:B------:R-:W-:Y:S05]  /*5840*/  BSYNC.RECONVERGENT B1 ;  /* 0x0000000000017941 */ /* 0x000fea0003800200 */
.L_x_538:
        /* <DEDUP_REMOVED lines=84> */
.L_x_498:
[----:B------:R-:W-:Y:S05]  /*5d90*/  BSYNC.RECONVERGENT B0 ;  /* 0x0000000000007941 */ /* 0x000fea0003800200 */
.L_x_473:
[----:B------:R-:W-:Y:S05]  /*5da0*/  @P1 EXIT ;  /* 0x000000000000194d */ /* 0x000fea0003800000 */
[----:B012---:R-:W0:Y:S02]  /*5db0*/  LDC.64 R2, c[0x0][0x3a0] ;  /* 0x0000e800ff027b82 */ /* 0x007e240000000a00 */
[----:B0-----:R-:W-:-:S05]  /*5dc0*/  IMAD.WIDE.U32 R2, R0, 0x10, R2 ;  /* 0x0000001000027825 */ /* 0x001fca00078e0002 */
[----:B------:R-:W-:Y:S04]  /*5dd0*/  STG.E.64 desc[UR12][R2.64+0x8], R6 ;  /* 0x0000080602007986 */ /* 0x000fe8000c101b0c */
[----:B------:R-:W-:Y:S01]  /*5de0*/  STG.E.U8 desc[UR12][R2.64], R8 ;  /* 0x0000000802007986 */ /* 0x000fe2000c10110c */
[----:B------:R-:W-:Y:S05]  /*5df0*/  EXIT ;  /* 0x000000000000794d */ /* 0x000fea0003800000 */
.L_x_540:
        /* <DEDUP_REMOVED lines=16> */
.L_x_826:


//--------------------- .text._ZN3cub18CUB_300001_SM_10006detail6reduce28DeviceReduceSingleTileKernelINS2_10policy_hubIN4cuda3std3__45tupleIJblEEEyN6thrust24THRUST_300001_SM_1000_NS8cuda_cub9__find_if7functorIS9_EEE10Policy1000ENSB_12zip_iteratorINS8_IJNSD_26transform_input_iterator_tIbNSI_INS8_IJNSB_6detail15normal_iteratorINSB_10device_ptrIKjEEEESP_EEEEENSK_22tuple_binary_predicateINS7_4lessIjEEEEEENSB_17counting_iteratorIlNSB_11use_defaultESY_SY_EEEEEEEPS9_ySF_S9_S9_NS7_10__identityEEEvT0_T1_T2_T3_T4_T6_ --------------------------
	.section	.text._ZN3cub18CUB_300001_SM_10006detail6reduce28DeviceReduceSingleTileKernelINS2_10policy_hubIN4cuda3std3__45tupleIJblEEEyN6thrust24THRUST_300001_SM_1000_NS8cuda_cub9__find_if7functorIS9_EEE10Policy1000ENSB_12zip_iteratorINS8_IJNSD_26transform_input_iterator_tIbNSI_INS8_IJNSB_6detail15normal_iteratorINSB_10device_ptrIKjEEEESP_EEEEENSK_22tuple_binary_predicateINS7_4lessIjEEEEEENSB_17counting_iteratorIlNSB_11use_defaultESY_SY_EEEEEEEPS9_ySF_S9_S9_NS7_10__identityEEEvT0_T1_T2_T3_T4_T6_,"ax",@progbits
	.align	128
        .global         _ZN3cub18CUB_300001_SM_10006detail6reduce28DeviceReduceSingleTileKernelINS2_10policy_hubIN4cuda3std3__45tupleIJblEEEyN6thrust24THRUST_300001_SM_1000_NS8cuda_cub9__find_if7functorIS9_EEE10Policy1000ENSB_12zip_iteratorINS8_IJNSD_26transform_input_iterator_tIbNSI_INS8_IJNSB_6detail15normal_iteratorINSB_10device_ptrIKjEEEESP_EEEEENSK_22tuple_binary_predicateINS7_4lessIjEEEEEENSB_17counting_iteratorIlNSB_11use_defaultESY_SY_EEEEEEEPS9_ySF_S9_S9_NS7_10__identityEEEvT0_T1_T2_T3_T4_T6_
        .type           _ZN3cub18CUB_300001_SM_10006detail6reduce28DeviceReduceSingleTileKernelINS2_10policy_hubIN4cuda3std3__45tupleIJblEEEyN6thrust24THRUST_300001_SM_1000_NS8cuda_cub9__find_if7functorIS9_EEE10Policy1000ENSB_12zip_iteratorINS8_IJNSD_26transform_input_iterator_tIbNSI_INS8_IJNSB_6detail15normal_iteratorINSB_10device_ptrIKjEEEESP_EEEEENSK_22tuple_binary_predicateINS7_4lessIjEEEEEENSB_17counting_iteratorIlNSB_11use_defaultESY_SY_EEEEEEEPS9_ySF_S9_S9_NS7_10__identityEEEvT0_T1_T2_T3_T4_T6_,@function
        .size           _ZN3cub18CUB_300001_SM_10006detail6reduce28DeviceReduceSingleTileKernelINS2_10policy_hubIN4cuda3std3__45tupleIJblEEEyN6thrust24THRUST_300001_SM_1000_NS8cuda_cub9__find_if7functorIS9_EEE10Policy1000ENSB_12zip_iteratorINS8_IJNSD_26transform_input_iterator_tIbNSI_INS8_IJNSB_6detail15normal_iteratorINSB_10device_ptrIKjEEEESP_EEEEENSK_22tuple_binary_predicateINS7_4lessIjEEEEEENSB_17counting_iteratorIlNSB_11use_defaultESY_SY_EEEEEEEPS9_ySF_S9_S9_NS7_10__identityEEEvT0_T1_T2_T3_T4_T6_,(.L_x_827 - _ZN3cub18CUB_300001_SM_10006detail6reduce28DeviceReduceSingleTileKernelINS2_10policy_hubIN4cuda3std3__45tupleIJblEEEyN6thrust24THRUST_300001_SM_1000_NS8cuda_cub9__find_if7functorIS9_EEE10Policy1000ENSB_12zip_iteratorINS8_IJNSD_26transform_input_iterator_tIbNSI_INS8_IJNSB_6detail15normal_iteratorINSB_10device_ptrIKjEEEESP_EEEEENSK_22tuple_binary_predicateINS7_4lessIjEEEEEENSB_17counting_iteratorIlNSB_11use_defaultESY_SY_EEEEEEEPS9_ySF_S9_S9_NS7_10__identityEEEvT0_T1_T2_T3_T4_T6_)
        .other          _ZN3cub18CUB_300001_SM_10006detail6reduce28DeviceReduceSingleTileKernelINS2_10policy_hubIN4cuda3std3__45tupleIJblEEEyN6thrust24THRUST_300001_SM_1000_NS8cuda_cub9__find_if7functorIS9_EEE10Policy1000ENSB_12zip_iteratorINS8_IJNSD_26transform_input_iterator_tIbNSI_INS8_IJNSB_6detail15normal_iteratorINSB_10device_ptrIKjEEEESP_EEEEENSK_22tuple_binary_predicateINS7_4lessIjEEEEEENSB_17counting_iteratorIlNSB_11use_defaultESY_SY_EEEEEEEPS9_ySF_S9_S9_NS7_10__identityEEEvT0_T1_T2_T3_T4_T6_,@"STO_CUDA_ENTRY STV_DEFAULT"
_ZN3cub18CUB_300001_SM_10006detail6reduce28DeviceReduceSingleTileKernelINS2_10policy_hubIN4cuda3std3__45tupleIJblEEEyN6thrust24THRUST_300001_SM_1000_NS8cuda_cub9__find_if7functorIS9_EEE10Policy1000ENSB_12zip_iteratorINS8_IJNSD_26transform_input_iterator_tIbNSI_INS8_IJNSB_6detail15normal_iteratorINSB_10device_ptrIKjEEEESP_EEEEENSK_22tuple_binary_predicateINS7_4lessIjEEEEEENSB_17counting_iteratorIlNSB_11use_defaultESY_SY_EEEEEEEPS9_ySF_S9_S9_NS7_10__identityEEEvT0_T1_T2_T3_T4_T6_:
.text._ZN3cub18CUB_300001_SM_10006detail6reduce28DeviceReduceSingleTileKernelINS2_10policy_hubIN4cuda3std3__45tupleIJblEEEyN6thrust24THRUST_300001_SM_1000_NS8cuda_cub9__find_if7functorIS9_EEE10Policy1000ENSB_12zip_iteratorINS8_IJNSD_26transform_input_iterator_tIbNSI_INS8_IJNSB_6detail15normal_iteratorINSB_10device_ptrIKjEEEESP_EEEEENSK_22tuple_binary_predicateINS7_4lessIjEEEEEENSB_17counting_iteratorIlNSB_11use_defaultESY_SY_EEEEEEEPS9_ySF_S9_S9_NS7_10__identityEEEvT0_T1_T2_T3_T4_T6_:
[----:B------:R-:W-:Y:S01]  /*0000*/  LDC R1, c[0x0][0x37c] ;  /* 0x0000df00ff017b82 */ /* 0x000fe20000000800 */
[----:B------:R-:W0:Y:S07]  /*0010*/  LDCU.64 UR4, c[0x0][0x3a8] ;  /* 0x00007500ff0477ac */ /* 0x000e2e0008000a00 */
[----:B------:R-:W1:Y:S01]  /*0020*/  LDC.U8 R0, c[0x0][0x3b8] ;  /* 0x0000ee00ff007b82 */ /* 0x000e620000000000 */
[----:B------:R-:W2:Y:S01]  /*0030*/  LDCU.64 UR8, c[0x0][0x358] ;  /* 0x00006b00ff0877ac */ /* 0x000ea20008000a00 */
[----:B0-----:R-:W-:-:S04]  /*0040*/  UISETP.NE.U32.AND UP0, UPT, UR4, URZ, UPT ;  /* 0x000000ff0400728c */ /* 0x001fc8000bf05070 */
[----:B------:R-:W-:-:S09]  /*0050*/  UISETP.NE.AND.EX UP0, UPT, UR5, URZ, UPT, UP0 ;  /* 0x000000ff0500728c */ /* 0x000fd2000bf05300 */
        /* <DEDUP_REMOVED lines=9> */
.L_x_541:
[----:B------:R-:W-:Y:S01]  /*00f0*/  UISETP.GT.U32.AND UP0, UPT, UR4, 0x3ff, UPT ;  /* 0x000003ff0400788c */ /* 0x000fe2000bf04070 */
[----:B------:R-:W-:Y:S03]  /*0100*/  BSSY.RECONVERGENT B0, `(.L_x_542) ;  /* 0x000058d000007945 */ /* 0x000fe60003800200 */
[----:B------:R-:W-:-:S09]  /*0110*/  UISETP.GT.U32.AND.EX UP0, UPT, UR5, URZ, UPT, UP0 ;  /* 0x000000ff0500728c */ /* 0x000fd2000bf04100 */
[----:B------:R-:W-:Y:S05]  /*0120*/  BRA.U UP0, `(.L_x_543) ;  /* 0x0000003100247547 */ /* 0x000fea000b800000 */
[----:B------:R-:W0:Y:S01]  /*0130*/  S2R R13, SR_TID.X ;  /* 0x00000000000d7919 */ /* 0x000e220000002100 */
[----:B------:R-:W2:Y:S08]  /*0140*/  LDC.64 R2, c[0x0][0x380] ;  /* 0x0000e000ff027b82 */ /* 0x000eb00000000a00 */
[----:B------:R-:W3:Y:S01]  /*0150*/  LDC.64 R4, c[0x0][0x388] ;  /* 0x0000e200ff047b82 */ /* 0x000ee20000000a00 */
[----:B------:R-:W-:Y:S01]  /*0160*/  CS2R R10, SRZ ;  /* 0x00000000000a7805 */ /* 0x000fe2000001ff00 */
[----:B------:R-:W4:Y:S01]  /*0170*/  LDCU.64 UR6, c[0x0][0x398] ;  /* 0x00007300ff0677ac */ /* 0x000f220008000a00 */
[----:B0-----:R-:W-:-:S13]  /*0180*/  ISETP.GE.U32.AND P0, PT, R13, UR4, PT ;  /* 0x000000040d007c0c */ /* 0x001fda000bf06070 */
[C---:B--2---:R-:W-:Y:S01]  /*0190*/  @!P0 IMAD.WIDE.U32 R2, R13.reuse, 0x4, R2 ;  /* 0x000000040d028825 */ /* 0x044fe200078e0002 */
[----:B------:R-:W0:Y:S03]  /*01a0*/  @!P0 LDC.64 R6, c[0x0][0x398] ;  /* 0x0000e600ff068b82 */ /* 0x000e260000000a00 */
[C---:B---3--:R-:W-:Y:S02]  /*01b0*/  @!P0 IMAD.WIDE.U32 R4, R13.reuse, 0x4, R4 ;  /* 0x000000040d048825 */ /* 0x048fe400078e0004 */
[----:B------:R-:W2:Y:S04]  /*01c0*/  @!P0 LDG.E R2, desc[UR8][R2.64] ;  /* 0x0000000802028981 */ /* 0x000ea8000c1e1900 */
[----:B------:R-:W2:Y:S01]  /*01d0*/  @!P0 LDG.E R5, desc[UR8][R4.64] ;  /* 0x0000000804058981 */ /* 0x000ea2000c1e1900 */
[----:B------:R-:W-:Y:S01]  /*01e0*/  IMAD.MOV.U32 R15, RZ, RZ, R13 ;  /* 0x000000ffff0f7224 */ /* 0x000fe200078e000d */
[----:B------:R-:W-:Y:S01]  /*01f0*/  PRMT R12, RZ, 0x7610, R12 ;  /* 0x00007610ff0c7816 */ /* 0x000fe2000000000c */
[----:B------:R-:W-:Y:S01]  /*0200*/  @!P0 VIADD R15, R13, 0x100 ;  /* 0x000001000d0f8836 */ /* 0x000fe20000000000 */
[----:B------:R-:W-:Y:S04]  /*0210*/  BSSY.RECONVERGENT B1, `(.L_x_544) ;  /* 0x0000121000017945 */ /* 0x000fe80003800200 */
[----:B------:R-:W-:-:S02]  /*0220*/  ISETP.GE.U32.AND P2, PT, R15, UR4, PT ;  /* 0x000000040f007c0c */ /* 0x000fc4000bf46070 */
[----:B0-----:R-:W-:-:S05]  /*0230*/  @!P0 IADD3 R10, P3, PT, R13, R6, RZ ;  /* 0x000000060d0a8210 */ /* 0x001fca0007f7e0ff */
[----:B------:R-:W-:Y:S01]  /*0240*/  @!P0 IMAD.X R11, RZ, RZ, R7, P3 ;  /* 0x000000ffff0b8224 */ /* 0x000fe200018e0607 */
[----:B--2---:R-:W-:-:S04]  /*0250*/  @!P0 ISETP.GE.U32.AND P1, PT, R2, R5, PT ;  /* 0x000000050200820c */ /* 0x004fc80003f26070 */
[----:B------:R-:W-:-:S04]  /*0260*/  @!P0 SEL R2, RZ, 0x1, P1 ;  /* 0x00000001ff028807 */ /* 0x000fc80000800000 */
[----:B------:R-:W-:Y:S01]  /*0270*/  @!P0 PRMT R12, R2, 0x7610, R12 ;  /* 0x00007610020c8816 */ /* 0x000fe2000000000c */
[----:B----4-:R-:W-:Y:S06]  /*0280*/  @P2 BRA `(.L_x_545) ;  /* 0x0000001000642947 */ /* 0x010fec0003800000 */
[----:B------:R-:W-:Y:S01]  /*0290*/  LOP3.LUT R14, RZ, R15, RZ, 0x33, !PT ;  /* 0x0000000fff0e7212 */ /* 0x000fe200078e33ff */
[----:B------:R-:W-:Y:S04]  /*02a0*/  BSSY.RECONVERGENT B2, `(.L_x_546) ;  /* 0x000008a000027945 */ /* 0x000fe80003800200 */
[----:B------:R-:W-:-:S05]  /*02b0*/  VIADD R14, R14, UR4 ;  /* 0x000000040e0e7c36 */ /* 0x000fca0008000000 */
[C---:B------:R-:W-:Y:S02]  /*02c0*/  ISETP.GE.U32.AND P0, PT, R14.reuse, 0x700, PT ;  /* 0x000007000e00780c */ /* 0x040fe40003f06070 */
[----:B------:R-:W-:-:S04]  /*02d0*/  LEA.HI R16, R14, 0x1, RZ, 0x18 ;  /* 0x000000010e107811 */ /* 0x000fc800078fc0ff */
[----:B------:R-:W-:-:S04]  /*02e0*/  LOP3.LUT R35, R16, 0x7, RZ, 0xc0, !PT ;  /* 0x0000000710237812 */ /* 0x000fc800078ec0ff */
[----:B------:R-:W-:-:S03]  /*02f0*/  ISETP.NE.AND P1, PT, R35, RZ, PT ;  /* 0x000000ff2300720c */ /* 0x000fc60003f25270 */
[----:B------:R-:W-:Y:S10]  /*0300*/  @!P0 BRA `(.L_x_547) ;  /* 0x00000008000c8947 */ /* 0x000ff40003800000 */
[----:B------:R-:W0:Y:S01]  /*0310*/  LDC.64 R2, c[0x0][0x380] ;  /* 0x0000e000ff027b82 */ /* 0x000e220000000a00 */
[----:B------:R-:W-:-:S05]  /*0320*/  LOP3.LUT R18, R16, 0x1fffff8, RZ, 0xc0, !PT ;  /* 0x01fffff810127812 */ /* 0x000fca00078ec0ff */
[----:B------:R-:W-:Y:S02]  /*0330*/  IMAD.MOV R18, RZ, RZ, -R18 ;  /* 0x000000ffff127224 */ /* 0x000fe400078e0a12 */
[----:B------:R-:W2:Y:S05]  /*0340*/  LDC.64 R4, c[0x0][0x388] ;  /* 0x0000e200ff047b82 */ /* 0x000eaa0000000a00 */
.L_x_548:
[----:B0-----:R-:W-:-:S04]  /*0350*/  IMAD.WIDE.U32 R8, R15, 0x4, R2 ;  /* 0x000000040f087825 */ /* 0x001fc800078e0002 */
[C---:B--2---:R-:W-:Y:S01]  /*0360*/  IMAD.WIDE.U32 R6, R15.reuse, 0x4, R4 ;  /* 0x000000040f067825 */ /* 0x044fe200078e0004 */
[----:B------:R-:W2:Y:S04]  /*0370*/  LDG.E R33, desc[UR8][R8.64] ;  /* 0x0000000808217981 */ /* 0x000ea8000c1e1900 */
[----:B------:R-:W2:Y:S04]  /*0380*/  LDG.E R34, desc[UR8][R6.64] ;  /* 0x0000000806227981 */ /* 0x000ea8000c1e1900 */
[----:B------:R-:W3:Y:S04]  /*0390*/  LDG.E R32, desc[UR8][R8.64+0x400] ;  /* 0x0004000808207981 */ /* 0x000ee8000c1e1900 */
[----:B------:R-:W3:Y:S04]  /*03a0*/  LDG.E R31, desc[UR8][R6.64+0x400] ;  /* 0x00040008061f7981 */ /* 0x000ee8000c1e1900 */
[----:B------:R-:W4:Y:S04]  /*03b0*/  LDG.E R28, desc[UR8][R8.64+0x800] ;  /* 0x00080008081c7981 */ /* 0x000f28000c1e1900 */
        /* <DEDUP_REMOVED lines=9> */
[----:B------:R0:W5:Y:S04]  /*0450*/  LDG.E R27, desc[UR8][R8.64+0x1c00] ;  /* 0x001c0008081b7981 */ /* 0x000168000c1e1900 */
[----:B------:R1:W5:Y:S01]  /*0460*/  LDG.E R30, desc[UR8][R6.64+0x1c00] ;  /* 0x001c0008061e7981 */ /* 0x000362000c1e1900 */
[----:B------:R-:W-:Y:S01]  /*0470*/  PRMT R36, R12, 0x7610, R36 ;  /* 0x000076100c247816 */ /* 0x000fe20000000024 */
[----:B------:R-:W-:Y:S01]  /*0480*/  VIADD R18, R18, 0x8 ;  /* 0x0000000812127836 */ /* 0x000fe20000000000 */
[C---:B------:R-:W-:Y:S01]  /*0490*/  IADD3 R29, P3, PT, R15.reuse, UR6, RZ ;  /* 0x000000060f1d7c10 */ /* 0x040fe2000ff7e0ff */
[----:B------:R-:W-:Y:S01]  /*04a0*/  VIADD R15, R15, 0x800 ;  /* 0x000008000f0f7836 */ /* 0x000fe20000000000 */
[----:B------:R-:W-:-:S03]  /*04b0*/  LOP3.LUT P5, RZ, R36, 0xff, RZ, 0xc0, !PT ;  /* 0x000000ff24ff7812 */ /* 0x000fc600078ac0ff */
[----:B------:R-:W-:Y:S01]  /*04c0*/  IMAD.X R12, RZ, RZ, UR7, P3 ;  /* 0x00000007ff0c7e24 */ /* 0x000fe200098e06ff */
[CC--:B--2---:R-:W-:Y:S02]  /*04d0*/  ISETP.GE.U32.AND P0, PT, R33.reuse, R34.reuse, PT ;  /* 0x000000222100720c */ /* 0x0c4fe40003f06070 */
[----:B------:R-:W-:-:S07]  /*04e0*/  ISETP.LT.U32.AND P2, PT, R33, R34, P5 ;  /* 0x000000222100720c */ /* 0x000fce0002f41070 */
[----:B------:R-:W-:Y:S02]  /*04f0*/  @!P5 SEL R36, RZ, 0x1, P0 ;  /* 0x00000001ff24d807 */ /* 0x000fe40000000000 */
[----:B------:R-:W-:Y:S02]  /*0500*/  ISETP.LT.U32.AND P0, PT, R29, R10, PT ;  /* 0x0000000a1d00720c */ /* 0x000fe40003f01070 */
[----:B------:R-:W-:Y:S02]  /*0510*/  SEL R33, R36, 0x1, !P2 ;  /* 0x0000000124217807 */ /* 0x000fe40005000000 */
[----:B---3--:R-:W-:Y:S02]  /*0520*/  ISETP.GE.U32.AND P6, PT, R32, R31, PT ;  /* 0x0000001f2000720c */ /* 0x008fe40003fc6070 */
[----:B------:R-:W-:Y:S02]  /*0530*/  LOP3.LUT P3, RZ, R33, 0xff, RZ, 0xc0, !PT ;  /* 0x000000ff21ff7812 */ /* 0x000fe4000786c0ff */
[----:B------:R-:W-:-:S02]  /*0540*/  ISETP.LT.AND.EX P0, PT, R12, R11, PT, P0 ;  /* 0x0000000b0c00720c */ /* 0x000fc40003f01300 */
[----:B------:R-:W-:Y:S02]  /*0550*/  ISETP.LT.U32.AND P4, PT, R32, R31, P3 ;  /* 0x0000001f2000720c */ /* 0x000fe40001f81070 */
[CC--:B0-----:R-:W-:Y:S02]  /*0560*/  SEL R9, R29.reuse, R10.reuse, P0 ;  /* 0x0000000a1d097207 */ /* 0x0c1fe40000000000 */
[CC--:B------:R-:W-:Y:S02]  /*0570*/  SEL R8, R12.reuse, R11.reuse, P0 ;  /* 0x0000000b0c087207 */ /* 0x0c0fe40000000000 */
[----:B------:R-:W-:Y:S02]  /*0580*/  @!P2 SEL R9, R29, R10, !P5 ;  /* 0x0000000a1d09a207 */ /* 0x000fe40006800000 */
[----:B------:R-:W-:Y:S02]  /*0590*/  @!P2 SEL R8, R12, R11, !P5 ;  /* 0x0000000b0c08a207 */ /* 0x000fe40006800000 */
[----:B------:R-:W-:-:S02]  /*05a0*/  @!P3 SEL R33, RZ, 0x1, P6 ;  /* 0x00000001ff21b807 */ /* 0x000fc40003000000 */
[----:B-1----:R-:W-:Y:S02]  /*05b0*/  IADD3 R6, P0, PT, R29, 0x100, RZ ;  /* 0x000001001d067810 */ /* 0x002fe40007f1e0ff */
[----:B------:R-:W-:Y:S02]  /*05c0*/  SEL R33, R33, 0x1, !P4 ;  /* 0x0000000121217807 */ /* 0x000fe40006000000 */
[----:B----4-:R-:W-:Y:S01]  /*05d0*/  ISETP.GE.U32.AND P6, PT, R28, R25, PT ;  /* 0x000000191c00720c */ /* 0x010fe20003fc6070 */
[----:B------:R-:W-:Y:S01]  /*05e0*/  IMAD.X R7, RZ, RZ, R12, P0 ;  /* 0x000000ffff077224 */ /* 0x000fe200000e060c */
[----:B------:R-:W-:Y:S02]  /*05f0*/  LOP3.LUT P2, RZ, R33, 0xff, RZ, 0xc0, !PT ;  /* 0x000000ff21ff7812 */ /* 0x000fe4000784c0ff */
[----:B------:R-:W-:Y:S02]  /*0600*/  ISETP.LT.U32.AND P0, PT, R6, R9, PT ;  /* 0x000000090600720c */ /* 0x000fe40003f01070 */
[----:B------:R-:W-:-:S02]  /*0610*/  ISETP.LT.U32.AND P5, PT, R28, R25, P2 ;  /* 0x000000191c00720c */ /* 0x000fc400017a1070 */
[----:B------:R-:W-:-:S04]  /*0620*/  ISETP.LT.AND.EX P0, PT, R7, R8, PT, P0 ;  /* 0x000000080700720c */ /* 0x000fc80003f01300 */
[CC--:B------:R-:W-:Y:S02]  /*0630*/  SEL R11, R6.reuse, R9.reuse, P0 ;  /* 0x00000009060b7207 */ /* 0x0c0fe40000000000 */
[-C--:B------:R-:W-:Y:S02]  /*0640*/  SEL R10, R7, R8.reuse, P0 ;  /* 0x00000008070a7207 */ /* 0x080fe40000000000 */
[----:B------:R-:W-:Y:S02]  /*0650*/  @!P2 SEL R33, RZ, 0x1, P6 ;  /* 0x00000001ff21a807 */ /* 0x000fe40003000000 */
[----:B------:R-:W-:Y:S02]  /*0660*/  @!P4 SEL R11, R6, R9, !P3 ;  /* 0x00000009060bc207 */ /* 0x000fe40005800000 */
[----:B------:R-:W-:Y:S02]  /*0670*/  SEL R33, R33, 0x1, !P5 ;  /* 0x0000000121217807 */ /* 0x000fe40006800000 */
[----:B------:R-:W-:-:S02]  /*0680*/  @!P4 SEL R10, R7, R8, !P3 ;  /* 0x00000008070ac207 */ /* 0x000fc40005800000 */
[----:B------:R-:W-:Y:S02]  /*0690*/  LOP3.LUT P3, RZ, R33, 0xff, RZ, 0xc0, !PT ;  /* 0x000000ff21ff7812 */ /* 0x000fe4000786c0ff */
[----:B------:R-:W-:Y:S02]  /*06a0*/  IADD3 R6, P0, PT, R29, 0x200, RZ ;  /* 0x000002001d067810 */ /* 0x000fe40007f1e0ff */
[CC--:B-----5:R-:W-:Y:S02]  /*06b0*/  ISETP.GE.U32.AND P6, PT, R26.reuse, R19.reuse, PT ;  /* 0x000000131a00720c */ /* 0x0e0fe40003fc6070 */
[----:B------:R-:W-:Y:S01]  /*06c0*/  ISETP.LT.U32.AND P4, PT, R26, R19, P3 ;  /* 0x000000131a00720c */ /* 0x000fe20001f81070 */
[----:B------:R-:W-:Y:S01]  /*06d0*/  IMAD.X R7, RZ, RZ, R12, P0 ;  /* 0x000000ffff077224 */ /* 0x000fe200000e060c */
[----:B------:R-:W-:-:S04]  /*06e0*/  ISETP.LT.U32.AND P0, PT, R6, R11, PT ;  /* 0x0000000b0600720c */ /* 0x000fc80003f01070 */
[-C--:B------:R-:W-:Y:S02]  /*06f0*/  ISETP.LT.AND.EX P0, PT, R7, R10.reuse, PT, P0 ;  /* 0x0000000a0700720c */ /* 0x080fe40003f01300 */
[----:B------:R-:W-:Y:S02]  /*0700*/  @!P3 SEL R33, RZ, 0x1, P6 ;  /* 0x00000001ff21b807 */ /* 0x000fe40003000000 */
[CC--:B------:R-:W-:Y:S02]  /*0710*/  SEL R9, R6.reuse, R11.reuse, P0 ;  /* 0x0000000b06097207 */ /* 0x0c0fe40000000000 */
[----:B------:R-:W-:Y:S02]  /*0720*/  SEL R33, R33, 0x1, !P4 ;  /* 0x0000000121217807 */ /* 0x000fe40006000000 */
[----:B------:R-:W-:Y:S02]  /*0730*/  @!P5 SEL R9, R6, R11, !P2 ;  /* 0x0000000b0609d207 */ /* 0x000fe40005000000 */
[----:B------:R-:W-:-:S02]  /*0740*/  SEL R8, R7, R10, P0 ;  /* 0x0000000a07087207 */ /* 0x000fc40000000000 */
[----:B------:R-:W-:Y:S02]  /*0750*/  IADD3 R6, P0, PT, R29, 0x300, RZ ;  /* 0x000003001d067810 */ /* 0x000fe40007f1e0ff */
[----:B------:R-:W-:Y:S02]  /*0760*/  @!P5 SEL R8, R7, R10, !P2 ;  /* 0x0000000a0708d207 */ /* 0x000fe40005000000 */
[----:B------:R-:W-:Y:S01]  /*0770*/  LOP3.LUT P2, RZ, R33, 0xff, RZ, 0xc0, !PT ;  /* 0x000000ff21ff7812 */ /* 0x000fe2000784c0ff */
[----:B------:R-:W-:Y:S01]  /*0780*/  IMAD.X R7, RZ, RZ, R12, P0 ;  /* 0x000000ffff077224 */ /* 0x000fe200000e060c */
[----:B------:R-:W-:Y:S02]  /*0790*/  ISETP.LT.U32.AND P0, PT, R6, R9, PT ;  /* 0x000000090600720c */ /* 0x000fe40003f01070 */
[----:B------:R-:W-:Y:S02]  /*07a0*/  ISETP.GE.U32.AND P6, PT, R20, R17, PT ;  /* 0x000000111400720c */ /* 0x000fe40003fc6070 */
[----:B------:R-:W-:-:S02]  /*07b0*/  ISETP.LT.AND.EX P0, PT, R7, R8, PT, P0 ;  /* 0x000000080700720c */ /* 0x000fc40003f01300 */
[----:B------:R-:W-:Y:S02]  /*07c0*/  ISETP.LT.U32.AND P5, PT, R20, R17, P2 ;  /* 0x000000111400720c */ /* 0x000fe400017a1070 */
[CC--:B------:R-:W-:Y:S02]  /*07d0*/  SEL R11, R6.reuse, R9.reuse, P0 ;  /* 0x00000009060b7207 */ /* 0x0c0fe40000000000 */
[----:B------:R-:W-:Y:S02]  /*07e0*/  @!P4 SEL R11, R6, R9, !P3 ;  /* 0x00000009060bc207 */ /* 0x000fe40005800000 */
[----:B------:R-:W-:Y:S02]  /*07f0*/  @!P2 SEL R33, RZ, 0x1, P6 ;  /* 0x00000001ff21a807 */ /* 0x000fe40003000000 */
[----:B------:R-:W-:Y:S02]  /*0800*/  SEL R10, R7, R8, P0 ;  /* 0x00000008070a7207 */ /* 0x000fe40000000000 */
[----:B------:R-:W-:-:S02]  /*0810*/  IADD3 R6, P0, PT, R29, 0x400, RZ ;  /* 0x000004001d067810 */ /* 0x000fc40007f1e0ff */
[----:B------:R-:W-:Y:S02]  /*0820*/  SEL R33, R33, 0x1, !P5 ;  /* 0x0000000121217807 */ /* 0x000fe40006800000 */
[----:B------:R-:W-:Y:S01]  /*0830*/  @!P4 SEL R10, R7, R8, !P3 ;  /* 0x00000008070ac207 */ /* 0x000fe20005800000 */
[----:B------:R-:W-:Y:S01]  /*0840*/  IMAD.X R7, RZ, RZ, R12, P0 ;  /* 0x000000ffff077224 */ /* 0x000fe200000e060c */
[----:B------:R-:W-:Y:S02]  /*0850*/  ISETP.LT.U32.AND P0, PT, R6, R11, PT ;  /* 0x0000000b0600720c */ /* 0x000fe40003f01070 */
[----:B------:R-:W-:Y:S02]  /*0860*/  LOP3.LUT P3, RZ, R33, 0xff, RZ, 0xc0, !PT ;  /* 0x000000ff21ff7812 */ /* 0x000fe4000786c0ff */
[----:B------:R-:W-:Y:S02]  /*0870*/  ISETP.LT.AND.EX P0, PT, R7, R10, PT, P0 ;  /* 0x0000000a0700720c */ /* 0x000fe40003f01300 */
[----:B------:R-:W-:-:S02]  /*0880*/  ISETP.LT.U32.AND P4, PT, R23, R24, P3 ;  /* 0x000000181700720c */ /* 0x000fc40001f81070 */
[CC--:B------:R-:W-:Y:S02]  /*0890*/  SEL R9, R6.reuse, R11.reuse, P0 ;  /* 0x0000000b06097207 */ /* 0x0c0fe40000000000 */
[----:B------:R-:W-:Y:S02]  /*08a0*/  SEL R8, R7, R10, P0 ;  /* 0x0000000a07087207 */ /* 0x000fe40000000000 */
[----:B------:R-:W-:Y:S02]  /*08b0*/  ISETP.GE.U32.AND P0, PT, R23, R24, PT ;  /* 0x000000181700720c */ /* 0x000fe40003f06070 */
[----:B------:R-:W-:Y:S02]  /*08c0*/  @!P5 SEL R9, R6, R11, !P2 ;  /* 0x0000000b0609d207 */ /* 0x000fe40005000000 */
[----:B------:R-:W-:Y:S02]  /*08d0*/  IADD3 R6, P6, PT, R29, 0x500, RZ ;  /* 0x000005001d067810 */ /* 0x000fe40007fde0ff */
[----:B------:R-:W-:-:S02]  /*08e0*/  @!P3 SEL R33, RZ, 0x1, P0 ;  /* 0x00000001ff21b807 */ /* 0x000fc40000000000 */
[----:B------:R-:W-:Y:S01]  /*08f0*/  @!P5 SEL R8, R7, R10, !P2 ;  /* 0x0000000a0708d207 */ /* 0x000fe20005000000 */
[----:B------:R-:W-:Y:S01]  /*0900*/  IMAD.X R7, RZ, RZ, R12, P6 ;  /* 0x000000ffff077224 */ /* 0x000fe200030e060c */
[CC--:B------:R-:W-:Y:S02]  /*0910*/  ISETP.LT.U32.AND P0, PT, R6.reuse, R9.reuse, PT ;  /* 0x000000090600720c */ /* 0x0c0fe40003f01070 */
[----:B------:R-:W-:Y:S02]  /*0920*/  SEL R33, R33, 0x1, !P4 ;  /* 0x0000000121217807 */ /* 0x000fe40006000000 */
[----:B------:R-:W-:Y:S02]  /*0930*/  ISETP.LT.AND.EX P0, PT, R7, R8, PT, P0 ;  /* 0x000000080700720c */ /* 0x000fe40003f01300 */
[----:B------:R-:W-:Y:S02]  /*0940*/  LOP3.LUT P2, RZ, R33, 0xff, RZ, 0xc0, !PT ;  /* 0x000000ff21ff7812 */ /* 0x000fe4000784c0ff */
[----:B------:R-:W-:-:S02]  /*0950*/  SEL R11, R6, R9, P0 ;  /* 0x00000009060b7207 */ /* 0x000fc40000000000 */
[-C--:B------:R-:W-:Y:S02]  /*0960*/  SEL R10, R7, R8.reuse, P0 ;  /* 0x00000008070a7207 */ /* 0x080fe40000000000 */
[----:B------:R-:W-:Y:S02]  /*0970*/  @!P4 SEL R11, R6, R9, !P3 ;  /* 0x00000009060bc207 */ /* 0x000fe40005800000 */
[----:B------:R-:W-:Y:S02]  /*0980*/  IADD3 R6, P0, PT, R29, 0x600, RZ ;  /* 0x000006001d067810 */ /* 0x000fe40007f1e0ff */
[----:B------:R-:W-:Y:S02]  /*0990*/  @!P4 SEL R10, R7, R8, !P3 ;  /* 0x00000008070ac207 */ /* 0x000fe40005800000 */
[CC--:B------:R-:W-:Y:S01]  /*09a0*/  ISETP.LT.U32.AND P4, PT, R21.reuse, R22.reuse, P2 ;  /* 0x000000161500720c */ /* 0x0c0fe20001781070 */
[----:B------:R-:W-:Y:S01]  /*09b0*/  IMAD.X R9, RZ, RZ, R12, P0 ;  /* 0x000000ffff097224 */ /* 0x000fe200000e060c */
[----:B------:R-:W-:-:S02]  /*09c0*/  ISETP.GE.U32.AND P3, PT, R21, R22, PT ;  /* 0x000000161500720c */ /* 0x000fc40003f66070 */
[CC--:B------:R-:W-:Y:S02]  /*09d0*/  ISETP.LT.U32.AND P0, PT, R6.reuse, R11.reuse, PT ;  /* 0x0000000b0600720c */ /* 0x0c0fe40003f01070 */
[----:B------:R-:W-:Y:S02]  /*09e0*/  @!P2 SEL R33, RZ, 0x1, P3 ;  /* 0x00000001ff21a807 */ /* 0x000fe40001800000 */
[----:B------:R-:W-:Y:S02]  /*09f0*/  ISETP.LT.AND.EX P0, PT, R9, R10, PT, P0 ;  /* 0x0000000a0900720c */ /* 0x000fe40003f01300 */
[----:B------:R-:W-:Y:S02]  /*0a00*/  SEL R33, R33, 0x1, !P4 ;  /* 0x0000000121217807 */ /* 0x000fe40006000000 */
[----:B------:R-:W-:Y:S02]  /*0a10*/  IADD3 R29, P5, PT, R29, 0x700, RZ ;  /* 0x000007001d1d7810 */ /* 0x000fe40007fbe0ff */
[----:B------:R-:W-:-:S02]  /*0a20*/  SEL R8, R6, R11, P0 ;  /* 0x0000000b06087207 */ /* 0x000fc40000000000 */
[----:B------:R-:W-:Y:S02]  /*0a30*/  LOP3.LUT P3, RZ, R33, 0xff, RZ, 0xc0, !PT ;  /* 0x000000ff21ff7812 */ /* 0x000fe4000786c0ff */
[----:B------:R-:W-:Y:S01]  /*0a40*/  @!P4 SEL R8, R6, R11, !P2 ;  /* 0x0000000b0608c207 */ /* 0x000fe20005000000 */
[----:B------:R-:W-:Y:S01]  /*0a50*/  IMAD.X R6, RZ, RZ, R12, P5 ;  /* 0x000000ffff067224 */ /* 0x000fe200028e060c */
[CC--:B------:R-:W-:Y:S02]  /*0a60*/  SEL R7, R9.reuse, R10.reuse, P0 ;  /* 0x0000000a09077207 */ /* 0x0c0fe40000000000 */
[----:B------:R-:W-:Y:S02]  /*0a70*/  ISETP.NE.AND P5, PT, R18, RZ, PT ;  /* 0x000000ff1200720c */ /* 0x000fe40003fa5270 */
[----:B------:R-:W-:Y:S02]  /*0a80*/  @!P4 SEL R7, R9, R10, !P2 ;  /* 0x0000000a0907c207 */ /* 0x000fe40005000000 */
[----:B------:R-:W-:-:S02]  /*0a90*/  ISETP.LT.U32.AND P2, PT, R27, R30, P3 ;  /* 0x0000001e1b00720c */ /* 0x000fc40001f41070 */
[----:B------:R-:W-:Y:S02]  /*0aa0*/  ISETP.LT.U32.AND P0, PT, R29, R8, PT ;  /* 0x000000081d00720c */ /* 0x000fe40003f01070 */
[----:B------:R-:W-:Y:S02]  /*0ab0*/  ISETP.GE.U32.AND P4, PT, R27, R30, PT ;  /* 0x0000001e1b00720c */ /* 0x000fe40003f86070 */
[CC--:B------:R-:W-:Y:S02]  /*0ac0*/  ISETP.LT.AND.EX P0, PT, R6.reuse, R7.reuse, PT, P0 ;  /* 0x000000070600720c */ /* 0x0c0fe40003f01300 */
[----:B------:R-:W-:Y:S02]  /*0ad0*/  @!P3 SEL R33, RZ, 0x1, P4 ;  /* 0x00000001ff21b807 */ /* 0x000fe40002000000 */
[----:B------:R-:W-:Y:S02]  /*0ae0*/  SEL R10, R29, R8, P0 ;  /* 0x000000081d0a7207 */ /* 0x000fe40000000000 */
[----:B------:R-:W-:-:S02]  /*0af0*/  SEL R11, R6, R7, P0 ;  /* 0x00000007060b7207 */ /* 0x000fc40000000000 */
[----:B------:R-:W-:Y:S02]  /*0b00*/  SEL R12, R33, 0x1, !P2 ;  /* 0x00000001210c7807 */ /* 0x000fe40005000000 */
[----:B------:R-:W-:Y:S02]  /*0b10*/  @!P2 SEL R10, R29, R8, !P3 ;  /* 0x000000081d0aa207 */ /* 0x000fe40005800000 */
[----:B------:R-:W-:Y:S01]  /*0b20*/  @!P2 SEL R11, R6, R7, !P3 ;  /* 0x00000007060ba207 */ /* 0x000fe20005800000 */
[----:B------:R-:W-:Y:S06]  /*0b30*/  @P5 BRA `(.L_x_548) ;  /* 0xfffffff800045947 */ /* 0x000fec000383ffff */
.L_x_547:
[----:B------:R-:W-:Y:S05]  /*0b40*/  BSYNC.RECONVERGENT B2 ;  /* 0x0000000000027941 */ /* 0x000fea0003800200 */
.L_x_546:
[----:B------:R-:W-:Y:S05]  /*0b50*/  @!P1 BRA `(.L_x_545) ;  /* 0x0000000800309947 */ /* 0x000fea0003800000 */
[----:B------:R-:W-:Y:S01]  /*0b60*/  ISETP.GE.U32.AND P0, PT, R35, 0x4, PT ;  /* 0x000000042300780c */ /* 0x000fe20003f06070 */
[----:B------:R-:W-:Y:S01]  /*0b70*/  BSSY.RECONVERGENT B2, `(.L_x_549) ;  /* 0x0000048000027945 */ /* 0x000fe20003800200 */
[----:B------:R-:W-:-:S11]  /*0b80*/  LOP3.LUT P1, R16, R16, 0x3, RZ, 0xc0, !PT ;  /* 0x0000000310107812 */ /* 0x000fd6000782c0ff */
[----:B------:R-:W-:Y:S05]  /*0b90*/  @!P0 BRA `(.L_x_550) ;  /* 0x0000000400148947 */ /* 0x000fea0003800000 */
[----:B------:R-:W0:Y:S01]  /*0ba0*/  LDC.64 R4, c[0x0][0x380] ;  /* 0x0000e000ff047b82 */ /* 0x000e220000000a00 */
[----:B------:R-:W2:Y:S07]  /*0bb0*/  LDCU.64 UR10, c[0x0][0x398] ;  /* 0x00007300ff0a77ac */ /* 0x000eae0008000a00 */
[----:B------:R-:W3:Y:S01]  /*0bc0*/  LDC.64 R6, c[0x0][0x388] ;  /* 0x0000e200ff067b82 */ /* 0x000ee20000000a00 */
[----:B0-----:R-:W-:-:S05]  /*0bd0*/  IMAD.WIDE.U32 R4, R15, 0x4, R4 ;  /* 0x000000040f047825 */ /* 0x001fca00078e0004 */
[----:B------:R-:W4:Y:S01]  /*0be0*/  LDG.E R3, desc[UR8][R4.64] ;  /* 0x0000000804037981 */ /* 0x000f22000c1e1900 */
[----:B---3--:R-:W-:-:S03]  /*0bf0*/  IMAD.WIDE.U32 R6, R15, 0x4, R6 ;  /* 0x000000040f067825 */ /* 0x008fc600078e0006 */
[----:B------:R-:W3:Y:S04]  /*0c00*/  LDG.E R9, desc[UR8][R4.64+0x400] ;  /* 0x0004000804097981 */ /* 0x000ee8000c1e1900 */
[----:B------:R-:W4:Y:S04]  /*0c10*/  LDG.E R8, desc[UR8][R6.64] ;  /* 0x0000000806087981 */ /* 0x000f28000c1e1900 */
[----:B------:R-:W3:Y:S04]  /*0c20*/  LDG.E R18, desc[UR8][R6.64+0x400] ;  /* 0x0004000806127981 */ /* 0x000ee8000c1e1900 */
[----:B------:R-:W5:Y:S04]  /*0c30*/  LDG.E R17, desc[UR8][R4.64+0x800] ;  /* 0x0008000804117981 */ /* 0x000f68000c1e1900 */
[----:B------:R-:W5:Y:S04]  /*0c40*/  LDG.E R20, desc[UR8][R6.64+0x800] ;  /* 0x0008000806147981 */ /* 0x000f68000c1e1900 */
[----:B------:R-:W5:Y:S04]  /*0c50*/  LDG.E R2, desc[UR8][R4.64+0xc00] ;  /* 0x000c000804027981 */ /* 0x000f68000c1e1900 */
[----:B------:R0:W5:Y:S01]  /*0c60*/  LDG.E R19, desc[UR8][R6.64+0xc00] ;  /* 0x000c000806137981 */ /* 0x000162000c1e1900 */
[----:B------:R-:W-:-:S02]  /*0c70*/  LOP3.LUT P3, RZ, R12, 0xff, RZ, 0xc0, !PT ;  /* 0x000000ff0cff7812 */ /* 0x000fc4000786c0ff */
[----:B--2---:R-:W-:Y:S02]  /*0c80*/  IADD3 R21, P2, PT, R15, UR10, RZ ;  /* 0x0000000a0f157c10 */ /* 0x004fe4000ff5e0ff */
[CC--:B----4-:R-:W-:Y:S02]  /*0c90*/  ISETP.GE.U32.AND P0, PT, R3.reuse, R8.reuse, PT ;  /* 0x000000080300720c */ /* 0x0d0fe40003f06070 */
[----:B------:R-:W-:-:S07]  /*0ca0*/  ISETP.LT.U32.AND P4, PT, R3, R8, P3 ;  /* 0x000000080300720c */ /* 0x000fce0001f81070 */
[----:B------:R-:W-:Y:S01]  /*0cb0*/  @!P3 SEL R12, RZ, 0x1, P0 ;  /* 0x00000001ff0cb807 */ /* 0x000fe20000000000 */
[----:B------:R-:W-:-:S03]  /*0cc0*/  IMAD.X R8, RZ, RZ, UR11, P2 ;  /* 0x0000000bff087e24 */ /* 0x000fc600090e06ff */
[----:B------:R-:W-:Y:S02]  /*0cd0*/  SEL R12, R12, 0x1, !P4 ;  /* 0x000000010c0c7807 */ /* 0x000fe40006000000 */
[----:B------:R-:W-:Y:S02]  /*0ce0*/  ISETP.LT.U32.AND P0, PT, R21, R10, PT ;  /* 0x0000000a1500720c */ /* 0x000fe40003f01070 */
[----:B------:R-:W-:Y:S02]  /*0cf0*/  LOP3.LUT P2, RZ, R12, 0xff, RZ, 0xc0, !PT ;  /* 0x000000ff0cff7812 */ /* 0x000fe4000784c0ff */
[----:B------:R-:W-:Y:S01]  /*0d00*/  ISETP.LT.AND.EX P0, PT, R8, R11, PT, P0 ;  /* 0x0000000b0800720c */ /* 0x000fe20003f01300 */
[----:B------:R-:W-:-:S03]  /*0d10*/  VIADD R3, R15, 0x100 ;  /* 0x000001000f037836 */ /* 0x000fc60000000000 */
[----:B0-----:R-:W-:Y:S02]  /*0d20*/  SEL R7, R21, R10, P0 ;  /* 0x0000000a15077207 */ /* 0x001fe40000000000 */
[CC--:B------:R-:W-:Y:S02]  /*0d30*/  SEL R6, R8.reuse, R11.reuse, P0 ;  /* 0x0000000b08067207 */ /* 0x0c0fe40000000000 */
[----:B---3--:R-:W-:Y:S02]  /*0d40*/  ISETP.GE.U32.AND P0, PT, R9, R18, PT ;  /* 0x000000120900720c */ /* 0x008fe40003f06070 */
[----:B------:R-:W-:Y:S02]  /*0d50*/  @!P4 SEL R7, R21, R10, !P3 ;  /* 0x0000000a1507c207 */ /* 0x000fe40005800000 */
[----:B------:R-:W-:Y:S02]  /*0d60*/  @!P4 SEL R6, R8, R11, !P3 ;  /* 0x0000000b0806c207 */ /* 0x000fe40005800000 */
[----:B------:R-:W-:-:S02]  /*0d70*/  ISETP.LT.U32.AND P4, PT, R9, R18, P2 ;  /* 0x000000120900720c */ /* 0x000fc40001781070 */
[----:B------:R-:W-:Y:S02]  /*0d80*/  @!P2 SEL R12, RZ, 0x1, P0 ;  /* 0x00000001ff0ca807 */ /* 0x000fe40000000000 */
[----:B------:R-:W-:Y:S02]  /*0d90*/  IADD3 R4, P5, PT, R3, UR10, RZ ;  /* 0x0000000a03047c10 */ /* 0x000fe4000ffbe0ff */
[----:B------:R-:W-:Y:S02]  /*0da0*/  SEL R12, R12, 0x1, !P4 ;  /* 0x000000010c0c7807 */ /* 0x000fe40006000000 */
[----:B------:R-:W-:Y:S01]  /*0db0*/  ISETP.LT.U32.AND P0, PT, R4, R7, PT ;  /* 0x000000070400720c */ /* 0x000fe20003f01070 */
[----:B------:R-:W-:Y:S01]  /*0dc0*/  IMAD.X R5, RZ, RZ, UR11, P5 ;  /* 0x0000000bff057e24 */ /* 0x000fe2000a8e06ff */
[----:B------:R-:W-:Y:S01]  /*0dd0*/  LOP3.LUT P3, RZ, R12, 0xff, RZ, 0xc0, !PT ;  /* 0x000000ff0cff7812 */ /* 0x000fe2000786c0ff */
[----:B------:R-:W-:-:S03]  /*0de0*/  VIADD R3, R15, 0x200 ;  /* 0x000002000f037836 */ /* 0x000fc60000000000 */
[----:B------:R-:W-:-:S04]  /*0df0*/  ISETP.LT.AND.EX P0, PT, R5, R6, PT, P0 ;  /* 0x000000060500720c */ /* 0x000fc80003f01300 */
[CC--:B------:R-:W-:Y:S02]  /*0e00*/  SEL R9, R4.reuse, R7.reuse, P0 ;  /* 0x0000000704097207 */ /* 0x0c0fe40000000000 */
[CC--:B------:R-:W-:Y:S02]  /*0e10*/  SEL R8, R5.reuse, R6.reuse, P0 ;  /* 0x0000000605087207 */ /* 0x0c0fe40000000000 */
[----:B------:R-:W-:Y:S02]  /*0e20*/  @!P4 SEL R9, R4, R7, !P2 ;  /* 0x000000070409c207 */ /* 0x000fe40005000000 */
[----:B------:R-:W-:Y:S02]  /*0e30*/  @!P4 SEL R8, R5, R6, !P2 ;  /* 0x000000060508c207 */ /* 0x000fe40005000000 */
[----:B------:R-:W-:Y:S02]  /*0e40*/  IADD3 R4, P0, PT, R3, UR10, RZ ;  /* 0x0000000a03047c10 */ /* 0x000fe4000ff1e0ff */
[----:B-----5:R-:W-:-:S02]  /*0e50*/  ISETP.GE.U32.AND P2, PT, R17, R20, PT ;  /* 0x000000141100720c */ /* 0x020fc40003f46070 */
[----:B------:R-:W-:Y:S01]  /*0e60*/  ISETP.LT.U32.AND P4, PT, R17, R20, P3 ;  /* 0x000000141100720c */ /* 0x000fe20001f81070 */
[----:B------:R-:W-:Y:S01]  /*0e70*/  IMAD.X R7, RZ, RZ, UR11, P0 ;  /* 0x0000000bff077e24 */ /* 0x000fe200080e06ff */
[----:B------:R-:W-:Y:S02]  /*0e80*/  @!P3 SEL R12, RZ, 0x1, P2 ;  /* 0x00000001ff0cb807 */ /* 0x000fe40001000000 */
[----:B------:R-:W-:Y:S01]  /*0e90*/  ISETP.LT.U32.AND P0, PT, R4, R9, PT ;  /* 0x000000090400720c */ /* 0x000fe20003f01070 */
[----:B------:R-:W-:Y:S01]  /*0ea0*/  VIADD R3, R15, 0x300 ;  /* 0x000003000f037836 */ /* 0x000fe20000000000 */
[----:B------:R-:W-:Y:S02]  /*0eb0*/  SEL R12, R12, 0x1, !P4 ;  /* 0x000000010c0c7807 */ /* 0x000fe40006000000 */
[----:B------:R-:W-:Y:S02]  /*0ec0*/  ISETP.LT.AND.EX P0, PT, R7, R8, PT, P0 ;  /* 0x000000080700720c */ /* 0x000fe40003f01300 */
[----:B------:R-:W-:-:S02]  /*0ed0*/  LOP3.LUT P2, RZ, R12, 0xff, RZ, 0xc0, !PT ;  /* 0x000000ff0cff7812 */ /* 0x000fc4000784c0ff */
[----:B------:R-:W-:Y:S02]  /*0ee0*/  IADD3 R3, P5, PT, R3, UR10, RZ ;  /* 0x0000000a03037c10 */ /* 0x000fe4000ffbe0ff */
[CC--:B------:R-:W-:Y:S02]  /*0ef0*/  SEL R6, R4.reuse, R9.reuse, P0 ;  /* 0x0000000904067207 */ /* 0x0c0fe40000000000 */
[CC--:B------:R-:W-:Y:S02]  /*0f00*/  SEL R5, R7.reuse, R8.reuse, P0 ;  /* 0x0000000807057207 */ /* 0x0c0fe40000000000 */
[----:B------:R-:W-:Y:S02]  /*0f10*/  @!P4 SEL R6, R4, R9, !P3 ;  /* 0x000000090406c207 */ /* 0x000fe40005800000 */
[----:B------:R-:W-:Y:S02]  /*0f20*/  @!P4 SEL R5, R7, R8, !P3 ;  /* 0x000000080705c207 */ /* 0x000fe40005800000 */
[----:B------:R-:W-:Y:S01]  /*0f30*/  ISETP.LT.U32.AND P3, PT, R2, R19, P2 ;  /* 0x000000130200720c */ /* 0x000fe20001761070 */
[----:B------:R-:W-:Y:S01]  /*0f40*/  IMAD.X R4, RZ, RZ, UR11, P5 ;  /* 0x0000000bff047e24 */ /* 0x000fe2000a8e06ff */
        /* <DEDUP_REMOVED lines=9> */
[----:B------:R-:W-:-:S07]  /*0fe0*/  @!P3 SEL R11, R4, R5, !P2 ;  /* 0x00000005040bb207 */ /* 0x000fce0005000000 */
.L_x_550:
[----:B------:R-:W-:Y:S05]  /*0ff0*/  BSYNC.RECONVERGENT B2 ;  /* 0x0000000000027941 */ /* 0x000fea0003800200 */
.L_x_549:
[----:B------:R-:W-:Y:S05]  /*1000*/  @!P1 BRA `(.L_x_545) ;  /* 0x0000000400049947 */ /* 0x000fea0003800000 */
[----:B------:R-:W-:Y:S01]  /*1010*/  ISETP.NE.AND P0, PT, R16, 0x1, PT ;  /* 0x000000011000780c */ /* 0x000fe20003f05270 */
[----:B------:R-:W-:Y:S01]  /*1020*/  BSSY.RECONVERGENT B2, `(.L_x_551) ;  /* 0x0000028000027945 */ /* 0x000fe20003800200 */
[----:B------:R-:W-:-:S11]  /*1030*/  LOP3.LUT P1, RZ, R14, 0x100, RZ, 0xc0, !PT ;  /* 0x000001000eff7812 */ /* 0x000fd6000782c0ff */
        /* <DEDUP_REMOVED lines=9> */
[----:B------:R0:W3:Y:S01]  /*10d0*/  LDG.E R17, desc[UR8][R4.64+0x400] ;  /* 0x0004000804117981 */ /* 0x0000e2000c1e1900 */
[----:B------:R-:W-:Y:S02]  /*10e0*/  LOP3.LUT P2, RZ, R12, 0xff, RZ, 0xc0, !PT ;  /* 0x000000ff0cff7812 */ /* 0x000fe4000784c0ff */
[C---:B--2---:R-:W-:Y:S01]  /*10f0*/  IADD3 R7, P4, PT, R15.reuse, UR10, RZ ;  /* 0x0000000a0f077c10 */ /* 0x044fe2000ff9e0ff */
[----:B------:R-:W-:-:S03]  /*1100*/  VIADD R8, R15, 0x100 ;  /* 0x000001000f087836 */ /* 0x000fc60000000000 */
[----:B------:R-:W-:Y:S01]  /*1110*/  ISETP.LT.U32.AND P0, PT, R7, R10, PT ;  /* 0x0000000a0700720c */ /* 0x000fe20003f01070 */
[----:B------:R-:W-:Y:S01]  /*1120*/  VIADD R15, R15, 0x200 ;  /* 0x000002000f0f7836 */ /* 0x000fe20000000000 */
[CC--:B----4-:R-:W-:Y:S02]  /*1130*/  ISETP.GE.U32.AND P5, PT, R6.reuse, R9.reuse, PT ;  /* 0x000000090600720c */ /* 0x0d0fe40003fa6070 */
[----:B------:R-:W-:Y:S01]  /*1140*/  ISETP.LT.U32.AND P3, PT, R6, R9, P2 ;  /* 0x000000090600720c */ /* 0x000fe20001761070 */
[----:B------:R-:W-:Y:S02]  /*1150*/  IMAD.X R6, RZ, RZ, UR11, P4 ;  /* 0x0000000bff067e24 */ /* 0x000fe4000a0e06ff */
[----:B------:R-:W-:-:S04]  /*1160*/  @!P2 SEL R12, RZ, 0x1, P5 ;  /* 0x00000001ff0ca807 */ /* 0x000fc80002800000 */
[----:B------:R-:W-:Y:S02]  /*1170*/  SEL R12, R12, 0x1, !P3 ;  /* 0x000000010c0c7807 */ /* 0x000fe40005800000 */
[-C--:B------:R-:W-:Y:S02]  /*1180*/  ISETP.LT.AND.EX P0, PT, R6, R11.reuse, PT, P0 ;  /* 0x0000000b0600720c */ /* 0x080fe40003f01300 */
[----:B------:R-:W-:Y:S02]  /*1190*/  LOP3.LUT P4, RZ, R12, 0xff, RZ, 0xc0, !PT ;  /* 0x000000ff0cff7812 */ /* 0x000fe4000788c0ff */
[----:B0-----:R-:W-:Y:S02]  /*11a0*/  IADD3 R5, P5, PT, R8, UR10, RZ ;  /* 0x0000000a08057c10 */ /* 0x001fe4000ffbe0ff */
[----:B------:R-:W-:Y:S02]  /*11b0*/  SEL R2, R7, R10, P0 ;  /* 0x0000000a07027207 */ /* 0x000fe40000000000 */
[----:B------:R-:W-:-:S02]  /*11c0*/  SEL R3, R6, R11, P0 ;  /* 0x0000000b06037207 */ /* 0x000fc40000000000 */
[----:B------:R-:W-:Y:S02]  /*11d0*/  @!P3 SEL R2, R7, R10, !P2 ;  /* 0x0000000a0702b207 */ /* 0x000fe40005000000 */
[----:B------:R-:W-:Y:S02]  /*11e0*/  @!P3 SEL R3, R6, R11, !P2 ;  /* 0x0000000b0603b207 */ /* 0x000fe40005000000 */
[CC--:B---3--:R-:W-:Y:S01]  /*11f0*/  ISETP.LT.U32.AND P3, PT, R14.reuse, R17.reuse, P4 ;  /* 0x000000110e00720c */ /* 0x0c8fe20002761070 */
[----:B------:R-:W-:Y:S01]  /*1200*/  IMAD.X R4, RZ, RZ, UR11, P5 ;  /* 0x0000000bff047e24 */ /* 0x000fe2000a8e06ff */
        /* <DEDUP_REMOVED lines=9> */
.L_x_552:
[----:B------:R-:W-:Y:S05]  /*12a0*/  BSYNC.RECONVERGENT B2 ;  /* 0x0000000000027941 */ /* 0x000fea0003800200 */
.L_x_551:
[----:B------:R-:W-:Y:S05]  /*12b0*/  @P1 BRA `(.L_x_545) ;  /* 0x0000000000581947 */ /* 0x000fea0003800000 */
[----:B------:R-:W0:Y:S01]  /*12c0*/  LDC.64 R2, c[0x0][0x380] ;  /* 0x0000e000ff027b82 */ /* 0x000e220000000a00 */
[----:B------:R-:W2:Y:S07]  /*12d0*/  LDCU.64 UR10, c[0x0][0x398] ;  /* 0x00007300ff0a77ac */ /* 0x000eae0008000a00 */
[----:B------:R-:W3:Y:S01]  /*12e0*/  LDC.64 R4, c[0x0][0x388] ;  /* 0x0000e200ff047b82 */ /* 0x000ee20000000a00 */
[----:B0-----:R-:W-:-:S06]  /*12f0*/  IMAD.WIDE.U32 R2, R15, 0x4, R2 ;  /* 0x000000040f027825 */ /* 0x001fcc00078e0002 */
[----:B------:R-:W4:Y:S01]  /*1300*/  LDG.E R2, desc[UR8][R2.64] ;  /* 0x0000000802027981 */ /* 0x000f22000c1e1900 */
[----:B---3--:R-:W-:-:S06]  /*1310*/  IMAD.WIDE.U32 R4, R15, 0x4, R4 ;  /* 0x000000040f047825 */ /* 0x008fcc00078e0004 */
[----:B------:R-:W4:Y:S01]  /*1320*/  LDG.E R5, desc[UR8][R4.64] ;  /* 0x0000000804057981 */ /* 0x000f22000c1e1900 */
[----:B------:R-:W-:Y:S02]  /*1330*/  LOP3.LUT P3, RZ, R12, 0xff, RZ, 0xc0, !PT ;  /* 0x000000ff0cff7812 */ /* 0x000fe4000786c0ff */
[----:B--2---:R-:W-:-:S05]  /*1340*/  IADD3 R7, P0, PT, R15, UR10, RZ ;  /* 0x0000000a0f077c10 */ /* 0x004fca000ff1e0ff */
[----:B------:R-:W-:Y:S01]  /*1350*/  IMAD.X R8, RZ, RZ, UR11, P0 ;  /* 0x0000000bff087e24 */ /* 0x000fe200080e06ff */
[----:B------:R-:W-:-:S04]  /*1360*/  ISETP.LT.U32.AND P0, PT, R7, R10, PT ;  /* 0x0000000a0700720c */ /* 0x000fc80003f01070 */
[----:B------:R-:W-:-:S04]  /*1370*/  ISETP.LT.AND.EX P0, PT, R8, R11, PT, P0 ;  /* 0x0000000b0800720c */ /* 0x000fc80003f01300 */
[----:B------:R-:W-:Y:S02]  /*1380*/  SEL R6, R7, R10, P0 ;  /* 0x0000000a07067207 */ /* 0x000fe40000000000 */
[CC--:B----4-:R-:W-:Y:S02]  /*1390*/  ISETP.LT.U32.AND P1, PT, R2.reuse, R5.reuse, P3 ;  /* 0x000000050200720c */ /* 0x0d0fe40001f21070 */
[----:B------:R-:W-:Y:S02]  /*13a0*/  ISETP.GE.U32.AND P2, PT, R2, R5, PT ;  /* 0x000000050200720c */ /* 0x000fe40003f46070 */
[----:B------:R-:W-:Y:S02]  /*13b0*/  SEL R2, R8, R11, P0 ;  /* 0x0000000b08027207 */ /* 0x000fe40000000000 */
[----:B------:R-:W-:-:S07]  /*13c0*/  @!P3 SEL R12, RZ, 0x1, P2 ;  /* 0x00000001ff0cb807 */ /* 0x000fce0001000000 */
[----:B------:R-:W-:Y:S02]  /*13d0*/  @!P1 SEL R6, R7, R10, !P3 ;  /* 0x0000000a07069207 */ /* 0x000fe40005800000 */
[----:B------:R-:W-:Y:S02]  /*13e0*/  @!P1 SEL R2, R8, R11, !P3 ;  /* 0x0000000b08029207 */ /* 0x000fe40005800000 */
[----:B------:R-:W-:Y:S01]  /*13f0*/  SEL R12, R12, 0x1, !P1 ;  /* 0x000000010c0c7807 */ /* 0x000fe20004800000 */
[----:B------:R-:W-:Y:S02]  /*1400*/  IMAD.MOV.U32 R10, RZ, RZ, R6 ;  /* 0x000000ffff0a7224 */ /* 0x000fe400078e0006 */
[----:B------:R-:W-:-:S07]  /*1410*/  IMAD.MOV.U32 R11, RZ, RZ, R2 ;  /* 0x000000ffff0b7224 */ /* 0x000fce00078e0002 */
.L_x_545:
[----:B------:R-:W-:Y:S05]  /*1420*/  BSYNC.RECONVERGENT B1 ;  /* 0x0000000000017941 */ /* 0x000fea0003800200 */
.L_x_544:
[----:B------:R-:W-:-:S04]  /*1430*/  UISETP.GE.U32.AND UP0, UPT, UR4, 0x100, UPT ;  /* 0x000001000400788c */ /* 0x000fc8000bf06070 */
[----:B------:R-:W-:-:S09]  /*1440*/  UISETP.GE.U32.AND.EX UP0, UPT, UR5, URZ, UPT, UP0 ;  /* 0x000000ff0500728c */ /* 0x000fd2000bf06100 */
[----:B------:R-:W-:Y:S05]  /*1450*/  BRA.U !UP0, `(.L_x_553) ;  /* 0x0000000d083c7547 */ /* 0x000fea000b800000 */
[----:B------:R-:W0:Y:S01]  /*1460*/  S2R R6, SR_LANEID ;  /* 0x0000000000067919 */ /* 0x000e220000000000 */
[----:B------:R-:W-:Y:S01]  /*1470*/  LOP3.LUT R2, R12, 0xff, RZ, 0xc0, !PT ;  /* 0x000000ff0c027812 */ /* 0x000fe200078ec0ff */
[----:B------:R-:W-:Y:S01]  /*1480*/  BSSY.RECONVERGENT B1, `(.L_x_554) ;  /* 0x0000016000017945 */ /* 0x000fe20003800200 */
[----:B------:R2:W3:Y:S04]  /*1490*/  SHFL.DOWN PT, R5, R10, 0x1, 0x1f ;  /* 0x08201f000a057f89 */ /* 0x0004e800000e0000 */
[----:B------:R2:W4:Y:S04]  /*14a0*/  SHFL.DOWN PT, R4, R11, 0x1, 0x1f ;  /* 0x08201f000b047f89 */ /* 0x00052800000e0000 */
[----:B------:R2:W1:Y:S01]  /*14b0*/  SHFL.DOWN PT, R3, R2, 0x1, 0x1f ;  /* 0x08201f0002037f89 */ /* 0x00046200000e0000 */
        /* <DEDUP_REMOVED lines=18> */
.L_x_555:
[----:B------:R-:W-:Y:S05]  /*15e0*/  BSYNC.RECONVERGENT B1 ;  /* 0x0000000000017941 */ /* 0x000fea0003800200 */
.L_x_554:
        /* <DEDUP_REMOVED lines=23> */
.L_x_557:
[----:B------:R-:W-:Y:S05]  /*1760*/  BSYNC.RECONVERGENT B1 ;  /* 0x0000000000017941 */ /* 0x000fea0003800200 */
.L_x_556:
        /* <DEDUP_REMOVED lines=20> */
.L_x_559:
[----:B------:R-:W-:Y:S05]  /*18b0*/  BSYNC.RECONVERGENT B1 ;  /* 0x0000000000017941 */ /* 0x000fea0003800200 */
.L_x_558:
        /* <DEDUP_REMOVED lines=20> */
.L_x_561:
[----:B------:R-:W-:Y:S05]  /*1a00*/  BSYNC.RECONVERGENT B1 ;  /* 0x0000000000017941 */ /* 0x000fea0003800200 */
.L_x_560:
        /* <DEDUP_REMOVED lines=20> */
.L_x_563:
[----:B------:R-:W-:Y:S05]  /*1b50*/  BSYNC.RECONVERGENT B1 ;  /* 0x0000000000017941 */ /* 0x000fea0003800200 */
.L_x_562:
        /* <DEDUP_REMOVED lines=10> */
.L_x_565:
[----:B------:R-:W-:Y:S05]  /*1c00*/  BSYNC.RECONVERGENT B1 ;  /* 0x0000000000017941 */ /* 0x000fea0003800200 */
.L_x_564:
        /* <DEDUP_REMOVED lines=8> */
[----:B--2-4-:R-:W2:Y:S04]  /*1c90*/  LDS.64 R4, [UR6+0x20] ;  /* 0x00002006ff047984 */ /* 0x014ea80008000a00 */
[----:B------:R-:W4:Y:S04]  /*1ca0*/  LDS.U8 R16, [UR6+0x28] ;  /* 0x00002806ff107984 */ /* 0x000f280008000000 */
[----:B------:R-:W1:Y:S04]  /*1cb0*/  LDS.64 R8, [UR6+0x30] ;  /* 0x00003006ff087984 */ /* 0x000e680008000a00 */
[----:B------:R-:W1:Y:S04]  /*1cc0*/  LDS.U8 R17, [UR6+0x38] ;  /* 0x00003806ff117984 */ /* 0x000e680008000000 */
[----:B------:R-:W1:Y:S04]  /*1cd0*/  LDS.64 R6, [UR6+0x40] ;  /* 0x00004006ff067984 */ /* 0x000e680008000a00 */
[----:B------:R-:W1:Y:S04]  /*1ce0*/  LDS.U8 R18, [UR6+0x48] ;  /* 0x00004806ff127984 */ /* 0x000e680008000000 */
[----:B0-----:R-:W0:Y:S01]  /*1cf0*/  LDS.64 R2, [UR6+0x50] ;  /* 0x00005006ff027984 */ /* 0x001e220008000a00 */
[----:B-----5:R-:W-:-:S02]  /*1d00*/  ISETP.NE.AND P2, PT, R14, RZ, PT ;  /* 0x000000ff0e00720c */ /* 0x020fc40003f45270 */
[----:B--2---:R-:W-:Y:S02]  /*1d10*/  ISETP.LT.U32.AND P0, PT, R4, R10, PT ;  /* 0x0000000a0400720c */ /* 0x004fe40003f01070 */
[----:B------:R-:W-:Y:S02]  /*1d20*/  @P4 SEL R14, R12, 0x1, !P2 ;  /* 0x000000010c0e4807 */ /* 0x000fe40005000000 */
[----:B------:R-:W-:Y:S01]  /*1d30*/  ISETP.LT.AND.EX P0, PT, R5, R11, PT, P0 ;  /* 0x0000000b0500720c */ /* 0x000fe20003f01300 */
[----:B------:R-:W-:Y:S01]  /*1d40*/  LDS.U8 R12, [UR6+0x78] ;  /* 0x00007806ff0c7984 */ /* 0x000fe20008000000 */
[----:B------:R-:W-:Y:S02]  /*1d50*/  LOP3.LUT P3, RZ, R14, 0xff, RZ, 0xc0, !PT ;  /* 0x000000ff0eff7812 */ /* 0x000fe4000786c0ff */
[----:B----4-:R-:W-:-:S03]  /*1d60*/  ISETP.NE.AND P5, PT, R16, RZ, PT ;  /* 0x000000ff1000720c */ /* 0x010fc60003fa5270 */
[C---:B-1-3--:R-:W-:Y:S02]  /*1d70*/  @P2 SEL R10, R4.reuse, R10, P0 ;  /* 0x0000000a040a2207 */ /* 0x04afe40000000000 */
[C---:B------:R-:W-:Y:S02]  /*1d80*/  @P2 SEL R11, R5.reuse, R11, P0 ;  /* 0x0000000b050b2207 */ /* 0x040fe40000000000 */
[----:B------:R-:W-:Y:S02]  /*1d90*/  SEL R13, R4, R10, !P4 ;  /* 0x0000000a040d7207 */ /* 0x000fe40006000000 */
[----:B------:R-:W-:Y:S01]  /*1da0*/  SEL R15, R5, R11, !P4 ;  /* 0x0000000b050f7207 */ /* 0x000fe20006000000 */
[----:B------:R-:W1:Y:S01]  /*1db0*/  LDS.U8 R10, [UR6+0x58] ;  /* 0x00005806ff0a7984 */ /* 0x000e620008000000 */
[----:B------:R-:W-:Y:S02]  /*1dc0*/  ISETP.LT.U32.AND P0, PT, R8, R13, PT ;  /* 0x0000000d0800720c */ /* 0x000fe40003f01070 */
[----:B------:R-:W-:Y:S01]  /*1dd0*/  @P3 SEL R16, R14, 0x1, !P5 ;  /* 0x000000010e103807 */ /* 0x000fe20006800000 */
[----:B------:R-:W2:Y:S01]  /*1de0*/  LDS.64 R4, [UR6+0x60] ;  /* 0x00006006ff047984 */ /* 0x000ea20008000a00 */
[----:B------:R-:W-:-:S02]  /*1df0*/  ISETP.LT.AND.EX P0, PT, R9, R15, PT, P0 ;  /* 0x0000000f0900720c */ /* 0x000fc40003f01300 */
[----:B------:R-:W-:Y:S01]  /*1e00*/  LOP3.LUT P2, RZ, R16, 0xff, RZ, 0xc0, !PT ;  /* 0x000000ff10ff7812 */ /* 0x000fe2000784c0ff */
[----:B------:R-:W3:Y:S01]  /*1e10*/  LDS.U8 R14, [UR6+0x68] ;  /* 0x00006806ff0e7984 */ /* 0x000ee20008000000 */
[C---:B------:R-:W-:Y:S02]  /*1e20*/  @P5 SEL R13, R8.reuse, R13, P0 ;  /* 0x0000000d080d5207 */ /* 0x040fe40000000000 */
[----:B------:R-:W-:Y:S02]  /*1e30*/  ISETP.NE.AND P4, PT, R17, RZ, PT ;  /* 0x000000ff1100720c */ /* 0x000fe40003f85270 */
[C---:B------:R-:W-:Y:S02]  /*1e40*/  @P5 SEL R15, R9.reuse, R15, P0 ;  /* 0x0000000f090f5207 */ /* 0x040fe40000000000 */
[----:B------:R-:W-:Y:S02]  /*1e50*/  SEL R11, R8, R13, !P3 ;  /* 0x0000000d080b7207 */ /* 0x000fe40005800000 */
[----:B------:R-:W-:-:S02]  /*1e60*/  SEL R13, R9, R15, !P3 ;  /* 0x0000000f090d7207 */ /* 0x000fc40005800000 */
[----:B------:R-:W-:Y:S01]  /*1e70*/  ISETP.LT.U32.AND P0, PT, R6, R11, PT ;  /* 0x0000000b0600720c */ /* 0x000fe20003f01070 */
[----:B------:R-:W4:Y:S01]  /*1e80*/  LDS.64 R8, [UR6+0x70] ;  /* 0x00007006ff087984 */ /* 0x000f220008000a00 */
[----:B------:R-:W-:Y:S02]  /*1e90*/  @P2 SEL R17, R16, 0x1, !P4 ;  /* 0x0000000110112807 */ /* 0x000fe40006000000 */
[----:B------:R-:W-:Y:S02]  /*1ea0*/  ISETP.LT.AND.EX P0, PT, R7, R13, PT, P0 ;  /* 0x0000000d0700720c */ /* 0x000fe40003f01300 */
[----:B------:R-:W-:Y:S02]  /*1eb0*/  ISETP.NE.AND P3, PT, R18, RZ, PT ;  /* 0x000000ff1200720c */ /* 0x000fe40003f65270 */
[----:B------:R-:W-:Y:S02]  /*1ec0*/  @P4 SEL R11, R6, R11, P0 ;  /* 0x0000000b060b4207 */ /* 0x000fe40000000000 */
[----:B------:R-:W-:-:S02]  /*1ed0*/  LOP3.LUT P5, RZ, R17, 0xff, RZ, 0xc0, !PT ;  /* 0x000000ff11ff7812 */ /* 0x000fc400078ac0ff */
[C---:B------:R-:W-:Y:S02]  /*1ee0*/  @P4 SEL R13, R7.reuse, R13, P0 ;  /* 0x0000000d070d4207 */ /* 0x040fe40000000000 */
[----:B------:R-:W-:Y:S02]  /*1ef0*/  SEL R11, R6, R11, !P2 ;  /* 0x0000000b060b7207 */ /* 0x000fe40005000000 */
[----:B------:R-:W-:Y:S02]  /*1f00*/  SEL R13, R7, R13, !P2 ;  /* 0x0000000d070d7207 */ /* 0x000fe40005000000 */
[----:B0-----:R-:W-:Y:S01]  /*1f10*/  ISETP.LT.U32.AND P0, PT, R2, R11, PT ;  /* 0x0000000b0200720c */ /* 0x001fe20003f01070 */
[----:B------:R-:W0:Y:S01]  /*1f20*/  LDS.64 R6, [UR6+0x80] ;  /* 0x00008006ff067984 */ /* 0x000e220008000a00 */
[----:B-1----:R-:W-:Y:S02]  /*1f30*/  ISETP.NE.AND P2, PT, R10, RZ, PT ;  /* 0x000000ff0a00720c */ /* 0x002fe40003f45270 */
[----:B------:R-:W-:-:S02]  /*1f40*/  ISETP.LT.AND.EX P0, PT, R3, R13, PT, P0 ;  /* 0x0000000d0300720c */ /* 0x000fc40003f01300 */
[----:B------:R-:W-:Y:S02]  /*1f50*/  @P5 SEL R18, R17, 0x1, !P3 ;  /* 0x0000000111125807 */ /* 0x000fe40005800000 */
[C---:B------:R-:W-:Y:S02]  /*1f60*/  @P3 SEL R11, R2.reuse, R11, P0 ;  /* 0x0000000b020b3207 */ /* 0x040fe40000000000 */
[C---:B------:R-:W-:Y:S02]  /*1f70*/  @P3 SEL R13, R3.reuse, R13, P0 ;  /* 0x0000000d030d3207 */ /* 0x040fe40000000000 */
[----:B------:R-:W-:Y:S02]  /*1f80*/  SEL R11, R2, R11, !P5 ;  /* 0x0000000b020b7207 */ /* 0x000fe40006800000 */
[----:B------:R-:W-:Y:S02]  /*1f90*/  LOP3.LUT P4, RZ, R18, 0xff, RZ, 0xc0, !PT ;  /* 0x000000ff12ff7812 */ /* 0x000fe4000788c0ff */
[----:B------:R-:W-:-:S02]  /*1fa0*/  SEL R13, R3, R13, !P5 ;  /* 0x0000000d030d7207 */ /* 0x000fc40006800000 */
[----:B--2---:R-:W-:Y:S02]  /*1fb0*/  ISETP.LT.U32.AND P0, PT, R4, R11, PT ;  /* 0x0000000b0400720c */ /* 0x004fe40003f01070 */
[----:B---3--:R-:W-:Y:S02]  /*1fc0*/  ISETP.NE.AND P3, PT, R14, RZ, PT ;  /* 0x000000ff0e00720c */ /* 0x008fe40003f65270 */
[----:B------:R-:W-:-:S04]  /*1fd0*/  ISETP.LT.AND.EX P0, PT, R5, R13, PT, P0 ;  /* 0x0000000d0500720c */ /* 0x000fc80003f01300 */
[----:B------:R-:W-:Y:S02]  /*1fe0*/  @P2 SEL R11, R4, R11, P0 ;  /* 0x0000000b040b2207 */ /* 0x000fe40000000000 */
[----:B------:R-:W-:Y:S02]  /*1ff0*/  @P4 SEL R10, R18, 0x1, !P2 ;  /* 0x00000001120a4807 */ /* 0x000fe40005000000 */
[C---:B------:R-:W-:Y:S02]  /*2000*/  @P2 SEL R13, R5.reuse, R13, P0 ;  /* 0x0000000d050d2207 */ /* 0x040fe40000000000 */
[----:B------:R-:W-:Y:S02]  /*2010*/  SEL R3, R4, R11, !P4 ;  /* 0x0000000b04037207 */ /* 0x000fe40006000000 */
[----:B------:R-:W-:Y:S02]  /*2020*/  LOP3.LUT P5, RZ, R10, 0xff, RZ, 0xc0, !PT ;  /* 0x000000ff0aff7812 */ /* 0x000fe400078ac0ff */
[----:B------:R-:W-:-:S02]  /*2030*/  SEL R5, R5, R13, !P4 ;  /* 0x0000000d05057207 */ /* 0x000fc40006000000 */
[----:B----4-:R-:W-:Y:S02]  /*2040*/  ISETP.LT.U32.AND P0, PT, R8, R3, PT ;  /* 0x000000030800720c */ /* 0x010fe40003f01070 */
[----:B------:R-:W-:Y:S02]  /*2050*/  ISETP.NE.AND P4, PT, R12, RZ, PT ;  /* 0x000000ff0c00720c */ /* 0x000fe40003f85270 */
[----:B------:R-:W-:-:S04]  /*2060*/  ISETP.LT.AND.EX P0, PT, R9, R5, PT, P0 ;  /* 0x000000050900720c */ /* 0x000fc80003f01300 */
[----:B------:R-:W-:Y:S02]  /*2070*/  @P3 SEL R3, R8, R3, P0 ;  /* 0x0000000308033207 */ /* 0x000fe40000000000 */
[----:B------:R-:W-:Y:S02]  /*2080*/  @P5 SEL R14, R10, 0x1, !P3 ;  /* 0x000000010a0e5807 */ /* 0x000fe40005800000 */
[C---:B------:R-:W-:Y:S02]  /*2090*/  @P3 SEL R5, R9.reuse, R5, P0 ;  /* 0x0000000509053207 */ /* 0x040fe40000000000 */
[----:B------:R-:W-:Y:S02]  /*20a0*/  SEL R3, R8, R3, !P5 ;  /* 0x0000000308037207 */ /* 0x000fe40006800000 */
[----:B------:R-:W-:Y:S02]  /*20b0*/  LOP3.LUT P2, RZ, R14, 0xff, RZ, 0xc0, !PT ;  /* 0x000000ff0eff7812 */ /* 0x000fe4000784c0ff */
[----:B------:R-:W-:-:S02]  /*20c0*/  SEL R9, R9, R5, !P5 ;  /* 0x0000000509097207 */ /* 0x000fc40006800000 */
[----:B0-----:R-:W-:-:S04]  /*20d0*/  ISETP.LT.U32.AND P0, PT, R6, R3, PT ;  /* 0x000000030600720c */ /* 0x001fc80003f01070 */
[----:B------:R-:W-:-:S04]  /*20e0*/  ISETP.LT.AND.EX P0, PT, R7, R9, PT, P0 ;  /* 0x000000090700720c */ /* 0x000fc80003f01300 */
[----:B------:R-:W-:Y:S02]  /*20f0*/  @P4 SEL R3, R6, R3, P0 ;  /* 0x0000000306034207 */ /* 0x000fe40000000000 */
[C---:B------:R-:W-:Y:S02]  /*2100*/  @P4 SEL R9, R7.reuse, R9, P0 ;  /* 0x0000000907094207 */ /* 0x040fe40000000000 */
[----:B------:R-:W-:Y:S02]  /*2110*/  @P2 SEL R12, R14, 0x1, !P4 ;  /* 0x000000010e0c2807 */ /* 0x000fe40006000000 */
[----:B------:R-:W-:Y:S02]  /*2120*/  SEL R10, R6, R3, !P2 ;  /* 0x00000003060a7207 */ /* 0x000fe40005000000 */
[----:B------:R-:W-:Y:S01]  /*2130*/  SEL R11, R7, R9, !P2 ;  /* 0x00000009070b7207 */ /* 0x000fe20005000000 */
[----:B------:R-:W-:Y:S06]  /*2140*/  BRA `(.L_x_566) ;  /* 0x0000003800207947 */ /* 0x000fec0003800000 */
.L_x_553:
[----:B------:R-:W0:Y:S01]  /*2150*/  S2R R9, SR_LANEID ;  /* 0x0000000000097919 */ /* 0x000e220000000000 */
[----:B------:R-:W-:Y:S01]  /*2160*/  LOP3.LUT R2, R13, 0x3e0, RZ, 0xc0, !PT ;  /* 0x000003e00d027812 */ /* 0x000fe200078ec0ff */
[----:B------:R-:W-:Y:S04]  /*2170*/  BSSY.RECONVERGENT B1, `(.L_x_567) ;  /* 0x0000022000017945 */ /* 0x000fe80003800200 */
[----:B------:R-:W-:Y:S01]  /*2180*/  VIADD R3, R2, 0x20 ;  /* 0x0000002002037836 */ /* 0x000fe20000000000 */
[----:B------:R-:W-:-:S04]  /*2190*/  LOP3.LUT R2, RZ, R2, RZ, 0x33, !PT ;  /* 0x00000002ff027212 */ /* 0x000fc800078e33ff */
[----:B------:R-:W-:Y:S01]  /*21a0*/  ISETP.GT.U32.AND P0, PT, R3, UR4, PT ;  /* 0x0000000403007c0c */ /* 0x000fe2000bf04070 */
[----:B------:R-:W-:-:S05]  /*21b0*/  VIADD R2, R2, UR4 ;  /* 0x0000000402027c36 */ /* 0x000fca0008000000 */
[----:B------:R-:W-:-:S05]  /*21c0*/  SEL R2, R2, 0x1f, P0 ;  /* 0x0000001f02027807 */ /* 0x000fca0000000000 */
[----:B------:R2:W3:Y:S01]  /*21d0*/  SHFL.DOWN PT, R4, R11, 0x1, R2 ;  /* 0x082000000b047989 */ /* 0x0004e200000e0002 */
        /* <DEDUP_REMOVED lines=22> */
[----:B--2---:R-:W-:-:S02]  /*2340*/  @!P0 SEL R10, R7, R10, P4 ;  /* 0x0000000a070a8207 */ /* 0x004fc40002000000 */
[C---:B------:R-:W-:Y:S02]  /*2350*/  @!P0 SEL R11, R4.reuse, R11, P4 ;  /* 0x0000000b040b8207 */ /* 0x040fe40002000000 */
[----:B------:R-:W-:Y:S02]  /*2360*/  @P0 PRMT R12, R3, 0x7610, R12 ;  /* 0x00007610030c0816 */ /* 0x000fe4000000000c */
[----:B------:R-:W-:Y:S02]  /*2370*/  @P0 SEL R10, R7, R10, !P6 ;  /* 0x0000000a070a0207 */ /* 0x000fe40007000000 */
[----:B------:R-:W-:-:S07]  /*2380*/  @P0 SEL R11, R4, R11, !P6 ;  /* 0x0000000b040b0207 */ /* 0x000fce0007000000 */
.L_x_568:
[----:B------:R-:W-:Y:S05]  /*2390*/  BSYNC.RECONVERGENT B1 ;  /* 0x0000000000017941 */ /* 0x000fea0003800200 */
.L_x_567:
        /* <DEDUP_REMOVED lines=8> */
[----:B------:R-:W-:Y:S01]  /*2420*/  IMAD.MOV.U32 R7, RZ, RZ, 0x1 ;  /* 0x00000001ff077424 */ /* 0x000fe200078e00ff */
[----:B------:R-:W-:-:S04]  /*2430*/  LOP3.LUT P5, R6, R12, 0xff, RZ, 0xc0, !PT ;  /* 0x000000ff0c067812 */ /* 0x000fc800078ac0ff */
[----:B------:R-:W-:-:S13]  /*2440*/  PLOP3.LUT P0, PT, P5, P0, PT, 0x2f, 0xf2 ;  /* 0x0000000000f2781c */ /* 0x000fda0002f00577 */
[----:B------:R-:W-:Y:S02]  /*2450*/  @!P0 ISETP.LT.U32.AND P5, PT, R5, R10, PT ;  /* 0x0000000a0500820c */ /* 0x000fe40003fa1070 */
[----:B------:R-:W-:Y:S02]  /*2460*/  @P0 ISETP.NE.AND P6, PT, R6, RZ, PT ;  /* 0x000000ff0600020c */ /* 0x000fe40003fc5270 */
[----:B------:R-:W-:Y:S02]  /*2470*/  @!P0 PRMT R12, R7, 0x7610, R12 ;  /* 0x00007610070c8816 */ /* 0x000fe4000000000c */
[----:B----4-:R-:W-:Y:S02]  /*2480*/  @!P0 ISETP.LT.AND.EX P5, PT, R4, R11, PT, P5 ;  /* 0x0000000b0400820c */ /* 0x010fe40003fa1350 */
[----:B------:R-:W-:Y:S02]  /*2490*/  @P0 SEL R3, R3, R12, !P6 ;  /* 0x0000000c03030207 */ /* 0x000fe40007000000 */
[----:B--23--:R-:W-:-:S02]  /*24a0*/  @!P0 SEL R10, R5, R10, P5 ;  /* 0x0000000a050a8207 */ /* 0x00cfc40002800000 */
[C---:B------:R-:W-:Y:S02]  /*24b0*/  @!P0 SEL R11, R4.reuse, R11, P5 ;  /* 0x0000000b040b8207 */ /* 0x040fe40002800000 */
[----:B------:R-:W-:Y:S02]  /*24c0*/  @P0 PRMT R12, R3, 0x7610, R12 ;  /* 0x00007610030c0816 */ /* 0x000fe4000000000c */
[----:B------:R-:W-:Y:S02]  /*24d0*/  @P0 SEL R10, R5, R10, !P6 ;  /* 0x0000000a050a0207 */ /* 0x000fe40007000000 */
[----:B------:R-:W-:-:S07]  /*24e0*/  @P0 SEL R11, R4, R11, !P6 ;  /* 0x0000000b040b0207 */ /* 0x000fce0007000000 */
.L_x_570:
[----:B------:R-:W-:Y:S05]  /*24f0*/  BSYNC.RECONVERGENT B1 ;  /* 0x0000000000017941 */ /* 0x000fea0003800200 */
.L_x_569:
[----:B0-----:R-:W-:Y:S01]  /*2500*/  LOP3.LUT R3, R12, 0xff, RZ, 0xc0, !PT ;  /* 0x000000ff0c037812 */ /* 0x001fe200078ec0ff */
[----:B------:R0:W0:Y:S01]  /*2510*/  SHFL.DOWN PT, R5, R10, 0x4, R2 ;  /* 0x088000000a057989 */ /* 0x00002200000e0002 */
[----:B------:R-:W-:Y:S03]  /*2520*/  BSSY.RECONVERGENT B1, `(.L_x_571) ;  /* 0x0000012000017945 */ /* 0x000fe60003800200 */
[----:B----4-:R4:W0:Y:S04]  /*2530*/  SHFL.DOWN PT, R4, R11, 0x4, R2 ;  /* 0x088000000b047989 */ /* 0x01082800000e0002 */
        /* <DEDUP_REMOVED lines=11> */
[----:B--23--:R-:W-:-:S02]  /*25f0*/  @!P0 SEL R10, R5, R10, P3 ;  /* 0x0000000a050a8207 */ /* 0x00cfc40001800000 */
[C---:B----4-:R-:W-:Y:S02]  /*2600*/  @!P0 SEL R11, R4.reuse, R11, P3 ;  /* 0x0000000b040b8207 */ /* 0x050fe40001800000 */
[----:B------:R-:W-:Y:S02]  /*2610*/  @P0 PRMT R12, R3, 0x7610, R12 ;  /* 0x00007610030c0816 */ /* 0x000fe4000000000c */
[----:B------:R-:W-:Y:S02]  /*2620*/  @P0 SEL R10, R5, R10, !P5 ;  /* 0x0000000a050a0207 */ /* 0x000fe40006800000 */
[----:B------:R-:W-:-:S07]  /*2630*/  @P0 SEL R11, R4, R11, !P5 ;  /* 0x0000000b040b0207 */ /* 0x000fce0006800000 */
.L_x_572:
[----:B------:R-:W-:Y:S05]  /*2640*/  BSYNC.RECONVERGENT B1 ;  /* 0x0000000000017941 */ /* 0x000fea0003800200 */
.L_x_571:
        /* <DEDUP_REMOVED lines=20> */
.L_x_574:
[----:B------:R-:W-:Y:S05]  /*2790*/  BSYNC.RECONVERGENT B1 ;  /* 0x0000000000017941 */ /* 0x000fea0003800200 */
.L_x_573:
        /* <DEDUP_REMOVED lines=8> */
[----:B--234-:R-:W-:-:S04]  /*2820*/  LOP3.LUT P2, R2, R12, 0xff, RZ, 0xc0, !PT ;  /* 0x000000ff0c027812 */ /* 0x01cfc8000784c0ff */
        /* <DEDUP_REMOVED lines=11> */
.L_x_576:
[----:B------:R-:W-:Y:S05]  /*28e0*/  BSYNC.RECONVERGENT B1 ;  /* 0x0000000000017941 */ /* 0x000fea0003800200 */
.L_x_575:
[----:B------:R-:W-:Y:S04]  /*28f0*/  BSSY.RECONVERGENT B1, `(.L_x_577) ;  /* 0x000000a000017945 */ /* 0x000fe80003800200 */
[----:B------:R-:W-:Y:S05]  /*2900*/  @P1 BRA `(.L_x_578) ;  /* 0x0000000000201947 */ /* 0x000fea0003800000 */
[----:B0-----:R-:W0:Y:S01]  /*2910*/  S2R R4, SR_CgaCtaId ;  /* 0x0000000000047919 */ /* 0x001e220000008800 */
[----:B------:R-:W-:Y:S02]  /*2920*/  MOV R3, 0x400 ;  /* 0x0000040000037802 */ /* 0x000fe40000000f00 */
[----:B--234-:R-:W-:-:S04]  /*2930*/  SHF.R.U32.HI R2, RZ, 0x1, R13 ;  /* 0x00000001ff027819 */ /* 0x01cfc8000001160d */
[----:B------:R-:W-:Y:S02]  /*2940*/  LOP3.LUT R2, R2, 0x1f0, RZ, 0xc0, !PT ;  /* 0x000001f002027812 */ /* 0x000fe400078ec0ff */
[----:B0-----:R-:W-:-:S05]  /*2950*/  LEA R3, R4, R3, 0x18 ;  /* 0x0000000304037211 */ /* 0x001fca00078ec0ff */
[----:B------:R-:W-:-:S05]  /*2960*/  IMAD.IADD R3, R2, 0x1, R3 ;  /* 0x0000000102037824 */ /* 0x000fca00078e0203 */
[----:B------:R0:W-:Y:S04]  /*2970*/  STS.64 [R3+0x10], R10 ;  /* 0x0000100a03007388 */ /* 0x0001e80000000a00 */
[----:B------:R0:W-:Y:S02]  /*2980*/  STS.U8 [R3+0x8], R12 ;  /* 0x0000080c03007388 */ /* 0x0001e40000000000 */
.L_x_578:
[----:B------:R-:W-:Y:S05]  /*2990*/  BSYNC.RECONVERGENT B1 ;  /* 0x0000000000017941 */ /* 0x000fea0003800200 */
.L_x_577:
[----:B------:R-:W-:Y:S01]  /*29a0*/  BAR.SYNC.DEFER_BLOCKING 0x0 ;  /* 0x0000000000007b1d */ /* 0x000fe20000010000 */
[----:B------:R-:W-:-:S13]  /*29b0*/  ISETP.NE.AND P1, PT, R13, RZ, PT ;  /* 0x000000ff0d00720c */ /* 0x000fda0003f25270 */
[----:B------:R-:W-:Y:S05]  /*29c0*/  @P1 BRA `(.L_x_566) ;  /* 0x0000003000001947 */ /* 0x000fea0003800000 */
[----:B------:R-:W-:Y:S02]  /*29d0*/  UISETP.GE.U32.AND UP3, UPT, UR4, 0x21, UPT ;  /* 0x000000210400788c */ /* 0x000fe4000bf66070 */
[----:B------:R-:W-:Y:S02]  /*29e0*/  UISETP.GE.U32.AND UP2, UPT, UR4, 0x41, UPT ;  /* 0x000000410400788c */ /* 0x000fe4000bf46070 */
[----:B------:R-:W-:Y:S02]  /*29f0*/  UISETP.GE.U32.AND.EX UP3, UPT, UR5, URZ, UPT, UP3 ;  /* 0x000000ff0500728c */ /* 0x000fe4000bf66130 */
[----:B------:R-:W-:Y:S02]  /*2a00*/  UISETP.GE.U32.AND UP1, UPT, UR4, 0x61, UPT ;  /* 0x000000610400788c */ /* 0x000fe4000bf26070 */
[----:B------:R-:W-:Y:S02]  /*2a10*/  UISETP.GE.U32.AND UP0, UPT, UR4, 0x81, UPT ;  /* 0x000000810400788c */ /* 0x000fe4000bf06070 */
[----:B------:R-:W-:-:S02]  /*2a20*/  UISETP.GE.U32.AND UP6, UPT, UR4, 0xa1, UPT ;  /* 0x000000a10400788c */ /* 0x000fc4000bfc6070 */
[----:B------:R-:W-:Y:S02]  /*2a30*/  UISETP.GE.U32.AND UP4, UPT, UR4, 0xc1, UPT ;  /* 0x000000c10400788c */ /* 0x000fe4000bf86070 */
[----:B------:R-:W-:Y:S02]  /*2a40*/  UISETP.GE.U32.AND UP5, UPT, UR4, 0xe1, UPT ;  /* 0x000000e10400788c */ /* 0x000fe4000bfa6070 */
[----:B------:R-:W-:Y:S02]  /*2a50*/  UISETP.GE.U32.AND.EX UP2, UPT, UR5, URZ, UPT, UP2 ;  /* 0x000000ff0500728c */ /* 0x000fe4000bf46120 */
[----:B------:R-:W-:Y:S02]  /*2a60*/  UISETP.GE.U32.AND.EX UP1, UPT, UR5, URZ, UPT, UP1 ;  /* 0x000000ff0500728c */ /* 0x000fe4000bf26110 */
[----:B------:R-:W-:Y:S02]  /*2a70*/  UISETP.GE.U32.AND.EX UP0, UPT, UR5, URZ, UPT, UP0 ;  /* 0x000000ff0500728c */ /* 0x000fe4000bf06100 */
[----:B------:R-:W-:-:S02]  /*2a80*/  UISETP.GE.U32.AND.EX UP6, UPT, UR5, URZ, UPT, UP6 ;  /* 0x000000ff0500728c */ /* 0x000fc4000bfc6160 */
[----:B------:R-:W-:Y:S02]  /*2a90*/  UISETP.GE.U32.AND.EX UP4, UPT, UR5, URZ, UPT, UP4 ;  /* 0x000000ff0500728c */ /* 0x000fe4000bf86140 */
[----:B------:R-:W-:Y:S01]  /*2aa0*/  UISETP.GE.U32.AND.EX UP5, UPT, UR5, URZ, UPT, UP5 ;  /* 0x000000ff0500728c */ /* 0x000fe2000bfa6150 */
[----:B------:R-:W-:Y:S10]  /*2ab0*/  BRA.U !UP3, `(.L_x_579) ;  /* 0x000000010b3c7547 */ /* 0x000ff4000b800000 */
[----:B------:R-:W5:Y:S01]  /*2ac0*/  S2UR UR7, SR_CgaCtaId ;  /* 0x00000000000779c3 */ /* 0x000f620000008800 */
[----:B------:R-:W-:Y:S01]  /*2ad0*/  UMOV UR6, 0x400 ;  /* 0x0000040000067882 */ /* 0x000fe20000000000 */
[----:B------:R-:W-:Y:S01]  /*2ae0*/  LOP3.LUT P3, RZ, R12, 0xff, RZ, 0xc0, !PT ;  /* 0x000000ff0cff7812 */ /* 0x000fe2000786c0ff */
[----:B-----5:R-:W-:-:S09]  /*2af0*/  ULEA UR6, UR7, UR6, 0x18 ;  /* 0x0000000607067291 */ /* 0x020fd2000f8ec0ff */
[----:B0-----:R-:W0:Y:S04]  /*2b00*/  LDS.U8 R4, [UR6+0x18] ;  /* 0x00001806ff047984 */ /* 0x001e280008000000 */
[----:B--234-:R-:W2:Y:S01]  /*2b10*/  LDS.64 R2, [UR6+0x20] ;  /* 0x00002006ff027984 */ /* 0x01cea20008000a00 */
[----:B0-----:R-:W-:Y:S02]  /*2b20*/  ISETP.NE.AND P2, PT, R4, RZ, PT ;  /* 0x000000ff0400720c */ /* 0x001fe40003f45270 */
[----:B--2---:R-:W-:Y:S02]  /*2b30*/  ISETP.LT.U32.AND P0, PT, R2, R10, PT ;  /* 0x0000000a0200720c */ /* 0x004fe40003f01070 */
[----:B------:R-:W-:Y:S02]  /*2b40*/  @P3 SEL R4, R12, 0x1, !P2 ;  /* 0x000000010c043807 */ /* 0x000fe40005000000 */
[----:B------:R-:W-:-:S02]  /*2b50*/  ISETP.LT.AND.EX P0, PT, R3, R11, PT, P0 ;  /* 0x0000000b0300720c */ /* 0x000fc40003f01300 */
[----:B------:R-:W-:-:S05]  /*2b60*/  PRMT R12, R4, 0x7610, R12 ;  /* 0x00007610040c7816 */ /* 0x000fca000000000c */
[C---:B------:R-:W-:Y:S02]  /*2b70*/  @P2 SEL R10, R2.reuse, R10, P0 ;  /* 0x0000000a020a2207 */ /* 0x040fe40000000000 */
[C---:B------:R-:W-:Y:S02]  /*2b80*/  @P2 SEL R11, R3.reuse, R11, P0 ;  /* 0x0000000b030b2207 */ /* 0x040fe40000000000 */
[----:B------:R-:W-:Y:S02]  /*2b90*/  SEL R10, R2, R10, !P3 ;  /* 0x0000000a020a7207 */ /* 0x000fe40005800000 */
[----:B------:R-:W-:-:S07]  /*2ba0*/  SEL R11, R3, R11, !P3 ;  /* 0x0000000b030b7207 */ /* 0x000fce0005800000 */
.L_x_579:
[----:B------:R-:W-:Y:S05]  /*2bb0*/  BRA.U !UP2, `(.L_x_580) ;  /* 0x000000010a3c7547 */ /* 0x000fea000b800000 */
        /* <DEDUP_REMOVED lines=15> */
.L_x_580:
        /* <DEDUP_REMOVED lines=16> */
.L_x_581:
        /* <DEDUP_REMOVED lines=16> */
.L_x_582:
        /* <DEDUP_REMOVED lines=16> */
.L_x_583:
        /* <DEDUP_REMOVED lines=16> */
.L_x_584:
        /* <DEDUP_REMOVED lines=17> */
.L_x_543:
[----:B------:R-:W0:Y:S01]  /*31c0*/  S2R R6, SR_TID.X ;  /* 0x0000000000067919 */ /* 0x000e220000002100 */
[----:B------:R-:W0:Y:S01]  /*31d0*/  LDC.64 R2, c[0x0][0x380] ;  /* 0x0000e000ff027b82 */ /* 0x000e220000000a00 */
[----:B------:R-:W2:Y:S07]  /*31e0*/  LDCU.64 UR6, c[0x0][0x398] ;  /* 0x00007300ff0677ac */ /* 0x000eae0008000a00 */
[----:B------:R-:W3:Y:S01]  /*31f0*/  LDC.64 R4, c[0x0][0x388] ;  /* 0x0000e200ff047b82 */ /* 0x000ee20000000a00 */
[----:B0-----:R-:W-:-:S04]  /*3200*/  IMAD.WIDE.U32 R2, R6, 0x4, R2 ;  /* 0x0000000406027825 */ /* 0x001fc800078e0002 */
[C---:B---3--:R-:W-:Y:S01]  /*3210*/  IMAD.WIDE.U32 R4, R6.reuse, 0x4, R4 ;  /* 0x0000000406047825 */ /* 0x048fe200078e0004 */
[----:B------:R-:W3:Y:S04]  /*3220*/  LDG.E R7, desc[UR8][R2.64] ;  /* 0x0000000802077981 */ /* 0x000ee8000c1e1900 */
[----:B------:R-:W3:Y:S04]  /*3230*/  LDG.E R8, desc[UR8][R4.64] ;  /* 0x0000000804087981 */ /* 0x000ee8000c1e1900 */
[----:B------:R-:W4:Y:S04]  /*3240*/  LDG.E R11, desc[UR8][R2.64+0x800] ;  /* 0x00080008020b7981 */ /* 0x000f28000c1e1900 */
[----:B------:R-:W4:Y:S04]  /*3250*/  LDG.E R12, desc[UR8][R4.64+0x800] ;  /* 0x00080008040c7981 */ /* 0x000f28000c1e1900 */
[----:B------:R-:W5:Y:S04]  /*3260*/  LDG.E R9, desc[UR8][R2.64+0x400] ;  /* 0x0004000802097981 */ /* 0x000f68000c1e1900 */
[----:B------:R-:W5:Y:S04]  /*3270*/  LDG.E R10, desc[UR8][R4.64+0x400] ;  /* 0x00040008040a7981 */ /* 0x000f68000c1e1900 */
[----:B------:R-:W5:Y:S04]  /*3280*/  LDG.E R13, desc[UR8][R2.64+0xc00] ;  /* 0x000c0008020d7981 */ /* 0x000f68000c1e1900 */
[----:B------:R-:W5:Y:S01]  /*3290*/  LDG.E R14, desc[UR8][R4.64+0xc00] ;  /* 0x000c0008040e7981 */ /* 0x000f62000c1e1900 */
[----:B------:R-:W-:Y:S01]  /*32a0*/  VIADD R15, R6, 0x100 ;  /* 0x00000100060f7836 */ /* 0x000fe20000000000 */
[----:B------:R-:W-:-:S04]  /*32b0*/  UIADD3 UR10, UP0, UPT, UR4, -0x400, URZ ;  /* 0xfffffc00040a7890 */ /* 0x000fc8000ff1e0ff */
[----:B------:R-:W-:Y:S02]  /*32c0*/  UIADD3.X UR11, UPT, UPT, UR5, -0x1, URZ, UP0, !UPT ;  /* 0xffffffff050b7890 */ /* 0x000fe400087fe4ff */
[----:B------:R-:W-:-:S04]  /*32d0*/  UISETP.GE.U32.AND UP0, UPT, UR10, 0x400, UPT ;  /* 0x000004000a00788c */ /* 0x000fc8000bf06070 */
[----:B------:R-:W-:Y:S01]  /*32e0*/  UISETP.GE.U32.AND.EX UP0, UPT, UR11, URZ, UPT, UP0 ;  /* 0x000000ff0b00728c */ /* 0x000fe2000bf06100 */
[----:B---3--:R-:W-:Y:S01]  /*32f0*/  ISETP.GE.U32.AND P0, PT, R7, R8, PT ;  /* 0x000000080700720c */ /* 0x008fe20003f06070 */
[----:B------:R-:W-:-:S03]  /*3300*/  VIADD R7, R6, 0x200 ;  /* 0x0000020006077836 */ /* 0x000fc60000000000 */
[----:B------:R-:W-:Y:S02]  /*3310*/  SEL R8, R6, R15, !P0 ;  /* 0x0000000f06087207 */ /* 0x000fe40004000000 */
[----:B--2---:R-:W-:Y:S02]  /*3320*/  IADD3 R16, P1, PT, R7, UR6, RZ ;  /* 0x0000000607107c10 */ /* 0x004fe4000ff3e0ff */
[----:B------:R-:W-:Y:S02]  /*3330*/  IADD3 R7, P3, PT, R8, UR6, RZ ;  /* 0x0000000608077c10 */ /* 0x000fe4000ff7e0ff */
[----:B----4-:R-:W-:Y:S01]  /*3340*/  ISETP.GE.U32.AND P2, PT, R11, R12, PT ;  /* 0x0000000c0b00720c */ /* 0x010fe20003f46070 */
[----:B------:R-:W-:Y:S01]  /*3350*/  IMAD.X R15, RZ, RZ, UR7, P1 ;  /* 0x00000007ff0f7e24 */ /* 0x000fe200088e06ff */
[----:B------:R-:W-:Y:S01]  /*3360*/  ISETP.LT.U32.AND P1, PT, R16, R7, PT ;  /* 0x000000071000720c */ /* 0x000fe20003f21070 */
[----:B------:R-:W-:Y:S01]  /*3370*/  IMAD.X R8, RZ, RZ, UR7, P3 ;  /* 0x00000007ff087e24 */ /* 0x000fe200098e06ff */
[----:B-----5:R-:W-:-:S04]  /*3380*/  ISETP.LT.U32.OR P0, PT, R9, R10, !P0 ;  /* 0x0000000a0900720c */ /* 0x020fc80004701470 */
[----:B------:R-:W-:Y:S02]  /*3390*/  ISETP.LT.AND.EX P1, PT, R15, R8, PT, P1 ;  /* 0x000000080f00720c */ /* 0x000fe40003f21310 */
[----:B------:R-:W-:-:S03]  /*33a0*/  IADD3 R9, P4, PT, R16, 0x100, RZ ;  /* 0x0000010010097810 */ /* 0x000fc60007f9e0ff */
[----:B------:R-:W-:Y:S02]  /*33b0*/  @!P2 SEL R7, R16, R7, P1 ;  /* 0x000000071007a207 */ /* 0x000fe40000800000 */
[----:B------:R-:W-:Y:S02]  /*33c0*/  @!P2 SEL R8, R15, R8, P1 ;  /* 0x000000080f08a207 */ /* 0x000fe40000800000 */
[----:B------:R-:W-:Y:S02]  /*33d0*/  ISETP.GE.U32.AND P3, PT, R13, R14, PT ;  /* 0x0000000e0d00720c */ /* 0x000fe40003f66070 */
[----:B------:R-:W-:Y:S02]  /*33e0*/  SEL R10, R7, R16, P0 ;  /* 0x00000010070a7207 */ /* 0x000fe40000000000 */
[----:B------:R-:W-:Y:S01]  /*33f0*/  SEL R7, R8, R15, P0 ;  /* 0x0000000f08077207 */ /* 0x000fe20000000000 */
[----:B------:R-:W-:Y:S01]  /*3400*/  IMAD.X R8, RZ, RZ, R15, P4 ;  /* 0x000000ffff087224 */ /* 0x000fe200020e060f */
[----:B------:R-:W-:-:S02]  /*3410*/  ISETP.LT.U32.AND P1, PT, R9, R10, PT ;  /* 0x0000000a0900720c */ /* 0x000fc40003f21070 */
[----:B------:R-:W-:Y:S02]  /*3420*/  ISETP.LT.U32.OR P0, PT, R11, R12, P0 ;  /* 0x0000000c0b00720c */ /* 0x000fe40000701470 */
[CC--:B------:R-:W-:Y:S02]  /*3430*/  ISETP.LT.AND.EX P1, PT, R8.reuse, R7.reuse, PT, P1 ;  /* 0x000000070800720c */ /* 0x0c0fe40003f21310 */
[----:B------:R-:W-:Y:S02]  /*3440*/  ISETP.LT.U32.OR P2, PT, R13, R14, P0 ;  /* 0x0000000e0d00720c */ /* 0x000fe40000741470 */
[----:B------:R-:W-:Y:S02]  /*3450*/  @!P3 SEL R7, R8, R7, P1 ;  /* 0x000000070807b207 */ /* 0x000fe40000800000 */
[----:B------:R-:W-:Y:S02]  /*3460*/  @!P3 SEL R10, R9, R10, P1 ;  /* 0x0000000a090ab207 */ /* 0x000fe40000800000 */
[----:B------:R-:W-:Y:S01]  /*3470*/  SEL R11, R7, R8, P0 ;  /* 0x00000008070b7207 */ /* 0x000fe20000000000 */
[----:B------:R-:W-:Y:S01]  /*3480*/  IMAD.MOV.U32 R7, RZ, RZ, 0x400 ;  /* 0x00000400ff077424 */ /* 0x000fe200078e00ff */
[----:B------:R-:W-:Y:S01]  /*3490*/  SEL R10, R10, R9, P0 ;  /* 0x000000090a0a7207 */ /* 0x000fe20000000000 */
[----:B------:R-:W-:Y:S01]  /*34a0*/  IMAD.MOV.U32 R8, RZ, RZ, RZ ;  /* 0x000000ffff087224 */ /* 0x000fe200078e00ff */
[----:B------:R-:W-:Y:S01]  /*34b0*/  SEL R12, RZ, 0x1, !P2 ;  /* 0x00000001ff0c7807 */ /* 0x000fe20005000000 */
[----:B------:R-:W-:Y:S06]  /*34c0*/  BRA.U !UP0, `(.L_x_585) ;  /* 0x00000005083c7547 */ /* 0x000fec000b800000 */
[----:B------:R-:W-:Y:S01]  /*34d0*/  IMAD.MOV.U32 R7, RZ, RZ, 0x400 ;  /* 0x00000400ff077424 */ /* 0x000fe200078e00ff */
[----:B------:R-:W0:Y:S01]  /*34e0*/  LDCU.64 UR6, c[0x0][0x398] ;  /* 0x00007300ff0677ac */ /* 0x000e220008000a00 */
[----:B------:R-:W-:Y:S01]  /*34f0*/  IMAD.MOV.U32 R8, RZ, RZ, RZ ;  /* 0x000000ffff087224 */ /* 0x000fe200078e00ff */
[----:B------:R-:W2:Y:S01]  /*3500*/  LDCU.64 UR4, c[0x0][0x3a8] ;  /* 0x00007500ff0477ac */ /* 0x000ea20008000a00 */
[----:B------:R-:W-:-:S05]  /*3510*/  NOP ;  /* 0x0000000000007918 */ /* 0x000fca0000000000 */
.L_x_587:
[C---:B------:R-:W-:Y:S01]  /*3520*/  IMAD.SHL.U32 R17, R7.reuse, 0x4, RZ ;  /* 0x0000000407117824 */ /* 0x040fe200078e00ff */
[----:B------:R-:W-:-:S04]  /*3530*/  SHF.L.U64.HI R9, R7, 0x2, R8 ;  /* 0x0000000207097819 */ /* 0x000fc80000010208 */
[-C--:B------:R-:W-:Y:S02]  /*3540*/  IADD3 R14, P0, PT, R2, R17.reuse, RZ ;  /* 0x00000011020e7210 */ /* 0x080fe40007f1e0ff */
[----:B------:R-:W-:-:S03]  /*3550*/  IADD3 R16, P1, PT, R4, R17, RZ ;  /* 0x0000001104107210 */ /* 0x000fc60007f3e0ff */
[--C-:B------:R-:W-:Y:S02]  /*3560*/  IMAD.X R15, R3, 0x1, R9.reuse, P0 ;  /* 0x00000001030f7824 */ /* 0x100fe400000e0609 */
[----:B------:R-:W-:-:S03]  /*3570*/  IMAD.X R17, R5, 0x1, R9, P1 ;  /* 0x0000000105117824 */ /* 0x000fc600008e0609 */
[----:B------:R-:W3:Y:S04]  /*3580*/  LDG.E R13, desc[UR8][R14.64] ;  /* 0x000000080e0d7981 */ /* 0x000ee8000c1e1900 */
[----:B------:R-:W3:Y:S04]  /*3590*/  LDG.E R18, desc[UR8][R16.64] ;  /* 0x0000000810127981 */ /* 0x000ee8000c1e1900 */
[----:B------:R-:W4:Y:S04]  /*35a0*/  LDG.E R19, desc[UR8][R14.64+0x400] ;  /* 0x000400080e137981 */ /* 0x000f28000c1e1900 */
[----:B------:R-:W4:Y:S04]  /*35b0*/  LDG.E R20, desc[UR8][R16.64+0x400] ;  /* 0x0004000810147981 */ /* 0x000f28000c1e1900 */
[----:B------:R-:W5:Y:S04]  /*35c0*/  LDG.E R21, desc[UR8][R14.64+0x800] ;  /* 0x000800080e157981 */ /* 0x000f68000c1e1900 */
[----:B------:R-:W5:Y:S04]  /*35d0*/  LDG.E R22, desc[UR8][R16.64+0x800] ;  /* 0x0008000810167981 */ /* 0x000f68000c1e1900 */
[----:B------:R1:W2:Y:S04]  /*35e0*/  LDG.E R9, desc[UR8][R14.64+0xc00] ;  /* 0x000c00080e097981 */ /* 0x0002a8000c1e1900 */
[----:B------:R4:W2:Y:S01]  /*35f0*/  LDG.E R24, desc[UR8][R16.64+0xc00] ;  /* 0x000c000810187981 */ /* 0x0008a2000c1e1900 */
[----:B------:R-:W-:Y:S01]  /*3600*/  LOP3.LUT P3, RZ, R12, 0xff, RZ, 0xc0, !PT ;  /* 0x000000ff0cff7812 */ /* 0x000fe2000786c0ff */
[----:B------:R-:W-:Y:S01]  /*3610*/  IMAD.MOV.U32 R26, RZ, RZ, R11 ;  /* 0x000000ffff1a7224 */ /* 0x000fe200078e000b */
[----:B---3--:R-:W-:Y:S01]  /*3620*/  ISETP.GE.U32.AND P2, PT, R13, R18, PT ;  /* 0x000000120d00720c */ /* 0x008fe20003f46070 */
[----:B------:R-:W-:Y:S01]  /*3630*/  IMAD.MOV.U32 R13, RZ, RZ, R10 ;  /* 0x000000ffff0d7224 */ /* 0x000fe200078e000a */
[----:B0-----:R-:W-:-:S02]  /*3640*/  IADD3 R18, P1, P4, R7, UR6, R6 ;  /* 0x0000000607127c10 */ /* 0x001fc4000fc3e006 */
[----:B------:R-:W-:Y:S02]  /*3650*/  SEL R10, RZ, 0x1, P2 ;  /* 0x00000001ff0a7807 */ /* 0x000fe40001000000 */
[----:B------:R-:W-:Y:S02]  /*3660*/  ISETP.LT.U32.AND P0, PT, R18, R13, PT ;  /* 0x0000000d1200720c */ /* 0x000fe40003f01070 */
[----:B------:R-:W-:-:S03]  /*3670*/  IADD3.X R23, PT, PT, R8, UR7, RZ, P1, P4 ;  /* 0x0000000708177c10 */ /* 0x000fc60008fe84ff */
[----:B------:R-:W-:Y:S02]  /*3680*/  @P3 SEL R10, R12, 0x1, P2 ;  /* 0x000000010c0a3807 */ /* 0x000fe40001000000 */
[----:B------:R-:W-:Y:S02]  /*3690*/  ISETP.LT.AND.EX P0, PT, R23, R26, PT, P0 ;  /* 0x0000001a1700720c */ /* 0x000fe40003f01300 */
[C---:B-1----:R-:W-:Y:S02]  /*36a0*/  IADD3 R14, P5, PT, R18.reuse, 0x100, RZ ;  /* 0x00000100120e7810 */ /* 0x042fe40007fbe0ff */
[----:B------:R-:W-:Y:S02]  /*36b0*/  @!P2 SEL R13, R18, R13, P0 ;  /* 0x0000000d120da207 */ /* 0x000fe40000000000 */
[----:B----4-:R-:W-:Y:S01]  /*36c0*/  ISETP.GE.U32.AND P4, PT, R19, R20, PT ;  /* 0x000000141300720c */ /* 0x010fe20003f86070 */
[----:B------:R-:W-:Y:S01]  /*36d0*/  IMAD.X R15, RZ, RZ, R23, P5 ;  /* 0x000000ffff0f7224 */ /* 0x000fe200028e0617 */
[----:B------:R-:W-:-:S02]  /*36e0*/  @!P2 SEL R26, R23, R26, P0 ;  /* 0x0000001a171aa207 */ /* 0x000fc40000000000 */
[----:B------:R-:W-:Y:S02]  /*36f0*/  SEL R11, R18, R13, !P3 ;  /* 0x0000000d120b7207 */ /* 0x000fe40005800000 */
[----:B------:R-:W-:Y:S02]  /*3700*/  LOP3.LUT P1, RZ, R10, 0xff, RZ, 0xc0, !PT ;  /* 0x000000ff0aff7812 */ /* 0x000fe4000782c0ff */
[----:B------:R-:W-:Y:S02]  /*3710*/  SEL R12, R23, R26, !P3 ;  /* 0x0000001a170c7207 */ /* 0x000fe40005800000 */
[----:B------:R-:W-:Y:S02]  /*3720*/  ISETP.LT.U32.AND P0, PT, R14, R11, PT ;  /* 0x0000000b0e00720c */ /* 0x000fe40003f01070 */
[----:B------:R-:W-:Y:S02]  /*3730*/  SEL R16, RZ, 0x1, P4 ;  /* 0x00000001ff107807 */ /* 0x000fe40002000000 */
[----:B------:R-:W-:-:S02]  /*3740*/  ISETP.LT.AND.EX P0, PT, R15, R12, PT, P0 ;  /* 0x0000000c0f00720c */ /* 0x000fc40003f01300 */
[----:B-----5:R-:W-:Y:S02]  /*3750*/  ISETP.GE.U32.AND P2, PT, R21, R22, PT ;  /* 0x000000161500720c */ /* 0x020fe40003f46070 */
[----:B------:R-:W-:Y:S02]  /*3760*/  @!P4 SEL R11, R14, R11, P0 ;  /* 0x0000000b0e0bc207 */ /* 0x000fe40000000000 */
[----:B------:R-:W-:Y:S02]  /*3770*/  @!P4 SEL R12, R15, R12, P0 ;  /* 0x0000000c0f0cc207 */ /* 0x000fe40000000000 */
[----:B------:R-:W-:Y:S02]  /*3780*/  IADD3 R13, P0, PT, R18, 0x200, RZ ;  /* 0x00000200120d7810 */ /* 0x000fe40007f1e0ff */
[----:B------:R-:W-:Y:S02]  /*3790*/  @P1 SEL R16, R10, 0x1, P4 ;  /* 0x000000010a101807 */ /* 0x000fe40002000000 */
[----:B------:R-:W-:-:S02]  /*37a0*/  SEL R10, R14, R11, !P1 ;  /* 0x0000000b0e0a7207 */ /* 0x000fc40004800000 */
[----:B------:R-:W-:Y:S01]  /*37b0*/  SEL R11, R15, R12, !P1 ;  /* 0x0000000c0f0b7207 */ /* 0x000fe20004800000 */
[----:B------:R-:W-:Y:S01]  /*37c0*/  IMAD.X R12, RZ, RZ, R23, P0 ;  /* 0x000000ffff0c7224 */ /* 0x000fe200000e0617 */
[----:B------:R-:W-:Y:S02]  /*37d0*/  ISETP.LT.U32.AND P0, PT, R13, R10, PT ;  /* 0x0000000a0d00720c */ /* 0x000fe40003f01070 */
[----:B------:R-:W-:Y:S02]  /*37e0*/  LOP3.LUT P1, RZ, R16, 0xff, RZ, 0xc0, !PT ;  /* 0x000000ff10ff7812 */ /* 0x000fe4000782c0ff */
[CC--:B------:R-:W-:Y:S02]  /*37f0*/  ISETP.LT.AND.EX P0, PT, R12.reuse, R11.reuse, PT, P0 ;  /* 0x0000000b0c00720c */ /* 0x0c0fe40003f01300 */
[----:B--2---:R-:W-:Y:S02]  /*3800*/  ISETP.GE.U32.AND P3, PT, R9, R24, PT ;  /* 0x000000180900720c */ /* 0x004fe40003f66070 */
[----:B------:R-:W-:-:S02]  /*3810*/  @!P2 SEL R11, R12, R11, P0 ;  /* 0x0000000b0c0ba207 */ /* 0x000fc40000000000 */
[----:B------:R-:W-:Y:S02]  /*3820*/  @!P2 SEL R10, R13, R10, P0 ;  /* 0x0000000a0d0aa207 */ /* 0x000fe40000000000 */
[----:B------:R-:W-:Y:S02]  /*3830*/  IADD3 R9, P0, PT, R18, 0x300, RZ ;  /* 0x0000030012097810 */ /* 0x000fe40007f1e0ff */
[----:B------:R-:W-:Y:S02]  /*3840*/  SEL R11, R12, R11, !P1 ;  /* 0x0000000b0c0b7207 */ /* 0x000fe40004800000 */
[----:B------:R-:W-:Y:S01]  /*3850*/  IADD3 R12, P4, PT, -R7, UR4, RZ ;  /* 0x00000004070c7c10 */ /* 0x000fe2000ff9e1ff */
[----:B------:R-:W-:Y:S01]  /*3860*/  IMAD.X R14, RZ, RZ, R23, P0 ;  /* 0x000000ffff0e7224 */ /* 0x000fe200000e0617 */
[----:B------:R-:W-:Y:S02]  /*3870*/  SEL R10, R13, R10, !P1 ;  /* 0x0000000a0d0a7207 */ /* 0x000fe40004800000 */
[----:B------:R-:W-:-:S02]  /*3880*/  ISETP.GE.U32.AND P0, PT, R12, 0x400, PT ;  /* 0x000004000c00780c */ /* 0x000fc40003f06070 */
[----:B------:R-:W-:Y:S02]  /*3890*/  IADD3.X R13, PT, PT, ~R8, UR5, RZ, P4, !PT ;  /* 0x00000005080d7c10 */ /* 0x000fe4000a7fe5ff */
[----:B------:R-:W-:Y:S02]  /*38a0*/  SEL R15, RZ, 0x1, P2 ;  /* 0x00000001ff0f7807 */ /* 0x000fe40001000000 */
[----:B------:R-:W-:Y:S02]  /*38b0*/  @P1 SEL R15, R16, 0x1, P2 ;  /* 0x00000001100f1807 */ /* 0x000fe40001000000 */
[----:B------:R-:W-:Y:S02]  /*38c0*/  ISETP.GE.U32.AND.EX P0, PT, R13, RZ, PT, P0 ;  /* 0x000000ff0d00720c */ /* 0x000fe40003f06100 */
[----:B------:R-:W-:Y:S02]  /*38d0*/  LOP3.LUT P2, RZ, R15, 0xff, RZ, 0xc0, !PT ;  /* 0x000000ff0fff7812 */ /* 0x000fe4000784c0ff */
[----:B------:R-:W-:-:S02]  /*38e0*/  ISETP.LT.U32.AND P1, PT, R9, R10, PT ;  /* 0x0000000a0900720c */ /* 0x000fc40003f21070 */
        /* <DEDUP_REMOVED lines=8> */
[----:B------:R-:W-:-:S05]  /*3970*/  IADD3 R7, P0, PT, R7, 0x400, RZ ;  /* 0x0000040007077810 */ /* 0x000fca0007f1e0ff */
[----:B------:R-:W-:Y:S01]  /*3980*/  IMAD.X R8, RZ, RZ, R8, P0 ;  /* 0x000000ffff087224 */ /* 0x000fe200000e0608 */
[----:B------:R-:W-:-:S04]  /*3990*/  ISETP.GT.U32.AND P0, PT, R7, UR10, PT ;  /* 0x0000000a07007c0c */ /* 0x000fc8000bf04070 */
[----:B------:R-:W-:-:S13]  /*39a0*/  ISETP.GT.U32.AND.EX P0, PT, R8, UR11, PT, P0 ;  /* 0x0000000b08007c0c */ /* 0x000fda000bf04100 */
[----:B------:R-:W-:Y:S05]  /*39b0*/  @!P0 BRA `(.L_x_587) ;  /* 0xfffffff800d88947 */ /* 0x000fea000383ffff */
.L_x_585:
[C---:B------:R-:W-:Y:S01]  /*39c0*/  IADD3 R3, PT, PT, -R7.reuse, UR4, RZ ;  /* 0x0000000407037c10 */ /* 0x040fe2000fffe1ff */
[----:B------:R-:W0:Y:S01]  /*39d0*/  LDCU.128 UR12, c[0x0][0x380] ;  /* 0x00007000ff0c77ac */ /* 0x000e220008000c00 */
[----:B------:R-:W-:Y:S01]  /*39e0*/  ISETP.GE.U32.AND P1, PT, R7, UR4, PT ;  /* 0x0000000407007c0c */ /* 0x000fe2000bf26070 */
[----:B------:R-:W-:Y:S01]  /*39f0*/  BSSY.RECONVERGENT B1, `(.L_x_586) ;  /* 0x000012f000017945 */ /* 0x000fe20003800200 */
[----:B------:R-:W-:-:S04]  /*3a00*/  ISETP.GE.AND P0, PT, R6, R3, PT ;  /* 0x000000030600720c */ /* 0x000fc80003f06270 */
[----:B------:R-:W-:-:S13]  /*3a10*/  ISETP.GE.U32.OR.EX P0, PT, R8, UR5, P0, P1 ;  /* 0x0000000508007c0c */ /* 0x000fda0008706510 */
[----:B0-----:R-:W-:Y:S05]  /*3a20*/  @P0 BRA `(.L_x_588) ;  /* 0x0000001000ac0947 */ /* 0x001fea0003800000 */
[----:B------:R-:W-:Y:S01]  /*3a30*/  LOP3.LUT R2, RZ, R6, RZ, 0x33, !PT ;  /* 0x00000006ff027212 */ /* 0x000fe200078e33ff */
[----:B------:R-:W-:Y:S01]  /*3a40*/  BSSY.RECONVERGENT B2, `(.L_x_589) ;  /* 0x0000090000027945 */ /* 0x000fe20003800200 */
[----:B------:R-:W-:Y:S02]  /*3a50*/  IMAD.MOV.U32 R14, RZ, RZ, R6 ;  /* 0x000000ffff0e7224 */ /* 0x000fe400078e0006 */
[----:B------:R-:W-:-:S04]  /*3a60*/  IADD3 R9, PT, PT, -R7, UR4, R2 ;  /* 0x0000000407097c10 */ /* 0x000fc8000fffe102 */
[C---:B------:R-:W-:Y:S02]  /*3a70*/  ISETP.GE.U32.AND P0, PT, R9.reuse, 0x700, PT ;  /* 0x000007000900780c */ /* 0x040fe40003f06070 */
[----:B------:R-:W-:-:S04]  /*3a80*/  LEA.HI R13, R9, 0x1, RZ, 0x18 ;  /* 0x00000001090d7811 */ /* 0x000fc800078fc0ff */
[----:B------:R-:W-:-:S04]  /*3a90*/  LOP3.LUT R34, R13, 0x7, RZ, 0xc0, !PT ;  /* 0x000000070d227812 */ /* 0x000fc800078ec0ff */
[----:B------:R-:W-:-:S03]  /*3aa0*/  ISETP.NE.AND P1, PT, R34, RZ, PT ;  /* 0x000000ff2200720c */ /* 0x000fc60003f25270 */
[----:B------:R-:W-:Y:S10]  /*3ab0*/  @!P0 BRA `(.L_x_590) ;  /* 0x0000000800208947 */ /* 0x000ff40003800000 */
[----:B------:R-:W-:Y:S01]  /*3ac0*/  LOP3.LUT R16, R13, 0x1fffff8, RZ, 0xc0, !PT ;  /* 0x01fffff80d107812 */ /* 0x000fe200078ec0ff */
[----:B------:R-:W-:-:S04]  /*3ad0*/  IMAD.MOV.U32 R14, RZ, RZ, R6 ;  /* 0x000000ffff0e7224 */ /* 0x000fc800078e0006 */
[----:B------:R-:W-:-:S07]  /*3ae0*/  IMAD.MOV R16, RZ, RZ, -R16 ;  /* 0x000000ffff107224 */ /* 0x000fce00078e0a10 */
.L_x_591:
        /* <DEDUP_REMOVED lines=26> */
[----:B------:R-:W-:Y:S01]  /*3c90*/  IADD3 R25, P3, PT, R36, UR6, RZ ;  /* 0x0000000624197c10 */ /* 0x000fe2000ff7e0ff */
[----:B------:R-:W-:Y:S01]  /*3ca0*/  VIADD R14, R14, 0x800 ;  /* 0x000008000e0e7836 */ /* 0x000fe20000000000 */
[----:B------:R-:W-:-:S02]  /*3cb0*/  LOP3.LUT P5, RZ, R35, 0xff, RZ, 0xc0, !PT ;  /* 0x000000ff23ff7812 */ /* 0x000fc400078ac0ff */
[----:B------:R-:W-:Y:S02]  /*3cc0*/  IADD3.X R12, PT, PT, R31, UR7, RZ, P3, !PT ;  /* 0x000000071f0c7c10 */ /* 0x000fe40009ffe4ff */
        /* <DEDUP_REMOVED lines=16> */
[-C--:B----4-:R-:W-:Y:S01]  /*3dd0*/  ISETP.GE.U32.AND P6, PT, R27, R28.reuse, PT ;  /* 0x0000001c1b00720c */ /* 0x090fe20003fc6070 */
        /* <DEDUP_REMOVED lines=86> */
.L_x_590:
[----:B------:R-:W-:Y:S05]  /*4340*/  BSYNC.RECONVERGENT B2 ;  /* 0x0000000000027941 */ /* 0x000fea0003800200 */
.L_x_589:
[----:B------:R-:W-:Y:S05]  /*4350*/  @!P1 BRA `(.L_x_588) ;  /* 0x0000000800609947 */ /* 0x000fea0003800000 */
[----:B------:R-:W-:Y:S01]  /*4360*/  ISETP.GE.U32.AND P0, PT, R34, 0x4, PT ;  /* 0x000000042200780c */ /* 0x000fe20003f06070 */
[----:B------:R-:W-:Y:S01]  /*4370*/  BSSY.RECONVERGENT B2, `(.L_x_592) ;  /* 0x000004c000027945 */ /* 0x000fe20003800200 */
[----:B------:R-:W-:-:S11]  /*4380*/  LOP3.LUT P1, R13, R13, 0x3, RZ, 0xc0, !PT ;  /* 0x000000030d0d7812 */ /* 0x000fd6000782c0ff */
[----:B------:R-:W-:Y:S05]  /*4390*/  @!P0 BRA `(.L_x_593) ;  /* 0x0000000400248947 */ /* 0x000fea0003800000 */
[----:B------:R-:W0:Y:S01]  /*43a0*/  LDCU.128 UR16, c[0x0][0x380] ;  /* 0x00007000ff1077ac */ /* 0x000e220008000c00 */
[----:B------:R-:W-:-:S05]  /*43b0*/  IADD3 R23, P0, PT, R14, R7, RZ ;  /* 0x000000070e177210 */ /* 0x000fca0007f1e0ff */
[----:B------:R-:W-:Y:S02]  /*43c0*/  IMAD.SHL.U32 R2, R23, 0x4, RZ ;  /* 0x0000000417027824 */ /* 0x000fe400078e00ff */
[----:B------:R-:W-:-:S05]  /*43d0*/  IMAD.X R24, RZ, RZ, R8, P0 ;  /* 0x000000ffff187224 */ /* 0x000fca00000e0608 */
        /* <DEDUP_REMOVED lines=17> */
[----:B------:R-:W-:Y:S01]  /*44f0*/  VIADD R2, R14, 0x200 ;  /* 0x000002000e027836 */ /* 0x000fe20000000000 */
[CC--:B--2---:R-:W-:Y:S02]  /*4500*/  ISETP.GE.U32.AND P0, PT, R15.reuse, R18.reuse, PT ;  /* 0x000000120f00720c */ /* 0x0c4fe40003f06070 */
[----:B------:R-:W-:Y:S02]  /*4510*/  ISETP.LT.U32.AND P3, PT, R15, R18, P4 ;  /* 0x000000120f00720c */ /* 0x000fe40002761070 */
[----:B------:R-:W-:Y:S02]  /*4520*/  @!P4 SEL R12, RZ, 0x1, P0 ;  /* 0x00000001ff0cc807 */ /* 0x000fe40000000000 */
[----:B------:R-:W-:Y:S02]  /*4530*/  IADD3.X R18, PT, PT, R24, UR7, RZ, P2, !PT ;  /* 0x0000000718127c10 */ /* 0x000fe400097fe4ff */
[----:B------:R-:W-:-:S02]  /*4540*/  SEL R12, R12, 0x1, !P3 ;  /* 0x000000010c0c7807 */ /* 0x000fc40005800000 */
[----:B------:R-:W-:Y:S02]  /*4550*/  ISETP.LT.U32.AND P0, PT, R23, R10, PT ;  /* 0x0000000a1700720c */ /* 0x000fe40003f01070 */
[----:B------:R-:W-:Y:S02]  /*4560*/  LOP3.LUT P2, RZ, R12, 0xff, RZ, 0xc0, !PT ;  /* 0x000000ff0cff7812 */ /* 0x000fe4000784c0ff */
[----:B------:R-:W-:-:S04]  /*4570*/  ISETP.LT.AND.EX P0, PT, R18, R11, PT, P0 ;  /* 0x0000000b1200720c */ /* 0x000fc80003f01300 */
[----:B------:R-:W-:Y:S02]  /*4580*/  SEL R16, R23, R10, P0 ;  /* 0x0000000a17107207 */ /* 0x000fe40000000000 */
[CC--:B------:R-:W-:Y:S02]  /*4590*/  SEL R15, R18.reuse, R11.reuse, P0 ;  /* 0x0000000b120f7207 */ /* 0x0c0fe40000000000 */
[----:B---3--:R-:W-:Y:S02]  /*45a0*/  ISETP.GE.U32.AND P0, PT, R19, R20, PT ;  /* 0x000000141300720c */ /* 0x008fe40003f06070 */
[----:B------:R-:W-:Y:S02]  /*45b0*/  @!P3 SEL R16, R23, R10, !P4 ;  /* 0x0000000a1710b207 */ /* 0x000fe40006000000 */
[----:B------:R-:W-:Y:S02]  /*45c0*/  @!P3 SEL R15, R18, R11, !P4 ;  /* 0x0000000b120fb207 */ /* 0x000fe40006000000 */
[----:B------:R-:W-:-:S02]  /*45d0*/  ISETP.LT.U32.AND P3, PT, R19, R20, P2 ;  /* 0x000000141300720c */ /* 0x000fc40001761070 */
[----:B------:R-:W-:Y:S02]  /*45e0*/  @!P2 SEL R12, RZ, 0x1, P0 ;  /* 0x00000001ff0ca807 */ /* 0x000fe40000000000 */
[----:B------:R-:W-:Y:S02]  /*45f0*/  IADD3.X R10, PT, PT, R8, UR7, RZ, P5, P6 ;  /* 0x00000007080a7c10 */ /* 0x000fe4000afec4ff */
[----:B------:R-:W-:Y:S02]  /*4600*/  SEL R12, R12, 0x1, !P3 ;  /* 0x000000010c0c7807 */ /* 0x000fe40005800000 */
[----:B------:R-:W-:Y:S02]  /*4610*/  ISETP.LT.U32.AND P0, PT, R3, R16, PT ;  /* 0x000000100300720c */ /* 0x000fe40003f01070 */
[----:B------:R-:W-:Y:S02]  /*4620*/  LOP3.LUT P4, RZ, R12, 0xff, RZ, 0xc0, !PT ;  /* 0x000000ff0cff7812 */ /* 0x000fe4000788c0ff */
[----:B------:R-:W-:-:S04]  /*4630*/  ISETP.LT.AND.EX P0, PT, R10, R15, PT, P0 ;  /* 0x0000000f0a00720c */ /* 0x000fc80003f01300 */
[CC--:B------:R-:W-:Y:S02]  /*4640*/  SEL R18, R3.reuse, R16.reuse, P0 ;  /* 0x0000001003127207 */ /* 0x0c0fe40000000000 */
[CC--:B------:R-:W-:Y:S02]  /*4650*/  SEL R11, R10.reuse, R15.reuse, P0 ;  /* 0x0000000f0a0b7207 */ /* 0x0c0fe40000000000 */
[----:B------:R-:W-:Y:S02]  /*4660*/  @!P3 SEL R18, R3, R16, !P2 ;  /* 0x000000100312b207 */ /* 0x000fe40005000000 */
[----:B------:R-:W-:Y:S02]  /*4670*/  @!P3 SEL R11, R10, R15, !P2 ;  /* 0x0000000f0a0bb207 */ /* 0x000fe40005000000 */
[-C--:B----4-:R-:W-:Y:S02]  /*4680*/  ISETP.GE.U32.AND P3, PT, R21, R22.reuse, PT ;  /* 0x000000161500720c */ /* 0x090fe40003f66070 */
[----:B------:R-:W-:Y:S01]  /*4690*/  IADD3 R3, P5, P0, R7, UR6, R2 ;  /* 0x0000000607037c10 */ /* 0x000fe2000f8be002 */
[C---:B------:R-:W-:Y:S01]  /*46a0*/  VIADD R2, R14.reuse, 0x300 ;  /* 0x000003000e027836 */ /* 0x040fe20000000000 */
[----:B------:R-:W-:Y:S01]  /*46b0*/  ISETP.LT.U32.AND P2, PT, R21, R22, P4 ;  /* 0x000000161500720c */ /* 0x000fe20002741070 */
[----:B------:R-:W-:Y:S01]  /*46c0*/  VIADD R14, R14, 0x400 ;  /* 0x000004000e0e7836 */ /* 0x000fe20000000000 */
[----:B------:R-:W-:-:S02]  /*46d0*/  @!P4 SEL R12, RZ, 0x1, P3 ;  /* 0x00000001ff0cc807 */ /* 0x000fc40001800000 */
[----:B------:R-:W-:Y:S02]  /*46e0*/  IADD3.X R10, PT, PT, R8, UR7, RZ, P5, P0 ;  /* 0x00000007080a7c10 */ /* 0x000fe4000afe04ff */
[CC--:B------:R-:W-:Y:S02]  /*46f0*/  ISETP.LT.U32.AND P0, PT, R3.reuse, R18.reuse, PT ;  /* 0x000000120300720c */ /* 0x0c0fe40003f01070 */
[----:B------:R-:W-:Y:S02]  /*4700*/  SEL R12, R12, 0x1, !P2 ;  /* 0x000000010c0c7807 */ /* 0x000fe40005000000 */
[----:B------:R-:W-:Y:S02]  /*4710*/  ISETP.LT.AND.EX P0, PT, R10, R11, PT, P0 ;  /* 0x0000000b0a00720c */ /* 0x000fe40003f01300 */
[----:B------:R-:W-:Y:S02]  /*4720*/  LOP3.LUT P3, RZ, R12, 0xff, RZ, 0xc0, !PT ;  /* 0x000000ff0cff7812 */ /* 0x000fe4000786c0ff */
[----:B------:R-:W-:-:S02]  /*4730*/  SEL R15, R3, R18, P0 ;  /* 0x00000012030f7207 */ /* 0x000fc40000000000 */
[CC--:B------:R-:W-:Y:S02]  /*4740*/  SEL R16, R10.reuse, R11.reuse, P0 ;  /* 0x0000000b0a107207 */ /* 0x0c0fe40000000000 */
[----:B------:R-:W-:Y:S02]  /*4750*/  @!P2 SEL R15, R3, R18, !P4 ;  /* 0x00000012030fa207 */ /* 0x000fe40006000000 */
[----:B------:R-:W-:Y:S02]  /*4760*/  @!P2 SEL R16, R10, R11, !P4 ;  /* 0x0000000b0a10a207 */ /* 0x000fe40006000000 */
[----:B------:R-:W-:Y:S02]  /*4770*/  IADD3 R2, P5, P6, R7, UR6, R2 ;  /* 0x0000000607027c10 */ /* 0x000fe4000febe002 */
[----:B-----5:R-:W-:Y:S02]  /*4780*/  ISETP.LT.U32.AND P2, PT, R4, R5, P3 ;  /* 0x000000050400720c */ /* 0x020fe40001f41070 */
[----:B------:R-:W-:-:S02]  /*4790*/  IADD3.X R3, PT, PT, R8, UR7, RZ, P5, P6 ;  /* 0x0000000708037c10 */ /* 0x000fc4000afec4ff */
        /* <DEDUP_REMOVED lines=8> */
[----:B------:R-:W-:-:S07]  /*4820*/  @!P2 SEL R11, R3, R16, !P3 ;  /* 0x00000010030ba207 */ /* 0x000fce0005800000 */
.L_x_593:
[----:B------:R-:W-:Y:S05]  /*4830*/  BSYNC.RECONVERGENT B2 ;  /* 0x0000000000027941 */ /* 0x000fea0003800200 */
.L_x_592:
[----:B------:R-:W-:Y:S05]  /*4840*/  @!P1 BRA `(.L_x_588) ;  /* 0x0000000400249947 */ /* 0x000fea0003800000 */
[----:B------:R-:W-:Y:S01]  /*4850*/  ISETP.NE.AND P0, PT, R13, 0x1, PT ;  /* 0x000000010d00780c */ /* 0x000fe20003f05270 */
[----:B------:R-:W-:Y:S01]  /*4860*/  BSSY.RECONVERGENT B2, `(.L_x_594) ;  /* 0x000002c000027945 */ /* 0x000fe20003800200 */
[----:B------:R-:W-:-:S11]  /*4870*/  LOP3.LUT P1, RZ, R9, 0x100, RZ, 0xc0, !PT ;  /* 0x0000010009ff7812 */ /* 0x000fd6000782c0ff */
        /* <DEDUP_REMOVED lines=15> */
[----:B------:R-:W-:-:S04]  /*4970*/  IADD3 R9, P0, PT, R9, UR6, RZ ;  /* 0x0000000609097c10 */ /* 0x000fc8000ff1e0ff */
        /* <DEDUP_REMOVED lines=11> */
[----:B----4-:R-:W-:Y:S02]  /*4a30*/  IADD3 R5, P5, P6, R7, UR6, R18 ;  /* 0x0000000607057c10 */ /* 0x010fe4000febe012 */
[----:B------:R-:W-:Y:S02]  /*4a40*/  LOP3.LUT P4, RZ, R12, 0xff, RZ, 0xc0, !PT ;  /* 0x000000ff0cff7812 */ /* 0x000fe4000788c0ff */
[----:B------:R-:W-:Y:S02]  /*4a50*/  IADD3.X R4, PT, PT, R8, UR7, RZ, P5, P6 ;  /* 0x0000000708047c10 */ /* 0x000fe4000afec4ff */
        /* <DEDUP_REMOVED lines=12> */
.L_x_595:
[----:B------:R-:W-:Y:S05]  /*4b20*/  BSYNC.RECONVERGENT B2 ;  /* 0x0000000000027941 */ /* 0x000fea0003800200 */
.L_x_594:
[----:B------:R-:W-:Y:S05]  /*4b30*/  @P1 BRA `(.L_x_588) ;  /* 0x0000000000681947 */ /* 0x000fea0003800000 */
        /* <DEDUP_REMOVED lines=12> */
[----:B------:R-:W-:-:S04]  /*4c00*/  IADD3 R9, P0, PT, R7, UR6, RZ ;  /* 0x0000000607097c10 */ /* 0x000fc8000ff1e0ff */
[----:B------:R-:W-:Y:S02]  /*4c10*/  IADD3.X R14, PT, PT, R8, UR7, RZ, P0, !PT ;  /* 0x00000007080e7c10 */ /* 0x000fe400087fe4ff */
        /* <DEDUP_REMOVED lines=12> */
.L_x_588:
[----:B------:R-:W-:Y:S05]  /*4ce0*/  BSYNC.RECONVERGENT B1 ;  /* 0x0000000000017941 */ /* 0x000fea0003800200 */
.L_x_586:
        /* <DEDUP_REMOVED lines=24> */
.L_x_597:
[----:B------:R-:W-:Y:S05]  /*4e70*/  BSYNC.RECONVERGENT B1 ;  /* 0x0000000000017941 */ /* 0x000fea0003800200 */
.L_x_596:
        /* <DEDUP_REMOVED lines=23> */
.L_x_599:
[----:B------:R-:W-:Y:S05]  /*4ff0*/  BSYNC.RECONVERGENT B1 ;  /* 0x0000000000017941 */ /* 0x000fea0003800200 */
.L_x_598:
        /* <DEDUP_REMOVED lines=20> */
.L_x_601:
[----:B------:R-:W-:Y:S05]  /*5140*/  BSYNC.RECONVERGENT B1 ;  /* 0x0000000000017941 */ /* 0x000fea0003800200 */
.L_x_600:
        /* <DEDUP_REMOVED lines=20> */
.L_x_603:
[----:B------:R-:W-:Y:S05]  /*5290*/  BSYNC.RECONVERGENT B1 ;  /* 0x0000000000017941 */ /* 0x000fea0003800200 */
.L_x_602:
        /* <DEDUP_REMOVED lines=20> */
.L_x_605:
[----:B------:R-:W-:Y:S05]  /*53e0*/  BSYNC.RECONVERGENT B1 ;  /* 0x0000000000017941 */ /* 0x000fea0003800200 */
.L_x_604:
        /* <DEDUP_REMOVED lines=10> */
.L_x_607:
[----:B------:R-:W-:Y:S05]  /*5490*/  BSYNC.RECONVERGENT B1 ;  /* 0x0000000000017941 */ /* 0x000fea0003800200 */
.L_x_606:
        /* <DEDUP_REMOVED lines=82> */
[----:B------:R-:W-:-:S07]  /*59c0*/  SEL R11, R7, R9, !P2 ;  /* 0x00000009070b7207 */ /* 0x000fce0005000000 */
.L_x_566:
[----:B------:R-:W-:Y:S05]  /*59d0*/  BSYNC.RECONVERGENT B0 ;  /* 0x0000000000007941 */ /* 0x000fea0003800200 */
.L_x_542:
[----:B------:R-:W-:Y:S05]  /*59e0*/  @P1 EXIT ;  /* 0x000000000000194d */ /* 0x000fea0003800000 */
[----:B------:R-:W5:Y:S01]  /*59f0*/  LDC.64 R6, c[0x0][0x3c0] ;  /* 0x0000f000ff067b82 */ /* 0x000f620000000a00 */
[----:B0---4-:R-:W-:Y:S02]  /*5a00*/  PRMT R5, R12, 0x7610, R5 ;  /* 0x000076100c057816 */ /* 0x011fe40000000005 */
[----:B-1----:R-:W-:Y:S02]  /*5a10*/  ISETP.NE.AND P1, PT, R0, RZ, PT ;  /* 0x000000ff0000720c */ /* 0x002fe40003f25270 */
[----:B------:R-:W-:-:S03]  /*5a20*/  LOP3.LUT P2, RZ, R5, 0xff, RZ, 0xc0, !PT ;  /* 0x000000ff05ff7812 */ /* 0x000fc6000784c0ff */
[----:B--23--:R-:W0:Y:S08]  /*5a30*/  LDC.64 R2, c[0x0][0x3a0] ;  /* 0x0000e800ff027b82 */ /* 0x00ce300000000a00 */
[----:B------:R-:W-:Y:S02]  /*5a40*/  @P1 SEL R5, R0, 0x1, !P2 ;  /* 0x0000000100051807 */ /* 0x000fe40005000000 */
[----:B-----5:R-:W-:-:S04]  /*5a50*/  ISETP.LT.U32.AND P0, PT, R10, R6, PT ;  /* 0x000000060a00720c */ /* 0x020fc80003f01070 */
[----:B------:R-:W-:-:S04]  /*5a60*/  ISETP.LT.AND.EX P0, PT, R11, R7, PT, P0 ;  /* 0x000000070b00720c */ /* 0x000fc80003f01300 */
[C---:B------:R-:W-:Y:S01]  /*5a70*/  @P2 SEL R6, R10.reuse, R6, P0 ;  /* 0x000000060a062207 */ /* 0x040fe20000000000 */
[----:B0-----:R-:W-:Y:S01]  /*5a80*/  STG.E.U8 desc[UR8][R2.64], R5 ;  /* 0x0000000502007986 */ /* 0x001fe2000c101108 */
[C---:B------:R-:W-:Y:S02]  /*5a90*/  @P2 SEL R7, R11.reuse, R7, P0 ;  /* 0x000000070b072207 */ /* 0x040fe40000000000 */
[----:B------:R-:W-:Y:S02]  /*5aa0*/  SEL R10, R10, R6, !P1 ;  /* 0x000000060a0a7207 */ /* 0x000fe40004800000 */
[----:B------:R-:W-:-:S05]  /*5ab0*/  SEL R11, R11, R7, !P1 ;  /* 0x000000070b0b7207 */ /* 0x000fca0004800000 */
[----:B------:R-:W-:Y:S01]  /*5ac0*/  STG.E.64 desc[UR8][R2.64+0x8], R10 ;  /* 0x0000080a02007986 */ /* 0x000fe2000c101b08 */
[----:B------:R-:W-:Y:S05]  /*5ad0*/  EXIT ;  /* 0x000000000000794d */ /* 0x000fea0003800000 */
.L_x_608:
        /* <DEDUP_REMOVED lines=10> */
.L_x_827:


//--------------------- .text._ZN3cub18CUB_300001_SM_10006detail6reduce28DeviceReduceSingleTileKernelINS2_10policy_hubIN4cuda3std3__45tupleIJblEEEjN6thrust24THRUST_300001_SM_1000_NS8cuda_cub9__find_if7functorIS9_EEE10Policy1000EPS9_SI_iSF_S9_S9_NS7_10__identityEEEvT0_T1_T2_T3_T4_T6_ --------------------------
	.section	.text._ZN3cub18CUB_300001_SM_10006detail6reduce28DeviceReduceSingleTileKernelINS2_10policy_hubIN4cuda3std3__45tupleIJblEEEjN6thrust24THRUST_300001_SM_1000_NS8cuda_cub9__find_if7functorIS9_EEE10Policy1000EPS9_SI_iSF_S9_S9_NS7_10__identityEEEvT0_T1_T2_T3_T4_T6_,"ax",@progbits
	.align	128
        .global         _ZN3cub18CUB_300001_SM_10006detail6reduce28DeviceReduceSingleTileKernelINS2_10policy_hubIN4cuda3std3__45tupleIJblEEEjN6thrust24THRUST_300001_SM_1000_NS8cuda_cub9__find_if7functorIS9_EEE10Policy1000EPS9_SI_iSF_S9_S9_NS7_10__identityEEEvT0_T1_T2_T3_T4_T6_
        .type           _ZN3cub18CUB_300001_SM_10006detail6reduce28DeviceReduceSingleTileKernelINS2_10policy_hubIN4cuda3std3__45tupleIJblEEEjN6thrust24THRUST_300001_SM_1000_NS8cuda_cub9__find_if7functorIS9_EEE10Policy1000EPS9_SI_iSF_S9_S9_NS7_10__identityEEEvT0_T1_T2_T3_T4_T6_,@function
        .size           _ZN3cub18CUB_300001_SM_10006detail6reduce28DeviceReduceSingleTileKernelINS2_10policy_hubIN4cuda3std3__45tupleIJblEEEjN6thrust24THRUST_300001_SM_1000_NS8cuda_cub9__find_if7functorIS9_EEE10Policy1000EPS9_SI_iSF_S9_S9_NS7_10__identityEEEvT0_T1_T2_T3_T4_T6_,(.L_x_828 - _ZN3cub18CUB_300001_SM_10006detail6reduce28DeviceReduceSingleTileKernelINS2_10policy_hubIN4cuda3std3__45tupleIJblEEEjN6thrust24THRUST_300001_SM_1000_NS8cuda_cub9__find_if7functorIS9_EEE10Policy1000EPS9_SI_iSF_S9_S9_NS7_10__identityEEEvT0_T1_T2_T3_T4_T6_)
        .other          _ZN3cub18CUB_300001_SM_10006detail6reduce28DeviceReduceSingleTileKernelINS2_10policy_hubIN4cuda3std3__45tupleIJblEEEjN6thrust24THRUST_300001_SM_1000_NS8cuda_cub9__find_if7functorIS9_EEE10Policy1000EPS9_SI_iSF_S9_S9_NS7_10__identityEEEvT0_T1_T2_T3_T4_T6_,@"STO_CUDA_ENTRY STV_DEFAULT"
_ZN3cub18CUB_300001_SM_10006detail6reduce28DeviceReduceSingleTileKernelINS2_10policy_hubIN4cuda3std3__45tupleIJblEEEjN6thrust24THRUST_300001_SM_1000_NS8cuda_cub9__find_if7functorIS9_EEE10Policy1000EPS9_SI_iSF_S9_S9_NS7_10__identityEEEvT0_T1_T2_T3_T4_T6_:
.text._ZN3cub18CUB_300001_SM_10006detail6reduce28DeviceReduceSingleTileKernelINS2_10policy_hubIN4cuda3std3__45tupleIJblEEEjN6thrust24THRUST_300001_SM_1000_NS8cuda_cub9__find_if7functorIS9_EEE10Policy1000EPS9_SI_iSF_S9_S9_NS7_10__identityEEEvT0_T1_T2_T3_T4_T6_:
        /* <DEDUP_REMOVED lines=14> */
.L_x_609:
        /* <DEDUP_REMOVED lines=15> */
.L_x_613:
[----:B------:R-:W-:Y:S05]  /*01d0*/  BSYNC.RECONVERGENT B1 ;  /* 0x0000000000017941 */ /* 0x000fea0003800200 */
.L_x_612:
        /* <DEDUP_REMOVED lines=18> */
.L_x_618:
        /* <DEDUP_REMOVED lines=19> */
.L_x_617:
[----:B------:R-:W-:Y:S05]  /*0430*/  BSYNC.RECONVERGENT B2 ;  /* 0x0000000000027941 */ /* 0x000fea0003800200 */
.L_x_616:
[----:B------:R-:W-:Y:S05]  /*0440*/  @!P1 BRA `(.L_x_615) ;  /* 0x0000000000c89947 */ /* 0x000fea0003800000 */
.L_x_619:
        /* <DEDUP_REMOVED lines=50> */
.L_x_615:
[----:B------:R-:W-:Y:S05]  /*0770*/  BSYNC.RECONVERGENT B1 ;  /* 0x0000000000017941 */ /* 0x000fea0003800200 */
.L_x_614:
        /* <DEDUP_REMOVED lines=26> */
.L_x_622:
[----:B------:R-:W-:Y:S05]  /*0920*/  BSYNC.RECONVERGENT B1 ;  /* 0x0000000000017941 */ /* 0x000fea0003800200 */
.L_x_621:
        /* <DEDUP_REMOVED lines=23> */
.L_x_624:
[----:B------:R-:W-:Y:S05]  /*0aa0*/  BSYNC.RECONVERGENT B1 ;  /* 0x0000000000017941 */ /* 0x000fea0003800200 */
.L_x_623:
        /* <DEDUP_REMOVED lines=20> */
.L_x_626:
[----:B------:R-:W-:Y:S05]  /*0bf0*/  BSYNC.RECONVERGENT B1 ;  /* 0x0000000000017941 */ /* 0x000fea0003800200 */
.L_x_625:
        /* <DEDUP_REMOVED lines=20> */
.L_x_628:
[----:B------:R-:W-:Y:S05]  /*0d40*/  BSYNC.RECONVERGENT B1 ;  /* 0x0000000000017941 */ /* 0x000fea0003800200 */
.L_x_627:
        /* <DEDUP_REMOVED lines=20> */
.L_x_630:
[----:B------:R-:W-:Y:S05]  /*0e90*/  BSYNC.RECONVERGENT B1 ;  /* 0x0000000000017941 */ /* 0x000fea0003800200 */
.L_x_629:
        /* <DEDUP_REMOVED lines=10> */
.L_x_632:
[----:B------:R-:W-:Y:S05]  /*0f40*/  BSYNC.RECONVERGENT B1 ;  /* 0x0000000000017941 */ /* 0x000fea0003800200 */
.L_x_631:
        /* <DEDUP_REMOVED lines=85> */
.L_x_620:
        /* <DEDUP_REMOVED lines=36> */
.L_x_635:
[----:B------:R-:W-:Y:S05]  /*16e0*/  BSYNC.RECONVERGENT B1 ;  /* 0x0000000000017941 */ /* 0x000fea0003800200 */
.L_x_634:
        /* <DEDUP_REMOVED lines=21> */
.L_x_637:
[----:B------:R-:W-:Y:S05]  /*1840*/  BSYNC.RECONVERGENT B1 ;  /* 0x0000000000017941 */ /* 0x000fea0003800200 */
.L_x_636:
        /* <DEDUP_REMOVED lines=20> */
.L_x_639:
[----:B------:R-:W-:Y:S05]  /*1990*/  BSYNC.RECONVERGENT B1 ;  /* 0x0000000000017941 */ /* 0x000fea0003800200 */
.L_x_638:
        /* <DEDUP_REMOVED lines=20> */
.L_x_641:
[----:B------:R-:W-:Y:S05]  /*1ae0*/  BSYNC.RECONVERGENT B1 ;  /* 0x0000000000017941 */ /* 0x000fea0003800200 */
.L_x_640:
        /* <DEDUP_REMOVED lines=20> */
.L_x_643:
[----:B------:R-:W-:Y:S05]  /*1c30*/  BSYNC.RECONVERGENT B1 ;  /* 0x0000000000017941 */ /* 0x000fea0003800200 */
.L_x_642:
        /* <DEDUP_REMOVED lines=10> */
.L_x_645:
[----:B------:R-:W-:Y:S05]  /*1ce0*/  BSYNC.RECONVERGENT B1 ;  /* 0x0000000000017941 */ /* 0x000fea0003800200 */
.L_x_644:
        /* <DEDUP_REMOVED lines=26> */
.L_x_646:
        /* <DEDUP_REMOVED lines=16> */
.L_x_647:
        /* <DEDUP_REMOVED lines=16> */
.L_x_648:
        /* <DEDUP_REMOVED lines=16> */
.L_x_649:
        /* <DEDUP_REMOVED lines=16> */
.L_x_650:
        /* <DEDUP_REMOVED lines=16> */
.L_x_651:
        /* <DEDUP_REMOVED lines=17> */
.L_x_611:
        /* <DEDUP_REMOVED lines=47> */
.L_x_654:
        /* <DEDUP_REMOVED lines=54> */
.L_x_652:
        /* <DEDUP_REMOVED lines=20> */
.L_x_658:
        /* <DEDUP_REMOVED lines=18> */
.L_x_657:
[----:B------:R-:W-:Y:S05]  /*2d50*/  BSYNC.RECONVERGENT B2 ;  /* 0x0000000000027941 */ /* 0x000fea0003800200 */
.L_x_656:
        /* <DEDUP_REMOVED lines=10> */
.L_x_659:
        /* <DEDUP_REMOVED lines=55> */
.L_x_655:
[----:B------:R-:W-:Y:S05]  /*3170*/  BSYNC.RECONVERGENT B1 ;  /* 0x0000000000017941 */ /* 0x000fea0003800200 */
.L_x_653:
        /* <DEDUP_REMOVED lines=24> */
.L_x_661:
[----:B------:R-:W-:Y:S05]  /*3300*/  BSYNC.RECONVERGENT B1 ;  /* 0x0000000000017941 */ /* 0x000fea0003800200 */
.L_x_660:
        /* <DEDUP_REMOVED lines=23> */
.L_x_663:
[----:B------:R-:W-:Y:S05]  /*3480*/  BSYNC.RECONVERGENT B1 ;  /* 0x0000000000017941 */ /* 0x000fea0003800200 */
.L_x_662:
        /* <DEDUP_REMOVED lines=20> */
.L_x_665:
[----:B------:R-:W-:Y:S05]  /*35d0*/  BSYNC.RECONVERGENT B1 ;  /* 0x0000000000017941 */ /* 0x000fea0003800200 */
.L_x_664:
        /* <DEDUP_REMOVED lines=20> */
.L_x_667:
[----:B------:R-:W-:Y:S05]  /*3720*/  BSYNC.RECONVERGENT B1 ;  /* 0x0000000000017941 */ /* 0x000fea0003800200 */
.L_x_666:
        /* <DEDUP_REMOVED lines=20> */
.L_x_669:
[----:B------:R-:W-:Y:S05]  /*3870*/  BSYNC.RECONVERGENT B1 ;  /* 0x0000000000017941 */ /* 0x000fea0003800200 */
.L_x_668:
        /* <DEDUP_REMOVED lines=10> */
.L_x_671:
[----:B------:R-:W-:Y:S05]  /*3920*/  BSYNC.RECONVERGENT B1 ;  /* 0x0000000000017941 */ /* 0x000fea0003800200 */
.L_x_670:
        /* <DEDUP_REMOVED lines=84> */
.L_x_633:
[----:B------:R-:W-:Y:S05]  /*3e70*/  BSYNC.RECONVERGENT B0 ;  /* 0x0000000000007941 */ /* 0x000fea0003800200 */
.L_x_610:
        /* <DEDUP_REMOVED lines=16> */
.L_x_672:
        /* <DEDUP_REMOVED lines=16> */
.L_x_828:


//--------------------- .text._ZN3cub18CUB_300001_SM_10006detail6reduce18DeviceReduceKernelINS2_10policy_hubIN4cuda3std3__45tupleIJblEEEjN6thrust24THRUST_300001_SM_1000_NS8cuda_cub9__find_if7functorIS9_EEE10Policy1000ENSB_12zip_iteratorINS8_IJNSD_26transform_input_iterator_tIbNSI_INS8_IJNSB_6detail15normal_iteratorINSB_10device_ptrIKjEEEESP_EEEEENSK_22tuple_binary_predicateINS7_4lessIjEEEEEENSB_17counting_iteratorIlNSB_11use_defaultESY_SY_EEEEEEEjSF_S9_NS7_10__identityEEEvT0_PT3_T1_NS0_13GridEvenShareIS16_EET2_T4_ --------------------------
	.section	.text._ZN3cub18CUB_300001_SM_10006detail6reduce18DeviceReduceKernelINS2_10policy_hubIN4cuda3std3__45tupleIJblEEEjN6thrust24THRUST_300001_SM_1000_NS8cuda_cub9__find_if7functorIS9_EEE10Policy1000ENSB_12zip_iteratorINS8_IJNSD_26transform_input_iterator_tIbNSI_INS8_IJNSB_6detail15normal_iteratorINSB_10device_ptrIKjEEEESP_EEEEENSK_22tuple_binary_predicateINS7_4lessIjEEEEEENSB_17counting_iteratorIlNSB_11use_defaultESY_SY_EEEEEEEjSF_S9_NS7_10__identityEEEvT0_PT3_T1_NS0_13GridEvenShareIS16_EET2_T4_,"ax",@progbits
	.align	128
        .global         _ZN3cub18CUB_300001_SM_10006detail6reduce18DeviceReduceKernelINS2_10policy_hubIN4cuda3std3__45tupleIJblEEEjN6thrust24THRUST_300001_SM_1000_NS8cuda_cub9__find_if7functorIS9_EEE10Policy1000ENSB_12zip_iteratorINS8_IJNSD_26transform_input_iterator_tIbNSI_INS8_IJNSB_6detail15normal_iteratorINSB_10device_ptrIKjEEEESP_EEEEENSK_22tuple_binary_predicateINS7_4lessIjEEEEEENSB_17counting_iteratorIlNSB_11use_defaultESY_SY_EEEEEEEjSF_S9_NS7_10__identityEEEvT0_PT3_T1_NS0_13GridEvenShareIS16_EET2_T4_
        .type           _ZN3cub18CUB_300001_SM_10006detail6reduce18DeviceReduceKernelINS2_10policy_hubIN4cuda3std3__45tupleIJblEEEjN6thrust24THRUST_300001_SM_1000_NS8cuda_cub9__find_if7functorIS9_EEE10Policy1000ENSB_12zip_iteratorINS8_IJNSD_26transform_input_iterator_tIbNSI_INS8_IJNSB_6detail15normal_iteratorINSB_10device_ptrIKjEEEESP_EEEEENSK_22tuple_binary_predicateINS7_4lessIjEEEEEENSB_17counting_iteratorIlNSB_11use_defaultESY_SY_EEEEEEEjSF_S9_NS7_10__identityEEEvT0_PT3_T1_NS0_13GridEvenShareIS16_EET2_T4_,@function
        .size           _ZN3cub18CUB_300001_SM_10006detail6reduce18DeviceReduceKernelINS2_10policy_hubIN4cuda3std3__45tupleIJblEEEjN6thrust24THRUST_300001_SM_1000_NS8cuda_cub9__find_if7functorIS9_EEE10Policy1000ENSB_12zip_iteratorINS8_IJNSD_26transform_input_iterator_tIbNSI_INS8_IJNSB_6detail15normal_iteratorINSB_10device_ptrIKjEEEESP_EEEEENSK_22tuple_binary_predicateINS7_4lessIjEEEEEENSB_17counting_iteratorIlNSB_11use_defaultESY_SY_EEEEEEEjSF_S9_NS7_10__identityEEEvT0_PT3_T1_NS0_13GridEvenShareIS16_EET2_T4_,(.L_x_829 - _ZN3cub18CUB_300001_SM_10006detail6reduce18DeviceReduceKernelINS2_10policy_hubIN4cuda3std3__45tupleIJblEEEjN6thrust24THRUST_300001_SM_1000_NS8cuda_cub9__find_if7functorIS9_EEE10Policy1000ENSB_12zip_iteratorINS8_IJNSD_26transform_input_iterator_tIbNSI_INS8_IJNSB_6detail15normal_iteratorINSB_10device_ptrIKjEEEESP_EEEEENSK_22tuple_binary_predicateINS7_4lessIjEEEEEENSB_17counting_iteratorIlNSB_11use_defaultESY_SY_EEEEEEEjSF_S9_NS7_10__identityEEEvT0_PT3_T1_NS0_13GridEvenShareIS16_EET2_T4_)
        .other          _ZN3cub18CUB_300001_SM_10006detail6reduce18DeviceReduceKernelINS2_10policy_hubIN4cuda3std3__45tupleIJblEEEjN6thrust24THRUST_300001_SM_1000_NS8cuda_cub9__find_if7functorIS9_EEE10Policy1000ENSB_12zip_iteratorINS8_IJNSD_26transform_input_iterator_tIbNSI_INS8_IJNSB_6detail15normal_iteratorINSB_10device_ptrIKjEEEESP_EEEEENSK_22tuple_binary_predicateINS7_4lessIjEEEEEENSB_17counting_iteratorIlNSB_11use_defaultESY_SY_EEEEEEEjSF_S9_NS7_10__identityEEEvT0_PT3_T1_NS0_13GridEvenShareIS16_EET2_T4_,@"STO_CUDA_ENTRY STV_DEFAULT"
_ZN3cub18CUB_300001_SM_10006detail6reduce18DeviceReduceKernelINS2_10policy_hubIN4cuda3std3__45tupleIJblEEEjN6thrust24THRUST_300001_SM_1000_NS8cuda_cub9__find_if7functorIS9_EEE10Policy1000ENSB_12zip_iteratorINS8_IJNSD_26transform_input_iterator_tIbNSI_INS8_IJNSB_6detail15normal_iteratorINSB_10device_ptrIKjEEEESP_EEEEENSK_22tuple_binary_predicateINS7_4lessIjEEEEEENSB_17counting_iteratorIlNSB_11use_defaultESY_SY_EEEEEEEjSF_S9_NS7_10__identityEEEvT0_PT3_T1_NS0_13GridEvenShareIS16_EET2_T4_:
.text._ZN3cub18CUB_300001_SM_10006detail6reduce18DeviceReduceKernelINS2_10policy_hubIN4cuda3std3__45tupleIJblEEEjN6thrust24THRUST_300001_SM_1000_NS8cuda_cub9__find_if7functorIS9_EEE10Policy1000ENSB_12zip_iteratorINS8_IJNSD_26transform_input_iterator_tIbNSI_INS8_IJNSB_6detail15normal_iteratorINSB_10device_ptrIKjEEEESP_EEEEENSK_22tuple_binary_predicateINS7_4lessIjEEEEEENSB_17counting_iteratorIlNSB_11use_defaultESY_SY_EEEEEEEjSF_S9_NS7_10__identityEEEvT0_PT3_T1_NS0_13GridEvenShareIS16_EET2_T4_:
[----:B------:R-:W-:Y:S01]  /*0000*/  LDC R1, c[0x0][0x37c] ;  /* 0x0000df00ff017b82 */ /* 0x000fe20000000800 */
[----:B------:R-:W0:Y:S01]  /*0010*/  S2R R0, SR_CTAID.X ;  /* 0x0000000000007919 */ /* 0x000e220000002500 */
[----:B------:R-:W1:Y:S01]  /*0020*/  LDCU UR5, c[0x0][0x3c0] ;  /* 0x00007800ff0577ac */ /* 0x000e620008000800 */
[----:B------:R-:W-:Y:S01]  /*0030*/  BSSY.RECONVERGENT B0, `(.L_x_673) ;  /* 0x00005db000007945 */ /* 0x000fe20003800200 */
[----:B------:R-:W2:Y:S01]  /*0040*/  LDCU.64 UR12, c[0x0][0x358] ;  /* 0x00006b00ff0c77ac */ /* 0x000ea20008000a00 */
[----:B0-----:R-:W-:-:S05]  /*0050*/  IMAD.SHL.U32 R9, R0, 0x400, RZ ;  /* 0x0000040000097824 */ /* 0x001fca00078e00ff */
[----:B-1----:R-:W-:-:S04]  /*0060*/  IADD3 R2, PT, PT, -R9, UR5, RZ ;  /* 0x0000000509027c10 */ /* 0x002fc8000fffe1ff */
[----:B------:R-:W-:-:S13]  /*0070*/  ISETP.GT.U32.AND P0, PT, R2, 0x3ff, PT ;  /* 0x000003ff0200780c */ /* 0x000fda0003f04070 */
[----:B--2---:R-:W-:Y:S05]  /*0080*/  @P0 BRA `(.L_x_674) ;  /* 0x0000003000b40947 */ /* 0x004fea0003800000 */
[----:B------:R-:W0:Y:S01]  /*0090*/  S2R R4, SR_TID.X ;  /* 0x0000000000047919 */ /* 0x000e220000002100 */
[----:B------:R-:W1:Y:S08]  /*00a0*/  LDC.64 R6, c[0x0][0x380] ;  /* 0x0000e000ff067b82 */ /* 0x000e700000000a00 */
[----:B------:R-:W2:Y:S01]  /*00b0*/  LDC.64 R10, c[0x0][0x388] ;  /* 0x0000e200ff0a7b82 */ /* 0x000ea20000000a00 */
[----:B------:R-:W-:Y:S01]  /*00c0*/  IMAD.MOV.U32 R24, RZ, RZ, RZ ;  /* 0x000000ffff187224 */ /* 0x000fe200078e00ff */
[----:B------:R-:W3:Y:S01]  /*00d0*/  LDCU.64 UR6, c[0x0][0x398] ;  /* 0x00007300ff0677ac */ /* 0x000ee20008000a00 */
[----:B0-----:R-:W-:-:S13]  /*00e0*/  ISETP.GE.U32.AND P0, PT, R4, R2, PT ;  /* 0x000000020400720c */ /* 0x001fda0003f06070 */
        /* <DEDUP_REMOVED lines=10> */
[----:B------:R-:W-:-:S02]  /*0190*/  ISETP.GE.U32.AND P2, PT, R22, R2, PT ;  /* 0x000000021600720c */ /* 0x000fc40003f46070 */
[----:B0-----:R-:W-:Y:S01]  /*01a0*/  @!P0 IADD3 R24, P3, PT, R3, R12, RZ ;  /* 0x0000000c03188210 */ /* 0x001fe20007f7e0ff */
[----:B------:R-:W-:-:S04]  /*01b0*/  IMAD.MOV.U32 R3, RZ, RZ, RZ ;  /* 0x000000ffff037224 */ /* 0x000fc800078e00ff */
[----:B------:R-:W-:Y:S01]  /*01c0*/  @!P0 IMAD.X R3, RZ, RZ, R13, P3 ;  /* 0x000000ffff038224 */ /* 0x000fe200018e060d */
[----:B--2---:R-:W-:-:S04]  /*01d0*/  @!P0 ISETP.GE.U32.AND P1, PT, R6, R11, PT ;  /* 0x0000000b0600820c */ /* 0x004fc80003f26070 */
[----:B------:R-:W-:-:S04]  /*01e0*/  @!P0 SEL R5, RZ, 0x1, P1 ;  /* 0x00000001ff058807 */ /* 0x000fc80000800000 */
[----:B------:R-:W-:Y:S01]  /*01f0*/  @!P0 PRMT R26, R5, 0x7610, R26 ;  /* 0x00007610051a8816 */ /* 0x000fe2000000001a */
[----:B---3--:R-:W-:Y:S06]  /*0200*/  @P2 BRA `(.L_x_676) ;  /* 0x0000001400042947 */ /* 0x008fec0003800000 */
[----:B------:R-:W-:Y:S01]  /*0210*/  LOP3.LUT R8, RZ, R22, RZ, 0x33, !PT ;  /* 0x00000016ff087212 */ /* 0x000fe200078e33ff */
[----:B------:R-:W-:Y:S04]  /*0220*/  BSSY.RECONVERGENT B2, `(.L_x_677) ;  /* 0x00000a6000027945 */ /* 0x000fe80003800200 */
[----:B------:R-:W-:-:S04]  /*0230*/  VIADD R8, R8, UR5 ;  /* 0x0000000508087c36 */ /* 0x000fc80008000000 */
[----:B------:R-:W-:-:S05]  /*0240*/  IMAD.IADD R20, R8, 0x1, -R9 ;  /* 0x0000000108147824 */ /* 0x000fca00078e0a09 */
[C---:B------:R-:W-:Y:S02]  /*0250*/  ISETP.GE.U32.AND P0, PT, R20.reuse, 0x700, PT ;  /* 0x000007001400780c */ /* 0x040fe40003f06070 */
[----:B------:R-:W-:-:S04]  /*0260*/  LEA.HI R20, R20, 0x1, RZ, 0x18 ;  /* 0x0000000114147811 */ /* 0x000fc800078fc0ff */
[----:B------:R-:W-:-:S07]  /*0270*/  LOP3.LUT R23, R20, 0x7, RZ, 0xc0, !PT ;  /* 0x0000000714177812 */ /* 0x000fce00078ec0ff */
[----:B------:R-:W-:Y:S05]  /*0280*/  @!P0 BRA `(.L_x_678) ;  /* 0x00000008007c8947 */ /* 0x000fea0003800000 */
[----:B------:R-:W0:Y:S01]  /*0290*/  LDC.64 R6, c[0x0][0x380] ;  /* 0x0000e000ff067b82 */ /* 0x000e220000000a00 */
[----:B------:R-:W-:Y:S01]  /*02a0*/  LOP3.LUT R12, R20, 0x1fffff8, RZ, 0xc0, !PT ;  /* 0x01fffff8140c7812 */ /* 0x000fe200078ec0ff */
[----:B------:R-:W-:Y:S01]  /*02b0*/  BSSY.RECONVERGENT B3, `(.L_x_679) ;  /* 0x000009b000037945 */ /* 0x000fe20003800200 */
[----:B------:R-:W-:Y:S02]  /*02c0*/  VIADD R5, R22, 0x400 ;  /* 0x0000040016057836 */ /* 0x000fe40000000000 */
[----:B------:R-:W-:Y:S02]  /*02d0*/  IMAD.IADD R21, R9, 0x1, R22 ;  /* 0x0000000109157824 */ /* 0x000fe400078e0216 */
[----:B------:R-:W-:Y:S01]  /*02e0*/  IMAD.MOV R22, RZ, RZ, -R12 ;  /* 0x000000ffff167224 */ /* 0x000fe200078e0a0c */
[----:B------:R-:W1:Y:S06]  /*02f0*/  LDC.64 R10, c[0x0][0x388] ;  /* 0x0000e200ff0a7b82 */ /* 0x000e6c0000000a00 */
.L_x_680:
[----:B0-----:R-:W-:-:S04]  /*0300*/  IMAD.WIDE.U32 R12, R21, 0x4, R6 ;  /* 0x00000004150c7825 */ /* 0x001fc800078e0006 */
[C---:B-1----:R-:W-:Y:S02]  /*0310*/  IMAD.WIDE.U32 R14, R21.reuse, 0x4, R10 ;  /* 0x00000004150e7825 */ /* 0x042fe400078e000a */
[----:B------:R0:W2:Y:S04]  /*0320*/  LDG.E R12, desc[UR12][R12.64] ;  /* 0x0000000c0c0c7981 */ /* 0x0000a8000c1e1900 */
[----:B------:R-:W2:Y:S01]  /*0330*/  LDG.E R15, desc[UR12][R14.64] ;  /* 0x0000000c0e0f7981 */ /* 0x000ea2000c1e1900 */
[----:B------:R-:W-:-:S04]  /*0340*/  VIADD R25, R21, 0x100 ;  /* 0x0000010015197836 */ /* 0x000fc80000000000 */
[----:B------:R-:W-:-:S04]  /*0350*/  IMAD.WIDE.U32 R16, R25, 0x4, R6 ;  /* 0x0000000419107825 */ /* 0x000fc800078e0006 */
[----:B------:R-:W-:Y:S02]  /*0360*/  IMAD.WIDE.U32 R18, R25, 0x4, R10 ;  /* 0x0000000419127825 */ /* 0x000fe400078e000a */
[----:B------:R-:W3:Y:S04]  /*0370*/  LDG.E R16, desc[UR12][R16.64] ;  /* 0x0000000c10107981 */ /* 0x000ee8000c1e1900 */
[----:B------:R1:W3:Y:S01]  /*0380*/  LDG.E R19, desc[UR12][R18.64] ;  /* 0x0000000c12137981 */ /* 0x0002e2000c1e1900 */
[----:B------:R-:W-:Y:S01]  /*0390*/  PRMT R29, R26, 0x7610, R29 ;  /* 0x000076101a1d7816 */ /* 0x000fe2000000001d */
[C---:B------:R-:W-:Y:S01]  /*03a0*/  VIADD R27, R21.reuse, 0x200 ;  /* 0x00000200151b7836 */ /* 0x040fe20000000000 */
[----:B0-----:R-:W-:Y:S02]  /*03b0*/  IADD3 R13, P1, PT, R21, UR6, RZ ;  /* 0x00000006150d7c10 */ /* 0x001fe4000ff3e0ff */
[----:B------:R-:W-:-:S02]  /*03c0*/  LOP3.LUT P3, RZ, R29, 0xff, RZ, 0xc0, !PT ;  /* 0x000000ff1dff7812 */ /* 0x000fc4000786c0ff */
[----:B------:R-:W-:Y:S01]  /*03d0*/  ISETP.LT.U32.AND P0, PT, R13, R24, PT ;  /* 0x000000180d00720c */ /* 0x000fe20003f01070 */
[----:B------:R-:W-:-:S05]  /*03e0*/  IMAD.X R28, RZ, RZ, UR7, P1 ;  /* 0x00000007ff1c7e24 */ /* 0x000fca00088e06ff */
[----:B------:R-:W-:-:S04]  /*03f0*/  ISETP.LT.AND.EX P0, PT, R28, R3, PT, P0 ;  /* 0x000000031c00720c */ /* 0x000fc80003f01300 */
[----:B------:R-:W-:Y:S02]  /*0400*/  SEL R26, R13, R24, P0 ;  /* 0x000000180d1a7207 */ /* 0x000fe40000000000 */
[CC--:B--2---:R-:W-:Y:S02]  /*0410*/  ISETP.LT.U32.AND P2, PT, R12.reuse, R15.reuse, P3 ;  /* 0x0000000f0c00720c */ /* 0x0c4fe40001f41070 */
[----:B------:R-:W-:Y:S01]  /*0420*/  ISETP.GE.U32.AND P1, PT, R12, R15, PT ;  /* 0x0000000f0c00720c */ /* 0x000fe20003f26070 */
[----:B------:R-:W-:-:S03]  /*0430*/  IMAD.WIDE.U32 R14, R27, 0x4, R10 ;  /* 0x000000041b0e7825 */ /* 0x000fc600078e000a */
[----:B------:R-:W-:-:S07]  /*0440*/  @!P3 SEL R29, RZ, 0x1, P1 ;  /* 0x00000001ff1db807 */ /* 0x000fce0000800000 */
[----:B------:R-:W-:Y:S01]  /*0450*/  @!P2 SEL R26, R13, R24, !P3 ;  /* 0x000000180d1aa207 */ /* 0x000fe20005800000 */
[----:B------:R-:W-:Y:S01]  /*0460*/  IMAD.WIDE.U32 R12, R27, 0x4, R6 ;  /* 0x000000041b0c7825 */ /* 0x000fe200078e0006 */
[----:B------:R-:W2:Y:S04]  /*0470*/  LDG.E R24, desc[UR12][R14.64] ;  /* 0x0000000c0e187981 */ /* 0x000ea8000c1e1900 */
[----:B------:R0:W2:Y:S01]  /*0480*/  LDG.E R17, desc[UR12][R12.64] ;  /* 0x0000000c0c117981 */ /* 0x0000a2000c1e1900 */
[----:B-1----:R-:W-:Y:S02]  /*0490*/  SEL R18, R29, 0x1, !P2 ;  /* 0x000000011d127807 */ /* 0x002fe40005000000 */
[----:B------:R-:W-:Y:S02]  /*04a0*/  SEL R29, R28, R3, P0 ;  /* 0x000000031c1d7207 */ /* 0x000fe40000000000 */
[----:B------:R-:W-:-:S02]  /*04b0*/  LOP3.LUT P1, RZ, R18, 0xff, RZ, 0xc0, !PT ;  /* 0x000000ff12ff7812 */ /* 0x000fc4000782c0ff */
[----:B------:R-:W-:Y:S02]  /*04c0*/  @!P2 SEL R29, R28, R3, !P3 ;  /* 0x000000031c1da207 */ /* 0x000fe40005800000 */
[----:B0-----:R-:W-:Y:S02]  /*04d0*/  IADD3 R13, P0, PT, R25, UR6, RZ ;  /* 0x00000006190d7c10 */ /* 0x001fe4000ff1e0ff */
[----:B---3--:R-:W-:-:S03]  /*04e0*/  ISETP.LT.U32.AND P3, PT, R16, R19, P1 ;  /* 0x000000131000720c */ /* 0x008fc60000f61070 */
[----:B------:R-:W-:Y:S01]  /*04f0*/  IMAD.X R28, RZ, RZ, UR7, P0 ;  /* 0x00000007ff1c7e24 */ /* 0x000fe200080e06ff */
[----:B------:R-:W-:Y:S01]  /*0500*/  ISETP.LT.U32.AND P0, PT, R13, R26, PT ;  /* 0x0000001a0d00720c */ /* 0x000fe20003f01070 */
[----:B------:R-:W-:-:S03]  /*0510*/  VIADD R3, R21, 0x300 ;  /* 0x0000030015037836 */ /* 0x000fc60000000000 */
[----:B------:R-:W-:Y:S01]  /*0520*/  ISETP.LT.AND.EX P0, PT, R28, R29, PT, P0 ;  /* 0x0000001d1c00720c */ /* 0x000fe20003f01300 */
[----:B------:R-:W-:-:S03]  /*0530*/  IMAD.WIDE.U32 R14, R3, 0x4, R10 ;  /* 0x00000004030e7825 */ /* 0x000fc600078e000a */
[CC--:B------:R-:W-:Y:S02]  /*0540*/  SEL R25, R13.reuse, R26.reuse, P0 ;  /* 0x0000001a0d197207 */ /* 0x0c0fe40000000000 */
[----:B------:R-:W-:Y:S01]  /*0550*/  @!P3 SEL R25, R13, R26, !P1 ;  /* 0x0000001a0d19b207 */ /* 0x000fe20004800000 */
[----:B------:R-:W-:Y:S01]  /*0560*/  IMAD.WIDE.U32 R12, R3, 0x4, R6 ;  /* 0x00000004030c7825 */ /* 0x000fe200078e0006 */
[----:B------:R-:W-:Y:S02]  /*0570*/  ISETP.GE.U32.AND P2, PT, R16, R19, PT ;  /* 0x000000131000720c */ /* 0x000fe40003f46070 */
[----:B------:R-:W3:Y:S04]  /*0580*/  LDG.E R19, desc[UR12][R14.64] ;  /* 0x0000000c0e137981 */ /* 0x000ee8000c1e1900 */
[----:B------:R0:W3:Y:S01]  /*0590*/  LDG.E R16, desc[UR12][R12.64] ;  /* 0x0000000c0c107981 */ /* 0x0000e2000c1e1900 */
[----:B------:R-:W-:-:S04]  /*05a0*/  @!P1 SEL R18, RZ, 0x1, P2 ;  /* 0x00000001ff129807 */ /* 0x000fc80001000000 */
[----:B------:R-:W-:-:S04]  /*05b0*/  SEL R18, R18, 0x1, !P3 ;  /* 0x0000000112127807 */ /* 0x000fc80005800000 */
[----:B------:R-:W-:Y:S02]  /*05c0*/  LOP3.LUT P2, RZ, R18, 0xff, RZ, 0xc0, !PT ;  /* 0x000000ff12ff7812 */ /* 0x000fe4000784c0ff */
[CC--:B0-----:R-:W-:Y:S02]  /*05d0*/  SEL R12, R28.reuse, R29.reuse, P0 ;  /* 0x0000001d1c0c7207 */ /* 0x0c1fe40000000000 */
[----:B------:R-:W-:Y:S02]  /*05e0*/  IADD3 R27, P0, PT, R27, UR6, RZ ;  /* 0x000000061b1b7c10 */ /* 0x000fe4000ff1e0ff */
[----:B------:R-:W-:-:S03]  /*05f0*/  @!P3 SEL R12, R28, R29, !P1 ;  /* 0x0000001d1c0cb207 */ /* 0x000fc60004800000 */
[----:B------:R-:W-:Y:S01]  /*0600*/  IMAD.X R29, RZ, RZ, UR7, P0 ;  /* 0x00000007ff1d7e24 */ /* 0x000fe200080e06ff */
[----:B------:R-:W-:-:S04]  /*0610*/  ISETP.LT.U32.AND P0, PT, R27, R25, PT ;  /* 0x000000191b00720c */ /* 0x000fc80003f01070 */
[----:B------:R-:W-:-:S04]  /*0620*/  ISETP.LT.AND.EX P0, PT, R29, R12, PT, P0 ;  /* 0x0000000c1d00720c */ /* 0x000fc80003f01300 */
[----:B------:R-:W-:Y:S02]  /*0630*/  SEL R26, R27, R25, P0 ;  /* 0x000000191b1a7207 */ /* 0x000fe40000000000 */
[CC--:B--2---:R-:W-:Y:S02]  /*0640*/  ISETP.LT.U32.AND P1, PT, R17.reuse, R24.reuse, P2 ;  /* 0x000000181100720c */ /* 0x0c4fe40001721070 */
[----:B------:R-:W-:Y:S02]  /*0650*/  ISETP.GE.U32.AND P3, PT, R17, R24, PT ;  /* 0x000000181100720c */ /* 0x000fe40003f66070 */
[----:B------:R-:W-:Y:S02]  /*0660*/  SEL R24, R29, R12, P0 ;  /* 0x0000000c1d187207 */ /* 0x000fe40000000000 */
[----:B------:R-:W-:-:S07]  /*0670*/  @!P2 SEL R18, RZ, 0x1, P3 ;  /* 0x00000001ff12a807 */ /* 0x000fce0001800000 */
[----:B------:R-:W-:Y:S01]  /*0680*/  @!P1 SEL R26, R27, R25, !P2 ;  /* 0x000000191b1a9207 */ /* 0x000fe20005000000 */
[----:B------:R-:W-:Y:S01]  /*0690*/  VIADD R25, R21, 0x400 ;  /* 0x0000040015197836 */ /* 0x000fe20000000000 */
[----:B------:R-:W-:-:S03]  /*06a0*/  @!P1 SEL R24, R29, R12, !P2 ;  /* 0x0000000c1d189207 */ /* 0x000fc60005000000 */
[----:B------:R-:W-:-:S04]  /*06b0*/  IMAD.WIDE.U32 R14, R25, 0x4, R10 ;  /* 0x00000004190e7825 */ /* 0x000fc800078e000a */
[----:B------:R-:W-:Y:S01]  /*06c0*/  IMAD.WIDE.U32 R12, R25, 0x4, R6 ;  /* 0x00000004190c7825 */ /* 0x000fe200078e0006 */
[----:B------:R-:W-:Y:S01]  /*06d0*/  IADD3 R17, P0, PT, R3, UR6, RZ ;  /* 0x0000000603117c10 */ /* 0x000fe2000ff1e0ff */
[----:B------:R-:W2:Y:S01]  /*06e0*/  LDG.E R14, desc[UR12][R14.64] ;  /* 0x0000000c0e0e7981 */ /* 0x000ea2000c1e1900 */
[----:B------:R-:W-:-:S03]  /*06f0*/  SEL R18, R18, 0x1, !P1 ;  /* 0x0000000112127807 */ /* 0x000fc60004800000 */
[----:B------:R0:W2:Y:S01]  /*0700*/  LDG.E R3, desc[UR12][R12.64] ;  /* 0x0000000c0c037981 */ /* 0x0000a2000c1e1900 */
[----:B------:R-:W-:Y:S01]  /*0710*/  LOP3.LUT P1, RZ, R18, 0xff, RZ, 0xc0, !PT ;  /* 0x000000ff12ff7812 */ /* 0x000fe2000782c0ff */
[----:B------:R-:W-:-:S03]  /*0720*/  IMAD.X R27, RZ, RZ, UR7, P0 ;  /* 0x00000007ff1b7e24 */ /* 0x000fc600080e06ff */
[CC--:B---3--:R-:W-:Y:S02]  /*0730*/  ISETP.LT.U32.AND P3, PT, R16.reuse, R19.reuse, P1 ;  /* 0x000000131000720c */ /* 0x0c8fe40000f61070 */
[----:B------:R-:W-:Y:S02]  /*0740*/  ISETP.LT.U32.AND P0, PT, R17, R26, PT ;  /* 0x0000001a1100720c */ /* 0x000fe40003f01070 */
[----:B------:R-:W-:Y:S02]  /*0750*/  ISETP.GE.U32.AND P2, PT, R16, R19, PT ;  /* 0x000000131000720c */ /* 0x000fe40003f46070 */
[----:B------:R-:W-:Y:S01]  /*0760*/  ISETP.LT.AND.EX P0, PT, R27, R24, PT, P0 ;  /* 0x000000181b00720c */ /* 0x000fe20003f01300 */
[----:B------:R-:W-:-:S03]  /*0770*/  VIADD R19, R21, 0x500 ;  /* 0x0000050015137836 */ /* 0x000fc60000000000 */
[-C--:B------:R-:W-:Y:S01]  /*0780*/  SEL R28, R17, R26.reuse, P0 ;  /* 0x0000001a111c7207 */ /* 0x080fe20000000000 */
[----:B0-----:R-:W-:Y:S02]  /*0790*/  IMAD.WIDE.U32 R12, R19, 0x4, R10 ;  /* 0x00000004130c7825 */ /* 0x001fe400078e000a */
[----:B------:R-:W-:Y:S02]  /*07a0*/  @!P3 SEL R28, R17, R26, !P1 ;  /* 0x0000001a111cb207 */ /* 0x000fe40004800000 */
[----:B------:R-:W-:Y:S01]  /*07b0*/  IMAD.WIDE.U32 R16, R19, 0x4, R6 ;  /* 0x0000000413107825 */ /* 0x000fe200078e0006 */
[----:B------:R-:W3:Y:S05]  /*07c0*/  LDG.E R29, desc[UR12][R12.64] ;  /* 0x0000000c0c1d7981 */ /* 0x000eea000c1e1900 */
[----:B------:R0:W3:Y:S01]  /*07d0*/  LDG.E R16, desc[UR12][R16.64] ;  /* 0x0000000c10107981 */ /* 0x0000e2000c1e1900 */
[----:B------:R-:W-:-:S04]  /*07e0*/  @!P1 SEL R18, RZ, 0x1, P2 ;  /* 0x00000001ff129807 */ /* 0x000fc80001000000 */
[----:B------:R-:W-:Y:S02]  /*07f0*/  SEL R26, R18, 0x1, !P3 ;  /* 0x00000001121a7807 */ /* 0x000fe40005800000 */
[-C--:B------:R-:W-:Y:S02]  /*0800*/  SEL R15, R27, R24.reuse, P0 ;  /* 0x000000181b0f7207 */ /* 0x080fe40000000000 */
[----:B------:R-:W-:Y:S02]  /*0810*/  LOP3.LUT P2, RZ, R26, 0xff, RZ, 0xc0, !PT ;  /* 0x000000ff1aff7812 */ /* 0x000fe4000784c0ff */
[----:B------:R-:W-:Y:S02]  /*0820*/  IADD3 R25, P0, PT, R25, UR6, RZ ;  /* 0x0000000619197c10 */ /* 0x000fe4000ff1e0ff */
[----:B------:R-:W-:-:S03]  /*0830*/  @!P3 SEL R15, R27, R24, !P1 ;  /* 0x000000181b0fb207 */ /* 0x000fc60004800000 */
[----:B------:R-:W-:Y:S01]  /*0840*/  IMAD.X R27, RZ, RZ, UR7, P0 ;  /* 0x00000007ff1b7e24 */ /* 0x000fe200080e06ff */
[----:B------:R-:W-:-:S04]  /*0850*/  ISETP.LT.U32.AND P0, PT, R25, R28, PT ;  /* 0x0000001c1900720c */ /* 0x000fc80003f01070 */
[----:B------:R-:W-:-:S04]  /*0860*/  ISETP.LT.AND.EX P0, PT, R27, R15, PT, P0 ;  /* 0x0000000f1b00720c */ /* 0x000fc80003f01300 */
[----:B------:R-:W-:Y:S02]  /*0870*/  SEL R18, R27, R15, P0 ;  /* 0x0000000f1b127207 */ /* 0x000fe40000000000 */
[----:B0-----:R-:W-:Y:S02]  /*0880*/  SEL R17, R25, R28, P0 ;  /* 0x0000001c19117207 */ /* 0x001fe40000000000 */
[CC--:B--2---:R-:W-:Y:S02]  /*0890*/  ISETP.LT.U32.AND P1, PT, R3.reuse, R14.reuse, P2 ;  /* 0x0000000e0300720c */ /* 0x0c4fe40001721070 */
[----:B------:R-:W-:Y:S01]  /*08a0*/  ISETP.GE.U32.AND P3, PT, R3, R14, PT ;  /* 0x0000000e0300720c */ /* 0x000fe20003f66070 */
[----:B------:R-:W-:-:S03]  /*08b0*/  VIADD R3, R21, 0x600 ;  /* 0x0000060015037836 */ /* 0x000fc60000000000 */
[----:B------:R-:W-:Y:S01]  /*08c0*/  @!P2 SEL R26, RZ, 0x1, P3 ;  /* 0x00000001ff1aa807 */ /* 0x000fe20001800000 */
[----:B------:R-:W-:-:S06]  /*08d0*/  IMAD.WIDE.U32 R12, R3, 0x4, R6 ;  /* 0x00000004030c7825 */ /* 0x000fcc00078e0006 */
[----:B------:R-:W-:Y:S01]  /*08e0*/  @!P1 SEL R18, R27, R15, !P2 ;  /* 0x0000000f1b129207 */ /* 0x000fe20005000000 */
[----:B------:R-:W-:Y:S01]  /*08f0*/  IMAD.WIDE.U32 R14, R3, 0x4, R10 ;  /* 0x00000004030e7825 */ /* 0x000fe200078e000a */
[----:B------:R-:W-:Y:S02]  /*0900*/  @!P1 SEL R17, R25, R28, !P2 ;  /* 0x0000001c19119207 */ /* 0x000fe40005000000 */
[----:B------:R-:W-:Y:S02]  /*0910*/  SEL R24, R26, 0x1, !P1 ;  /* 0x000000011a187807 */ /* 0x000fe40004800000 */
[----:B------:R-:W-:Y:S01]  /*0920*/  IADD3 R26, P1, PT, R19, UR6, RZ ;  /* 0x00000006131a7c10 */ /* 0x000fe2000ff3e0ff */
[----:B------:R-:W2:Y:S04]  /*0930*/  LDG.E R14, desc[UR12][R14.64] ;  /* 0x0000000c0e0e7981 */ /* 0x000ea8000c1e1900 */
[----:B------:R0:W2:Y:S01]  /*0940*/  LDG.E R19, desc[UR12][R12.64] ;  /* 0x0000000c0c137981 */ /* 0x0000a2000c1e1900 */
[----:B------:R-:W-:Y:S01]  /*0950*/  LOP3.LUT P2, RZ, R24, 0xff, RZ, 0xc0, !PT ;  /* 0x000000ff18ff7812 */ /* 0x000fe2000784c0ff */
[----:B------:R-:W-:-:S03]  /*0960*/  IMAD.X R25, RZ, RZ, UR7, P1 ;  /* 0x00000007ff197e24 */ /* 0x000fc600088e06ff */
[----:B---3--:R-:W-:Y:S02]  /*0970*/  ISETP.LT.U32.AND P3, PT, R16, R29, P2 ;  /* 0x0000001d1000720c */ /* 0x008fe40001761070 */
[----:B------:R-:W-:Y:S02]  /*0980*/  ISETP.LT.U32.AND P0, PT, R26, R17, PT ;  /* 0x000000111a00720c */ /* 0x000fe40003f01070 */
[----:B------:R-:W-:Y:S02]  /*0990*/  ISETP.GE.U32.AND P1, PT, R16, R29, PT ;  /* 0x0000001d1000720c */ /* 0x000fe40003f26070 */
[----:B------:R-:W-:Y:S01]  /*09a0*/  ISETP.LT.AND.EX P0, PT, R25, R18, PT, P0 ;  /* 0x000000121900720c */ /* 0x000fe20003f01300 */
[----:B------:R-:W-:-:S03]  /*09b0*/  VIADD R29, R21, 0x700 ;  /* 0x00000700151d7836 */ /* 0x000fc60000000000 */
[CC--:B------:R-:W-:Y:S01]  /*09c0*/  SEL R27, R26.reuse, R17.reuse, P0 ;  /* 0x000000111a1b7207 */ /* 0x0c0fe20000000000 */
[C---:B0-----:R-:W-:Y:S02]  /*09d0*/  IMAD.WIDE.U32 R12, R29.reuse, 0x4, R10 ;  /* 0x000000041d0c7825 */ /* 0x041fe400078e000a */
[----:B------:R-:W-:Y:S02]  /*09e0*/  @!P3 SEL R27, R26, R17, !P2 ;  /* 0x000000111a1bb207 */ /* 0x000fe40005000000 */
[----:B------:R-:W-:Y:S02]  /*09f0*/  IMAD.WIDE.U32 R16, R29, 0x4, R6 ;  /* 0x000000041d107825 */ /* 0x000fe400078e0006 */
[----:B------:R-:W3:Y:S04]  /*0a00*/  LDG.E R13, desc[UR12][R12.64] ;  /* 0x0000000c0c0d7981 */ /* 0x000ee8000c1e1900 */
[----:B------:R0:W3:Y:S01]  /*0a10*/  LDG.E R16, desc[UR12][R16.64] ;  /* 0x0000000c10107981 */ /* 0x0000e2000c1e1900 */
[----:B------:R-:W-:-:S04]  /*0a20*/  @!P2 SEL R24, RZ, 0x1, P1 ;  /* 0x00000001ff18a807 */ /* 0x000fc80000800000 */
[----:B------:R-:W-:Y:S02]  /*0a30*/  SEL R24, R24, 0x1, !P3 ;  /* 0x0000000118187807 */ /* 0x000fe40005800000 */
[-C--:B------:R-:W-:Y:S02]  /*0a40*/  SEL R15, R25, R18.reuse, P0 ;  /* 0x00000012190f7207 */ /* 0x080fe40000000000 */
[----:B------:R-:W-:Y:S02]  /*0a50*/  LOP3.LUT P1, RZ, R24, 0xff, RZ, 0xc0, !PT ;  /* 0x000000ff18ff7812 */ /* 0x000fe4000782c0ff */
[----:B------:R-:W-:Y:S02]  /*0a60*/  IADD3 R26, P0, PT, R3, UR6, RZ ;  /* 0x00000006031a7c10 */ /* 0x000fe4000ff1e0ff */
[----:B------:R-:W-:Y:S01]  /*0a70*/  @!P3 SEL R15, R25, R18, !P2 ;  /* 0x00000012190fb207 */ /* 0x000fe20005000000 */
[----:B------:R-:W-:Y:S02]  /*0a80*/  VIADD R22, R22, 0x8 ;  /* 0x0000000816167836 */ /* 0x000fe40000000000 */
[----:B------:R-:W-:-:S02]  /*0a90*/  VIADD R5, R5, 0x800 ;  /* 0x0000080005057836 */ /* 0x000fc40000000000 */
[----:B------:R-:W-:Y:S01]  /*0aa0*/  VIADD R21, R21, 0x800 ;  /* 0x0000080015157836 */ /* 0x000fe20000000000 */
[CC--:B--2---:R-:W-:Y:S02]  /*0ab0*/  ISETP.GE.U32.AND P2, PT, R19.reuse, R14.reuse, PT ;  /* 0x0000000e1300720c */ /* 0x0c4fe40003f46070 */
[----:B------:R-:W-:Y:S01]  /*0ac0*/  ISETP.LT.U32.AND P3, PT, R19, R14, P1 ;  /* 0x0000000e1300720c */ /* 0x000fe20000f61070 */
[----:B------:R-:W-:Y:S01]  /*0ad0*/  IMAD.X R14, RZ, RZ, UR7, P0 ;  /* 0x00000007ff0e7e24 */ /* 0x000fe200080e06ff */
[----:B------:R-:W-:-:S04]  /*0ae0*/  ISETP.LT.U32.AND P0, PT, R26, R27, PT ;  /* 0x0000001b1a00720c */ /* 0x000fc80003f01070 */
[----:B------:R-:W-:Y:S02]  /*0af0*/  ISETP.LT.AND.EX P0, PT, R14, R15, PT, P0 ;  /* 0x0000000f0e00720c */ /* 0x000fe40003f01300 */
[----:B------:R-:W-:Y:S02]  /*0b00*/  @!P1 SEL R24, RZ, 0x1, P2 ;  /* 0x00000001ff189807 */ /* 0x000fe40001000000 */
[----:B------:R-:W-:Y:S02]  /*0b10*/  SEL R18, R26, R27, P0 ;  /* 0x0000001b1a127207 */ /* 0x000fe40000000000 */
[----:B0-----:R-:W-:Y:S02]  /*0b20*/  SEL R17, R14, R15, P0 ;  /* 0x0000000f0e117207 */ /* 0x001fe40000000000 */
[----:B------:R-:W-:Y:S02]  /*0b30*/  IADD3 R29, P0, PT, R29, UR6, RZ ;  /* 0x000000061d1d7c10 */ /* 0x000fe4000ff1e0ff */
[----:B------:R-:W-:-:S02]  /*0b40*/  @!P3 SEL R18, R26, R27, !P1 ;  /* 0x0000001b1a12b207 */ /* 0x000fc40004800000 */
[----:B------:R-:W-:Y:S01]  /*0b50*/  @!P3 SEL R17, R14, R15, !P1 ;  /* 0x0000000f0e11b207 */ /* 0x000fe20004800000 */
[----:B------:R-:W-:Y:S01]  /*0b60*/  IMAD.X R14, RZ, RZ, UR7, P0 ;  /* 0x00000007ff0e7e24 */ /* 0x000fe200080e06ff */
[----:B------:R-:W-:Y:S02]  /*0b70*/  SEL R12, R24, 0x1, !P3 ;  /* 0x00000001180c7807 */ /* 0x000fe40005800000 */
[----:B------:R-:W-:Y:S02]  /*0b80*/  ISETP.LT.U32.AND P0, PT, R29, R18, PT ;  /* 0x000000121d00720c */ /* 0x000fe40003f01070 */
[----:B------:R-:W-:Y:S02]  /*0b90*/  LOP3.LUT P2, RZ, R12, 0xff, RZ, 0xc0, !PT ;  /* 0x000000ff0cff7812 */ /* 0x000fe4000784c0ff */
[----:B------:R-:W-:-:S04]  /*0ba0*/  ISETP.LT.AND.EX P0, PT, R14, R17, PT, P0 ;  /* 0x000000110e00720c */ /* 0x000fc80003f01300 */
[----:B------:R-:W-:Y:S02]  /*0bb0*/  SEL R24, R29, R18, P0 ;  /* 0x000000121d187207 */ /* 0x000fe40000000000 */
[----:B------:R-:W-:Y:S02]  /*0bc0*/  SEL R3, R14, R17, P0 ;  /* 0x000000110e037207 */ /* 0x000fe40000000000 */
[----:B------:R-:W-:Y:S02]  /*0bd0*/  ISETP.NE.AND P0, PT, R22, RZ, PT ;  /* 0x000000ff1600720c */ /* 0x000fe40003f05270 */
[CC--:B---3--:R-:W-:Y:S02]  /*0be0*/  ISETP.LT.U32.AND P1, PT, R16.reuse, R13.reuse, P2 ;  /* 0x0000000d1000720c */ /* 0x0c8fe40001721070 */
[----:B------:R-:W-:-:S04]  /*0bf0*/  ISETP.GE.U32.AND P3, PT, R16, R13, PT ;  /* 0x0000000d1000720c */ /* 0x000fc80003f66070 */
[----:B------:R-:W-:-:S04]  /*0c00*/  @!P2 SEL R12, RZ, 0x1, P3 ;  /* 0x00000001ff0ca807 */ /* 0x000fc80001800000 */
[----:B------:R-:W-:-:S03]  /*0c10*/  SEL R12, R12, 0x1, !P1 ;  /* 0x000000010c0c7807 */ /* 0x000fc60004800000 */
[----:B------:R-:W-:Y:S02]  /*0c20*/  @!P1 SEL R24, R29, R18, !P2 ;  /* 0x000000121d189207 */ /* 0x000fe40005000000 */
[----:B------:R-:W-:Y:S02]  /*0c30*/  @!P1 SEL R3, R14, R17, !P2 ;  /* 0x000000110e039207 */ /* 0x000fe40005000000 */
[----:B------:R-:W-:Y:S01]  /*0c40*/  PRMT R26, R12, 0x7610, R26 ;  /* 0x000076100c1a7816 */ /* 0x000fe2000000001a */
[----:B------:R-:W-:Y:S06]  /*0c50*/  @P0 BRA `(.L_x_680) ;  /* 0xfffffff400a80947 */ /* 0x000fec000383ffff */
[----:B------:R-:W-:Y:S05]  /*0c60*/  BSYNC.RECONVERGENT B3 ;  /* 0x0000000000037941 */ /* 0x000fea0003800200 */
.L_x_679:
[----:B------:R-:W-:-:S07]  /*0c70*/  VIADD R22, R5, 0xfffffc00 ;  /* 0xfffffc0005167836 */ /* 0x000fce0000000000 */
.L_x_678:
[----:B------:R-:W-:Y:S05]  /*0c80*/  BSYNC.RECONVERGENT B2 ;  /* 0x0000000000027941 */ /* 0x000fea0003800200 */
.L_x_677:
[----:B------:R-:W-:-:S13]  /*0c90*/  ISETP.NE.AND P0, PT, R23, RZ, PT ;  /* 0x000000ff1700720c */ /* 0x000fda0003f05270 */
[----:B------:R-:W-:Y:S05]  /*0ca0*/  @!P0 BRA `(.L_x_676) ;  /* 0x00000008005c8947 */ /* 0x000fea0003800000 */
[----:B------:R-:W-:Y:S01]  /*0cb0*/  ISETP.GE.U32.AND P0, PT, R23, 0x4, PT ;  /* 0x000000041700780c */ /* 0x000fe20003f06070 */
[----:B------:R-:W-:Y:S01]  /*0cc0*/  BSSY.RECONVERGENT B2, `(.L_x_681) ;  /* 0x000004f000027945 */ /* 0x000fe20003800200 */
[----:B------:R-:W-:-:S11]  /*0cd0*/  LOP3.LUT P1, R6, R20, 0x3, RZ, 0xc0, !PT ;  /* 0x0000000314067812 */ /* 0x000fd6000782c0ff */
[----:B------:R-:W-:Y:S05]  /*0ce0*/  @!P0 BRA `(.L_x_682) ;  /* 0x0000000400308947 */ /* 0x000fea0003800000 */
[----:B------:R-:W0:Y:S01]  /*0cf0*/  LDC.64 R10, c[0x0][0x380] ;  /* 0x0000e000ff0a7b82 */ /* 0x000e220000000a00 */
[----:B------:R-:W-:Y:S01]  /*0d00*/  IMAD.IADD R7, R9, 0x1, R22 ;  /* 0x0000000109077824 */ /* 0x000fe200078e0216 */
[----:B------:R-:W1:Y:S06]  /*0d10*/  LDCU.64 UR8, c[0x0][0x398] ;  /* 0x00007300ff0877ac */ /* 0x000e6c0008000a00 */
[----:B------:R-:W2:Y:S01]  /*0d20*/  LDC.64 R12, c[0x0][0x388] ;  /* 0x0000e200ff0c7b82 */ /* 0x000ea20000000a00 */
[----:B0-----:R-:W-:-:S06]  /*0d30*/  IMAD.WIDE.U32 R28, R7, 0x4, R10 ;  /* 0x00000004071c7825 */ /* 0x001fcc00078e000a */
[----:B------:R-:W3:Y:S01]  /*0d40*/  LDG.E R28, desc[UR12][R28.64] ;  /* 0x0000000c1c1c7981 */ /* 0x000ee2000c1e1900 */
[----:B--2---:R-:W-:-:S05]  /*0d50*/  IMAD.WIDE.U32 R14, R7, 0x4, R12 ;  /* 0x00000004070e7825 */ /* 0x004fca00078e000c */
[----:B------:R0:W3:Y:S01]  /*0d60*/  LDG.E R5, desc[UR12][R14.64] ;  /* 0x0000000c0e057981 */ /* 0x0000e2000c1e1900 */
[----:B------:R-:W-:-:S04]  /*0d70*/  VIADD R23, R7, 0x100 ;  /* 0x0000010007177836 */ /* 0x000fc80000000000 */
[----:B------:R-:W-:-:S04]  /*0d80*/  IMAD.WIDE.U32 R16, R23, 0x4, R12 ;  /* 0x0000000417107825 */ /* 0x000fc800078e000c */
[----:B0-----:R-:W-:Y:S02]  /*0d90*/  IMAD.WIDE.U32 R14, R23, 0x4, R10 ;  /* 0x00000004170e7825 */ /* 0x001fe400078e000a */
[----:B------:R-:W2:Y:S04]  /*0da0*/  LDG.E R16, desc[UR12][R16.64] ;  /* 0x0000000c10107981 */ /* 0x000ea8000c1e1900 */
[----:B------:R-:W2:Y:S01]  /*0db0*/  LDG.E R25, desc[UR12][R14.64] ;  /* 0x0000000c0e197981 */ /* 0x000ea2000c1e1900 */
[----:B------:R-:W-:-:S04]  /*0dc0*/  VIADD R27, R7, 0x200 ;  /* 0x00000200071b7836 */ /* 0x000fc80000000000 */
[----:B------:R-:W-:-:S04]  /*0dd0*/  IMAD.WIDE.U32 R18, R27, 0x4, R10 ;  /* 0x000000041b127825 */ /* 0x000fc800078e000a */
[----:B------:R-:W-:Y:S02]  /*0de0*/  IMAD.WIDE.U32 R20, R27, 0x4, R12 ;  /* 0x000000041b147825 */ /* 0x000fe400078e000c */
[----:B------:R-:W4:Y:S04]  /*0df0*/  LDG.E R18, desc[UR12][R18.64] ;  /* 0x0000000c12127981 */ /* 0x000f28000c1e1900 */
[----:B------:R0:W4:Y:S01]  /*0e00*/  LDG.E R21, desc[UR12][R20.64] ;  /* 0x0000000c14157981 */ /* 0x000122000c1e1900 */
[----:B------:R-:W-:-:S04]  /*0e10*/  VIADD R29, R7, 0x300 ;  /* 0x00000300071d7836 */ /* 0x000fc80000000000 */
[----:B------:R-:W-:-:S04]  /*0e20*/  IMAD.WIDE.U32 R10, R29, 0x4, R10 ;  /* 0x000000041d0a7825 */ /* 0x000fc800078e000a */
[----:B------:R-:W-:Y:S02]  /*0e30*/  IMAD.WIDE.U32 R12, R29, 0x4, R12 ;  /* 0x000000041d0c7825 */ /* 0x000fe400078e000c */
[----:B------:R-:W5:Y:S04]  /*0e40*/  LDG.E R10, desc[UR12][R10.64] ;  /* 0x0000000c0a0a7981 */ /* 0x000f68000c1e1900 */
[----:B------:R3:W5:Y:S01]  /*0e50*/  LDG.E R13, desc[UR12][R12.64] ;  /* 0x0000000c0c0d7981 */ /* 0x000762000c1e1900 */
[----:B------:R-:W-:Y:S02]  /*0e60*/  LOP3.LUT P3, RZ, R26, 0xff, RZ, 0xc0, !PT ;  /* 0x000000ff1aff7812 */ /* 0x000fe4000786c0ff */
[----:B-1----:R-:W-:-:S05]  /*0e70*/  IADD3 R7, P2, PT, R7, UR8, RZ ;  /* 0x0000000807077c10 */ /* 0x002fca000ff5e0ff */
[----:B0-----:R-:W-:Y:S01]  /*0e80*/  IMAD.X R20, RZ, RZ, UR9, P2 ;  /* 0x00000009ff147e24 */ /* 0x001fe200090e06ff */
[----:B------:R-:W-:Y:S01]  /*0e90*/  IADD3 R23, P5, PT, R23, UR8, RZ ;  /* 0x0000000817177c10 */ /* 0x000fe2000ffbe0ff */
[----:B------:R-:W-:Y:S01]  /*0ea0*/  VIADD R22, R22, 0x400 ;  /* 0x0000040016167836 */ /* 0x000fe20000000000 */
[CC--:B---3--:R-:W-:Y:S02]  /*0eb0*/  ISETP.GE.U32.AND P0, PT, R28.reuse, R5.reuse, PT ;  /* 0x000000051c00720c */ /* 0x0c8fe40003f06070 */
        /* <DEDUP_REMOVED lines=12> */
[----:B------:R-:W-:Y:S01]  /*0f80*/  @!P2 SEL R26, RZ, 0x1, P0 ;  /* 0x00000001ff1aa807 */ /* 0x000fe20000000000 */
[----:B------:R-:W-:-:S03]  /*0f90*/  IMAD.X R3, RZ, RZ, UR9, P5 ;  /* 0x00000009ff037e24 */ /* 0x000fc6000a8e06ff */
[----:B------:R-:W-:Y:S02]  /*0fa0*/  SEL R26, R26, 0x1, !P4 ;  /* 0x000000011a1a7807 */ /* 0x000fe40006000000 */
[----:B------:R-:W-:Y:S02]  /*0fb0*/  ISETP.LT.U32.AND P0, PT, R23, R12, PT ;  /* 0x0000000c1700720c */ /* 0x000fe40003f01070 */
[----:B------:R-:W-:Y:S02]  /*0fc0*/  LOP3.LUT P3, RZ, R26, 0xff, RZ, 0xc0, !PT ;  /* 0x000000ff1aff7812 */ /* 0x000fe4000786c0ff */
[----:B------:R-:W-:-:S04]  /*0fd0*/  ISETP.LT.AND.EX P0, PT, R3, R14, PT, P0 ;  /* 0x0000000e0300720c */ /* 0x000fc80003f01300 */
[----:B------:R-:W-:Y:S02]  /*0fe0*/  SEL R16, R23, R12, P0 ;  /* 0x0000000c17107207 */ /* 0x000fe40000000000 */
[----:B------:R-:W-:Y:S02]  /*0ff0*/  SEL R20, R3, R14, P0 ;  /* 0x0000000e03147207 */ /* 0x000fe40000000000 */
[----:B------:R-:W-:Y:S02]  /*1000*/  @!P4 SEL R16, R23, R12, !P2 ;  /* 0x0000000c1710c207 */ /* 0x000fe40005000000 */
[----:B------:R-:W-:Y:S02]  /*1010*/  @!P4 SEL R20, R3, R14, !P2 ;  /* 0x0000000e0314c207 */ /* 0x000fe40005000000 */
[----:B------:R-:W-:Y:S02]  /*1020*/  IADD3 R27, P0, PT, R27, UR8, RZ ;  /* 0x000000081b1b7c10 */ /* 0x000fe4000ff1e0ff */
[----:B----4-:R-:W-:-:S02]  /*1030*/  ISETP.GE.U32.AND P2, PT, R18, R21, PT ;  /* 0x000000151200720c */ /* 0x010fc40003f46070 */
[----:B------:R-:W-:Y:S01]  /*1040*/  ISETP.LT.U32.AND P4, PT, R18, R21, P3 ;  /* 0x000000151200720c */ /* 0x000fe20001f81070 */
[----:B------:R-:W-:Y:S01]  /*1050*/  IMAD.X R3, RZ, RZ, UR9, P0 ;  /* 0x00000009ff037e24 */ /* 0x000fe200080e06ff */
[----:B------:R-:W-:Y:S02]  /*1060*/  @!P3 SEL R26, RZ, 0x1, P2 ;  /* 0x00000001ff1ab807 */ /* 0x000fe40001000000 */
[----:B------:R-:W-:Y:S02]  /*1070*/  ISETP.LT.U32.AND P0, PT, R27, R16, PT ;  /* 0x000000101b00720c */ /* 0x000fe40003f01070 */
[----:B------:R-:W-:Y:S02]  /*1080*/  SEL R26, R26, 0x1, !P4 ;  /* 0x000000011a1a7807 */ /* 0x000fe40006000000 */
[----:B------:R-:W-:Y:S02]  /*1090*/  ISETP.LT.AND.EX P0, PT, R3, R20, PT, P0 ;  /* 0x000000140300720c */ /* 0x000fe40003f01300 */
[----:B------:R-:W-:-:S02]  /*10a0*/  LOP3.LUT P2, RZ, R26, 0xff, RZ, 0xc0, !PT ;  /* 0x000000ff1aff7812 */ /* 0x000fc4000784c0ff */
[----:B------:R-:W-:Y:S02]  /*10b0*/  IADD3 R29, P5, PT, R29, UR8, RZ ;  /* 0x000000081d1d7c10 */ /* 0x000fe4000ffbe0ff */
[----:B------:R-:W-:Y:S02]  /*10c0*/  SEL R12, R27, R16, P0 ;  /* 0x000000101b0c7207 */ /* 0x000fe40000000000 */
[----:B------:R-:W-:Y:S02]  /*10d0*/  SEL R14, R3, R20, P0 ;  /* 0x00000014030e7207 */ /* 0x000fe40000000000 */
[----:B------:R-:W-:Y:S02]  /*10e0*/  @!P4 SEL R12, R27, R16, !P3 ;  /* 0x000000101b0cc207 */ /* 0x000fe40005800000 */
[----:B------:R-:W-:Y:S02]  /*10f0*/  @!P4 SEL R14, R3, R20, !P3 ;  /* 0x00000014030ec207 */ /* 0x000fe40005800000 */
[----:B-----5:R-:W-:Y:S01]  /*1100*/  ISETP.LT.U32.AND P3, PT, R10, R13, P2 ;  /* 0x0000000d0a00720c */ /* 0x020fe20001761070 */
[----:B------:R-:W-:Y:S01]  /*1110*/  IMAD.X R5, RZ, RZ, UR9, P5 ;  /* 0x00000009ff057e24 */ /* 0x000fe2000a8e06ff */
[----:B------:R-:W-:-:S02]  /*1120*/  ISETP.LT.U32.AND P0, PT, R29, R12, PT ;  /* 0x0000000c1d00720c */ /* 0x000fc40003f01070 */
[----:B------:R-:W-:Y:S02]  /*1130*/  ISETP.GE.U32.AND P4, PT, R10, R13, PT ;  /* 0x0000000d0a00720c */ /* 0x000fe40003f86070 */
[----:B------:R-:W-:Y:S02]  /*1140*/  ISETP.LT.AND.EX P0, PT, R5, R14, PT, P0 ;  /* 0x0000000e0500720c */ /* 0x000fe40003f01300 */
[----:B------:R-:W-:Y:S02]  /*1150*/  @!P2 SEL R26, RZ, 0x1, P4 ;  /* 0x00000001ff1aa807 */ /* 0x000fe40002000000 */
[----:B------:R-:W-:Y:S02]  /*1160*/  SEL R24, R29, R12, P0 ;  /* 0x0000000c1d187207 */ /* 0x000fe40000000000 */
[----:B------:R-:W-:Y:S02]  /*1170*/  SEL R3, R5, R14, P0 ;  /* 0x0000000e05037207 */ /* 0x000fe40000000000 */
[----:B------:R-:W-:-:S02]  /*1180*/  SEL R26, R26, 0x1, !P3 ;  /* 0x000000011a1a7807 */ /* 0x000fc40005800000 */
[----:B------:R-:W-:Y:S02]  /*1190*/  @!P3 SEL R24, R29, R12, !P2 ;  /* 0x0000000c1d18b207 */ /* 0x000fe40005000000 */
[----:B------:R-:W-:-:S07]  /*11a0*/  @!P3 SEL R3, R5, R14, !P2 ;  /* 0x0000000e0503b207 */ /* 0x000fce0005000000 */
.L_x_682:
[----:B------:R-:W-:Y:S05]  /*11b0*/  BSYNC.RECONVERGENT B2 ;  /* 0x0000000000027941 */ /* 0x000fea0003800200 */
.L_x_681:
[----:B------:R-:W-:Y:S05]  /*11c0*/  @!P1 BRA `(.L_x_676) ;  /* 0x0000000400149947 */ /* 0x000fea0003800000 */
[----:B------:R-:W-:Y:S01]  /*11d0*/  ISETP.NE.AND P0, PT, R6, 0x1, PT ;  /* 0x000000010600780c */ /* 0x000fe20003f05270 */
[----:B------:R-:W-:Y:S01]  /*11e0*/  BSSY.RECONVERGENT B2, `(.L_x_683) ;  /* 0x000002b000027945 */ /* 0x000fe20003800200 */
[----:B------:R-:W-:-:S11]  /*11f0*/  LOP3.LUT P1, RZ, R8, 0x100, RZ, 0xc0, !PT ;  /* 0x0000010008ff7812 */ /* 0x000fd6000782c0ff */
[----:B------:R-:W-:Y:S05]  /*1200*/  @!P0 BRA `(.L_x_684) ;  /* 0x0000000000a08947 */ /* 0x000fea0003800000 */
[----:B------:R-:W0:Y:S01]  /*1210*/  LDC.64 R10, c[0x0][0x380] ;  /* 0x0000e000ff0a7b82 */ /* 0x000e220000000a00 */
[----:B------:R-:W-:Y:S01]  /*1220*/  IMAD.IADD R5, R9, 0x1, R22 ;  /* 0x0000000109057824 */ /* 0x000fe200078e0216 */
[----:B------:R-:W1:Y:S06]  /*1230*/  LDCU.64 UR8, c[0x0][0x398] ;  /* 0x00007300ff0877ac */ /* 0x000e6c0008000a00 */
[----:B------:R-:W2:Y:S01]  /*1240*/  LDC.64 R6, c[0x0][0x388] ;  /* 0x0000e200ff067b82 */ /* 0x000ea20000000a00 */
[C---:B------:R-:W-:Y:S02]  /*1250*/  VIADD R17, R5.reuse, 0x100 ;  /* 0x0000010005117836 */ /* 0x040fe40000000000 */
[----:B0-----:R-:W-:-:S06]  /*1260*/  IMAD.WIDE.U32 R12, R5, 0x4, R10 ;  /* 0x00000004050c7825 */ /* 0x001fcc00078e000a */
[----:B------:R-:W3:Y:S01]  /*1270*/  LDG.E R12, desc[UR12][R12.64] ;  /* 0x0000000c0c0c7981 */ /* 0x000ee2000c1e1900 */
[----:B--2---:R-:W-:-:S06]  /*1280*/  IMAD.WIDE.U32 R14, R5, 0x4, R6 ;  /* 0x00000004050e7825 */ /* 0x004fcc00078e0006 */
[----:B------:R-:W3:Y:S01]  /*1290*/  LDG.E R15, desc[UR12][R14.64] ;  /* 0x0000000c0e0f7981 */ /* 0x000ee2000c1e1900 */
[----:B------:R-:W-:-:S04]  /*12a0*/  IMAD.WIDE.U32 R10, R17, 0x4, R10 ;  /* 0x00000004110a7825 */ /* 0x000fc800078e000a */
[----:B------:R-:W-:Y:S02]  /*12b0*/  IMAD.WIDE.U32 R6, R17, 0x4, R6 ;  /* 0x0000000411067825 */ /* 0x000fe400078e0006 */
[----:B------:R-:W2:Y:S04]  /*12c0*/  LDG.E R10, desc[UR12][R10.64] ;  /* 0x0000000c0a0a7981 */ /* 0x000ea8000c1e1900 */
[----:B------:R0:W2:Y:S01]  /*12d0*/  LDG.E R19, desc[UR12][R6.64] ;  /* 0x0000000c06137981 */ /* 0x0000a2000c1e1900 */
[----:B------:R-:W-:Y:S02]  /*12e0*/  LOP3.LUT P2, RZ, R26, 0xff, RZ, 0xc0, !PT ;  /* 0x000000ff1aff7812 */ /* 0x000fe4000784c0ff */
[----:B-1----:R-:W-:-:S04]  /*12f0*/  IADD3 R5, P4, PT, R5, UR8, RZ ;  /* 0x0000000805057c10 */ /* 0x002fc8000ff9e0ff */
[----:B------:R-:W-:Y:S01]  /*1300*/  ISETP.LT.U32.AND P0, PT, R5, R24, PT ;  /* 0x000000180500720c */ /* 0x000fe20003f01070 */
[----:B------:R-:W-:-:S05]  /*1310*/  IMAD.X R8, RZ, RZ, UR9, P4 ;  /* 0x00000009ff087e24 */ /* 0x000fca000a0e06ff */
[----:B------:R-:W-:-:S04]  /*1320*/  ISETP.LT.AND.EX P0, PT, R8, R3, PT, P0 ;  /* 0x000000030800720c */ /* 0x000fc80003f01300 */
[----:B0-----:R-:W-:Y:S02]  /*1330*/  SEL R6, R5, R24, P0 ;  /* 0x0000001805067207 */ /* 0x001fe40000000000 */
[----:B------:R-:W-:Y:S01]  /*1340*/  SEL R7, R8, R3, P0 ;  /* 0x0000000308077207 */ /* 0x000fe20000000000 */
[----:B------:R-:W-:Y:S01]  /*1350*/  VIADD R22, R22, 0x200 ;  /* 0x0000020016167836 */ /* 0x000fe20000000000 */
[CC--:B---3--:R-:W-:Y:S02]  /*1360*/  ISETP.GE.U32.AND P5, PT, R12.reuse, R15.reuse, PT ;  /* 0x0000000f0c00720c */ /* 0x0c8fe40003fa6070 */
[----:B------:R-:W-:Y:S02]  /*1370*/  ISETP.LT.U32.AND P3, PT, R12, R15, P2 ;  /* 0x0000000f0c00720c */ /* 0x000fe40001761070 */
[----:B------:R-:W-:-:S04]  /*1380*/  @!P2 SEL R26, RZ, 0x1, P5 ;  /* 0x00000001ff1aa807 */ /* 0x000fc80002800000 */
[----:B------:R-:W-:Y:S02]  /*1390*/  SEL R26, R26, 0x1, !P3 ;  /* 0x000000011a1a7807 */ /* 0x000fe40005800000 */
[----:B------:R-:W-:Y:S02]  /*13a0*/  IADD3 R17, P5, PT, R17, UR8, RZ ;  /* 0x0000000811117c10 */ /* 0x000fe4000ffbe0ff */
[----:B------:R-:W-:-:S03]  /*13b0*/  LOP3.LUT P4, RZ, R26, 0xff, RZ, 0xc0, !PT ;  /* 0x000000ff1aff7812 */ /* 0x000fc6000788c0ff */
[----:B------:R-:W-:Y:S02]  /*13c0*/  @!P3 SEL R6, R5, R24, !P2 ;  /* 0x000000180506b207 */ /* 0x000fe40005000000 */
[----:B------:R-:W-:Y:S02]  /*13d0*/  @!P3 SEL R7, R8, R3, !P2 ;  /* 0x000000030807b207 */ /* 0x000fe40005000000 */
[CC--:B--2---:R-:W-:Y:S01]  /*13e0*/  ISETP.LT.U32.AND P3, PT, R10.reuse, R19.reuse, P4 ;  /* 0x000000130a00720c */ /* 0x0c4fe20002761070 */
        /* <DEDUP_REMOVED lines=10> */
.L_x_684:
[----:B------:R-:W-:Y:S05]  /*1490*/  BSYNC.RECONVERGENT B2 ;  /* 0x0000000000027941 */ /* 0x000fea0003800200 */
.L_x_683:
[----:B------:R-:W-:Y:S05]  /*14a0*/  @P1 BRA `(.L_x_676) ;  /* 0x00000000005c1947 */ /* 0x000fea0003800000 */
[----:B------:R-:W0:Y:S01]  /*14b0*/  LDC.64 R6, c[0x0][0x380] ;  /* 0x0000e000ff067b82 */ /* 0x000e220000000a00 */
[----:B------:R-:W-:Y:S01]  /*14c0*/  IMAD.IADD R5, R9, 0x1, R22 ;  /* 0x0000000109057824 */ /* 0x000fe200078e0216 */
[----:B------:R-:W1:Y:S06]  /*14d0*/  LDCU.64 UR8, c[0x0][0x398] ;  /* 0x00007300ff0877ac */ /* 0x000e6c0008000a00 */
[----:B------:R-:W2:Y:S01]  /*14e0*/  LDC.64 R10, c[0x0][0x388] ;  /* 0x0000e200ff0a7b82 */ /* 0x000ea20000000a00 */
[----:B0-----:R-:W-:-:S06]  /*14f0*/  IMAD.WIDE.U32 R6, R5, 0x4, R6 ;  /* 0x0000000405067825 */ /* 0x001fcc00078e0006 */
[----:B------:R-:W3:Y:S01]  /*1500*/  LDG.E R6, desc[UR12][R6.64] ;  /* 0x0000000c06067981 */ /* 0x000ee2000c1e1900 */
[----:B--2---:R-:W-:-:S06]  /*1510*/  IMAD.WIDE.U32 R8, R5, 0x4, R10 ;  /* 0x0000000405087825 */ /* 0x004fcc00078e000a */
[----:B------:R-:W3:Y:S01]  /*1520*/  LDG.E R9, desc[UR12][R8.64] ;  /* 0x0000000c08097981 */ /* 0x000ee2000c1e1900 */
[----:B------:R-:W-:Y:S02]  /*1530*/  LOP3.LUT P3, RZ, R26, 0xff, RZ, 0xc0, !PT ;  /* 0x000000ff1aff7812 */ /* 0x000fe4000786c0ff */
[----:B-1----:R-:W-:-:S05]  /*1540*/  IADD3 R11, P0, PT, R5, UR8, RZ ;  /* 0x00000008050b7c10 */ /* 0x002fca000ff1e0ff */
[----:B------:R-:W-:Y:S01]  /*1550*/  IMAD.X R10, RZ, RZ, UR9, P0 ;  /* 0x00000009ff0a7e24 */ /* 0x000fe200080e06ff */
[----:B------:R-:W-:-:S04]  /*1560*/  ISETP.LT.U32.AND P0, PT, R11, R24, PT ;  /* 0x000000180b00720c */ /* 0x000fc80003f01070 */
[----:B------:R-:W-:-:S04]  /*1570*/  ISETP.LT.AND.EX P0, PT, R10, R3, PT, P0 ;  /* 0x000000030a00720c */ /* 0x000fc80003f01300 */
[----:B------:R-:W-:Y:S02]  /*1580*/  SEL R5, R11, R24, P0 ;  /* 0x000000180b057207 */ /* 0x000fe40000000000 */
[CC--:B---3--:R-:W-:Y:S02]  /*1590*/  ISETP.LT.U32.AND P1, PT, R6.reuse, R9.reuse, P3 ;  /* 0x000000090600720c */ /* 0x0c8fe40001f21070 */
        /* <DEDUP_REMOVED lines=8> */
.L_x_676:
[----:B------:R-:W-:Y:S05]  /*1620*/  BSYNC.RECONVERGENT B1 ;  /* 0x0000000000017941 */ /* 0x000fea0003800200 */
.L_x_675:
[----:B------:R-:W-:-:S13]  /*1630*/  ISETP.GE.U32.AND P0, PT, R2, 0x100, PT ;  /* 0x000001000200780c */ /* 0x000fda0003f06070 */
        /* <DEDUP_REMOVED lines=25> */
.L_x_687:
[----:B------:R-:W-:Y:S05]  /*17d0*/  BSYNC.RECONVERGENT B1 ;  /* 0x0000000000017941 */ /* 0x000fea0003800200 */
.L_x_686:
        /* <DEDUP_REMOVED lines=23> */
.L_x_689:
[----:B------:R-:W-:Y:S05]  /*1950*/  BSYNC.RECONVERGENT B1 ;  /* 0x0000000000017941 */ /* 0x000fea0003800200 */
.L_x_688:
        /* <DEDUP_REMOVED lines=20> */
.L_x_691:
[----:B------:R-:W-:Y:S05]  /*1aa0*/  BSYNC.RECONVERGENT B1 ;  /* 0x0000000000017941 */ /* 0x000fea0003800200 */
.L_x_690:
        /* <DEDUP_REMOVED lines=20> */
.L_x_693:
[----:B------:R-:W-:Y:S05]  /*1bf0*/  BSYNC.RECONVERGENT B1 ;  /* 0x0000000000017941 */ /* 0x000fea0003800200 */
.L_x_692:
        /* <DEDUP_REMOVED lines=20> */
.L_x_695:
[----:B------:R-:W-:Y:S05]  /*1d40*/  BSYNC.RECONVERGENT B1 ;  /* 0x0000000000017941 */ /* 0x000fea0003800200 */
.L_x_694:
[----:B------:R-:W-:Y:S04]  /*1d50*/  BSSY.RECONVERGENT B1, `(.L_x_696) ;  /* 0x000000b000017945 */ /* 0x000fe80003800200 */
[----:B------:R-:W-:Y:S05]  /*1d60*/  @P1 BRA `(.L_x_697) ;  /* 0x0000000000241947 */ /* 0x000fea0003800000 */
[----:B--2---:R-:W2:Y:S01]  /*1d70*/  S2R R6, SR_CgaCtaId ;  /* 0x0000000000067919 */ /* 0x004ea20000008800 */
[----:B0-----:R-:W-:Y:S02]  /*1d80*/  MOV R5, 0x400 ;  /* 0x0000040000057802 */ /* 0x001fe40000000f00 */
[----:B------:R-:W-:-:S04]  /*1d90*/  SHF.R.U32.HI R2, RZ, 0x1, R4 ;  /* 0x00000001ff027819 */ /* 0x000fc80000011604 */
[----:B------:R-:W-:Y:S02]  /*1da0*/  LOP3.LUT R2, R2, 0x1f0, RZ, 0xc0, !PT ;  /* 0x000001f002027812 */ /* 0x000fe400078ec0ff */
[----:B--2---:R-:W-:-:S05]  /*1db0*/  LEA R5, R6, R5, 0x18 ;  /* 0x0000000506057211 */ /* 0x004fca00078ec0ff */
[----:B------:R-:W-:Y:S02]  /*1dc0*/  IMAD.IADD R5, R2, 0x1, R5 ;  /* 0x0000000102057824 */ /* 0x000fe400078e0205 */
[----:B------:R-:W-:-:S03]  /*1dd0*/  IMAD.MOV.U32 R2, RZ, RZ, R24 ;  /* 0x000000ffff027224 */ /* 0x000fc600078e0018 */
[----:B------:R0:W-:Y:S04]  /*1de0*/  STS.U8 [R5+0x8], R26 ;  /* 0x0000081a05007388 */ /* 0x0001e80000000000 */
[----:B------:R0:W-:Y:S02]  /*1df0*/  STS.64 [R5+0x10], R2 ;  /* 0x0000100205007388 */ /* 0x0001e40000000a00 */
.L_x_697:
[----:B------:R-:W-:Y:S05]  /*1e00*/  BSYNC.RECONVERGENT B1 ;  /* 0x0000000000017941 */ /* 0x000fea0003800200 */
.L_x_696:
[----:B------:R-:W-:Y:S01]  /*1e10*/  BAR.SYNC.DEFER_BLOCKING 0x0 ;  /* 0x0000000000007b1d */ /* 0x000fe20000010000 */
[----:B------:R-:W-:-:S13]  /*1e20*/  ISETP.NE.AND P1, PT, R4, RZ, PT ;  /* 0x000000ff0400720c */ /* 0x000fda0003f25270 */
[----:B------:R-:W-:Y:S05]  /*1e30*/  @P1 BRA `(.L_x_698) ;  /* 0x0000003c00e81947 */ /* 0x000fea0003800000 */
[----:B------:R-:W5:Y:S01]  /*1e40*/  S2UR UR5, SR_CgaCtaId ;  /* 0x00000000000579c3 */ /* 0x000f620000008800 */
[----:B------:R-:W-:Y:S01]  /*1e50*/  UMOV UR4, 0x400 ;  /* 0x0000040000047882 */ /* 0x000fe20000000000 */
[----:B------:R-:W-:Y:S01]  /*1e60*/  LOP3.LUT P4, RZ, R26, 0xff, RZ, 0xc0, !PT ;  /* 0x000000ff1aff7812 */ /* 0x000fe2000788c0ff */
[----:B-----5:R-:W-:-:S09]  /*1e70*/  ULEA UR4, UR5, UR4, 0x18 ;  /* 0x0000000405047291 */ /* 0x020fd2000f8ec0ff */
[----:B0-----:R-:W0:Y:S04]  /*1e80*/  LDS.U8 R2, [UR4+0x18] ;  /* 0x00001804ff027984 */ /* 0x001e280008000000 */
[----:B------:R-:W5:Y:S04]  /*1e90*/  LDS.64 R8, [UR4+0x20] ;  /* 0x00002004ff087984 */ /* 0x000f680008000a00 */
[----:B------:R-:W1:Y:S04]  /*1ea0*/  LDS.U8 R14, [UR4+0x28] ;  /* 0x00002804ff0e7984 */ /* 0x000e680008000000 */
[----:B--2-4-:R-:W2:Y:S04]  /*1eb0*/  LDS.64 R6, [UR4+0x30] ;  /* 0x00003004ff067984 */ /* 0x014ea80008000a00 */
[----:B------:R-:W4:Y:S04]  /*1ec0*/  LDS.U8 R16, [UR4+0x38] ;  /* 0x00003804ff107984 */ /* 0x000f280008000000 */
[----:B------:R-:W4:Y:S04]  /*1ed0*/  LDS.64 R10, [UR4+0x40] ;  /* 0x00004004ff0a7984 */ /* 0x000f280008000a00 */
[----:B------:R-:W4:Y:S04]  /*1ee0*/  LDS.U8 R12, [UR4+0x48] ;  /* 0x00004804ff0c7984 */ /* 0x000f280008000000 */
[----:B------:R-:W4:Y:S04]  /*1ef0*/  LDS.64 R4, [UR4+0x50] ;  /* 0x00005004ff047984 */ /* 0x000f280008000a00 */
[----:B------:R-:W4:Y:S01]  /*1f00*/  LDS.U8 R17, [UR4+0x58] ;  /* 0x00005804ff117984 */ /* 0x000f220008000000 */
[----:B0-----:R-:W-:-:S04]  /*1f10*/  ISETP.NE.AND P2, PT, R2, RZ, PT ;  /* 0x000000ff0200720c */ /* 0x001fc80003f45270 */
[----:B------:R-:W-:Y:S02]  /*1f20*/  @P4 SEL R2, R26, 0x1, !P2 ;  /* 0x000000011a024807 */ /* 0x000fe40005000000 */
[-C--:B-----5:R-:W-:Y:S01]  /*1f30*/  ISETP.LT.U32.AND P0, PT, R8, R24.reuse, PT ;  /* 0x000000180800720c */ /* 0x0a0fe20003f01070 */
[----:B------:R-:W-:Y:S01]  /*1f40*/  LDS.U8 R26, [UR4+0x78] ;  /* 0x00007804ff1a7984 */ /* 0x000fe20008000000 */
[----:B------:R-:W-:Y:S02]  /*1f50*/  LOP3.LUT P3, RZ, R2, 0xff, RZ, 0xc0, !PT ;  /* 0x000000ff02ff7812 */ /* 0x000fe4000786c0ff */
[----:B------:R-:W-:Y:S02]  /*1f60*/  ISETP.LT.AND.EX P0, PT, R9, R3, PT, P0 ;  /* 0x000000030900720c */ /* 0x000fe40003f01300 */
[----:B-1----:R-:W-:Y:S02]  /*1f70*/  ISETP.NE.AND P5, PT, R14, RZ, PT ;  /* 0x000000ff0e00720c */ /* 0x002fe40003fa5270 */
[----:B---3--:R-:W-:-:S02]  /*1f80*/  @P2 SEL R24, R8, R24, P0 ;  /* 0x0000001808182207 */ /* 0x008fc40000000000 */
[C---:B------:R-:W-:Y:S02]  /*1f90*/  @P2 SEL R3, R9.reuse, R3, P0 ;  /* 0x0000000309032207 */ /* 0x040fe40000000000 */
[----:B------:R-:W-:Y:S02]  /*1fa0*/  SEL R13, R8, R24, !P4 ;  /* 0x00000018080d7207 */ /* 0x000fe40006000000 */
[----:B------:R-:W-:Y:S02]  /*1fb0*/  SEL R3, R9, R3, !P4 ;  /* 0x0000000309037207 */ /* 0x000fe40006000000 */
[----:B--2---:R-:W-:Y:S01]  /*1fc0*/  ISETP.LT.U32.AND P0, PT, R6, R13, PT ;  /* 0x0000000d0600720c */ /* 0x004fe20003f01070 */
[----:B------:R-:W0:Y:S01]  /*1fd0*/  LDS.64 R8, [UR4+0x60] ;  /* 0x00006004ff087984 */ /* 0x000e220008000a00 */
[----:B------:R-:W-:Y:S02]  /*1fe0*/  @P3 SEL R14, R2, 0x1, !P5 ;  /* 0x00000001020e3807 */ /* 0x000fe40006800000 */
[----:B------:R-:W-:-:S02]  /*1ff0*/  ISETP.LT.AND.EX P0, PT, R7, R3, PT, P0 ;  /* 0x000000030700720c */ /* 0x000fc40003f01300 */
[----:B------:R-:W-:Y:S02]  /*2000*/  LOP3.LUT P2, RZ, R14, 0xff, RZ, 0xc0, !PT ;  /* 0x000000ff0eff7812 */ /* 0x000fe4000784c0ff */
[----:B------:R-:W-:Y:S02]  /*2010*/  @P5 SEL R13, R6, R13, P0 ;  /* 0x0000000d060d5207 */ /* 0x000fe40000000000 */
[----:B----4-:R-:W-:Y:S02]  /*2020*/  ISETP.NE.AND P4, PT, R16, RZ, PT ;  /* 0x000000ff1000720c */ /* 0x010fe40003f85270 */
[C---:B------:R-:W-:Y:S02]  /*2030*/  @P5 SEL R3, R7.reuse, R3, P0 ;  /* 0x0000000307035207 */ /* 0x040fe40000000000 */
[----:B------:R-:W-:Y:S02]  /*2040*/  SEL R13, R6, R13, !P3 ;  /* 0x0000000d060d7207 */ /* 0x000fe40005800000 */
[----:B------:R-:W-:-:S02]  /*2050*/  SEL R15, R7, R3, !P3 ;  /* 0x00000003070f7207 */ /* 0x000fc40005800000 */
[----:B------:R-:W-:Y:S01]  /*2060*/  ISETP.LT.U32.AND P0, PT, R10, R13, PT ;  /* 0x0000000d0a00720c */ /* 0x000fe20003f01070 */
[----:B------:R-:W-:Y:S01]  /*2070*/  LDS.64 R6, [UR4+0x70] ;  /* 0x00007004ff067984 */ /* 0x000fe20008000a00 */
[----:B------:R-:W-:Y:S02]  /*2080*/  @P2 SEL R16, R14, 0x1, !P4 ;  /* 0x000000010e102807 */ /* 0x000fe40006000000 */
[----:B------:R-:W-:Y:S01]  /*2090*/  ISETP.LT.AND.EX P0, PT, R11, R15, PT, P0 ;  /* 0x0000000f0b00720c */ /* 0x000fe20003f01300 */
[----:B------:R-:W1:Y:S01]  /*20a0*/  LDS.U8 R14, [UR4+0x68] ;  /* 0x00006804ff0e7984 */ /* 0x000e620008000000 */
[----:B------:R-:W-:Y:S02]  /*20b0*/  ISETP.NE.AND P3, PT, R12, RZ, PT ;  /* 0x000000ff0c00720c */ /* 0x000fe40003f65270 */
[----:B------:R-:W-:Y:S01]  /*20c0*/  @P4 SEL R13, R10, R13, P0 ;  /* 0x0000000d0a0d4207 */ /* 0x000fe20000000000 */
[----:B------:R-:W2:Y:S01]  /*20d0*/  LDS.64 R2, [UR4+0x80] ;  /* 0x00008004ff027984 */ /* 0x000ea20008000a00 */
[----:B------:R-:W-:-:S02]  /*20e0*/  LOP3.LUT P5, RZ, R16, 0xff, RZ, 0xc0, !PT ;  /* 0x000000ff10ff7812 */ /* 0x000fc400078ac0ff */
[C---:B------:R-:W-:Y:S02]  /*20f0*/  @P4 SEL R15, R11.reuse, R15, P0 ;  /* 0x0000000f0b0f4207 */ /* 0x040fe40000000000 */
[----:B------:R-:W-:Y:S02]  /*2100*/  SEL R13, R10, R13, !P2 ;  /* 0x0000000d0a0d7207 */ /* 0x000fe40005000000 */
[----:B------:R-:W-:Y:S02]  /*2110*/  SEL R15, R11, R15, !P2 ;  /* 0x0000000f0b0f7207 */ /* 0x000fe40005000000 */
[----:B------:R-:W-:Y:S02]  /*2120*/  ISETP.LT.U32.AND P0, PT, R4, R13, PT ;  /* 0x0000000d0400720c */ /* 0x000fe40003f01070 */
[----:B------:R-:W-:Y:S02]  /*2130*/  ISETP.NE.AND P2, PT, R17, RZ, PT ;  /* 0x000000ff1100720c */ /* 0x000fe40003f45270 */
[----:B------:R-:W-:-:S02]  /*2140*/  ISETP.LT.AND.EX P0, PT, R5, R15, PT, P0 ;  /* 0x0000000f0500720c */ /* 0x000fc40003f01300 */
[----:B------:R-:W-:Y:S02]  /*2150*/  @P5 SEL R12, R16, 0x1, !P3 ;  /* 0x00000001100c5807 */ /* 0x000fe40005800000 */
[C---:B------:R-:W-:Y:S02]  /*2160*/  @P3 SEL R13, R4.reuse, R13, P0 ;  /* 0x0000000d040d3207 */ /* 0x040fe40000000000 */
[C---:B------:R-:W-:Y:S02]  /*2170*/  @P3 SEL R15, R5.reuse, R15, P0 ;  /* 0x0000000f050f3207 */ /* 0x040fe40000000000 */
[----:B------:R-:W-:Y:S02]  /*2180*/  SEL R11, R4, R13, !P5 ;  /* 0x0000000d040b7207 */ /* 0x000fe40006800000 */
[----:B------:R-:W-:Y:S02]  /*2190*/  LOP3.LUT P4, RZ, R12, 0xff, RZ, 0xc0, !PT ;  /* 0x000000ff0cff7812 */ /* 0x000fe4000788c0ff */
[----:B------:R-:W-:-:S02]  /*21a0*/  SEL R13, R5, R15, !P5 ;  /* 0x0000000f050d7207 */ /* 0x000fc40006800000 */
[----:B0-----:R-:W-:-:S04]  /*21b0*/  ISETP.LT.U32.AND P0, PT, R8, R11, PT ;  /* 0x0000000b0800720c */ /* 0x001fc80003f01070 */
[----:B------:R-:W-:-:S04]  /*21c0*/  ISETP.LT.AND.EX P0, PT, R9, R13, PT, P0 ;  /* 0x0000000d0900720c */ /* 0x000fc80003f01300 */
[----:B------:R-:W-:Y:S02]  /*21d0*/  @P2 SEL R11, R8, R11, P0 ;  /* 0x0000000b080b2207 */ /* 0x000fe40000000000 */
[----:B------:R-:W-:Y:S02]  /*21e0*/  @P4 SEL R17, R12, 0x1, !P2 ;  /* 0x000000010c114807 */ /* 0x000fe40005000000 */
[----:B-1----:R-:W-:Y:S02]  /*21f0*/  ISETP.NE.AND P3, PT, R14, RZ, PT ;  /* 0x000000ff0e00720c */ /* 0x002fe40003f65270 */
[----:B------:R-:W-:Y:S02]  /*2200*/  @P2 SEL R13, R9, R13, P0 ;  /* 0x0000000d090d2207 */ /* 0x000fe40000000000 */
[----:B------:R-:W-:Y:S02]  /*2210*/  SEL R5, R8, R11, !P4 ;  /* 0x0000000b08057207 */ /* 0x000fe40006000000 */
[----:B------:R-:W-:-:S02]  /*2220*/  LOP3.LUT P5, RZ, R17, 0xff, RZ, 0xc0, !PT ;  /* 0x000000ff11ff7812 */ /* 0x000fc400078ac0ff */
[----:B------:R-:W-:Y:S02]  /*2230*/  SEL R9, R9, R13, !P4 ;  /* 0x0000000d09097207 */ /* 0x000fe40006000000 */
[----:B------:R-:W-:Y:S02]  /*2240*/  ISETP.LT.U32.AND P0, PT, R6, R5, PT ;  /* 0x000000050600720c */ /* 0x000fe40003f01070 */
[----:B------:R-:W-:Y:S02]  /*2250*/  ISETP.NE.AND P4, PT, R26, RZ, PT ;  /* 0x000000ff1a00720c */ /* 0x000fe40003f85270 */
[----:B------:R-:W-:-:S04]  /*2260*/  ISETP.LT.AND.EX P0, PT, R7, R9, PT, P0 ;  /* 0x000000090700720c */ /* 0x000fc80003f01300 */
[C---:B------:R-:W-:Y:S02]  /*2270*/  @P3 SEL R5, R6.reuse, R5, P0 ;  /* 0x0000000506053207 */ /* 0x040fe40000000000 */
[----:B------:R-:W-:Y:S02]  /*2280*/  @P5 SEL R14, R17, 0x1, !P3 ;  /* 0x00000001110e5807 */ /* 0x000fe40005800000 */
[C---:B------:R-:W-:Y:S02]  /*2290*/  @P3 SEL R9, R7.reuse, R9, P0 ;  /* 0x0000000907093207 */ /* 0x040fe40000000000 */
[----:B------:R-:W-:Y:S02]  /*22a0*/  SEL R5, R6, R5, !P5 ;  /* 0x0000000506057207 */ /* 0x000fe40006800000 */
[----:B------:R-:W-:Y:S02]  /*22b0*/  LOP3.LUT P2, RZ, R14, 0xff, RZ, 0xc0, !PT ;  /* 0x000000ff0eff7812 */ /* 0x000fe4000784c0ff */
[----:B------:R-:W-:-:S02]  /*22c0*/  SEL R7, R7, R9, !P5 ;  /* 0x0000000907077207 */ /* 0x000fc40006800000 */
[----:B--2---:R-:W-:-:S04]  /*22d0*/  ISETP.LT.U32.AND P0, PT, R2, R5, PT ;  /* 0x000000050200720c */ /* 0x004fc80003f01070 */
[----:B------:R-:W-:-:S04]  /*22e0*/  ISETP.LT.AND.EX P0, PT, R3, R7, PT, P0 ;  /* 0x000000070300720c */ /* 0x000fc80003f01300 */
[----:B------:R-:W-:Y:S02]  /*22f0*/  @P4 SEL R5, R2, R5, P0 ;  /* 0x0000000502054207 */ /* 0x000fe40000000000 */
[C---:B------:R-:W-:Y:S02]  /*2300*/  @P4 SEL R7, R3.reuse, R7, P0 ;  /* 0x0000000703074207 */ /* 0x040fe40000000000 */
[----:B------:R-:W-:Y:S02]  /*2310*/  @P2 SEL R26, R14, 0x1, !P4 ;  /* 0x000000010e1a2807 */ /* 0x000fe40006000000 */
[----:B------:R-:W-:Y:S02]  /*2320*/  SEL R24, R2, R5, !P2 ;  /* 0x0000000502187207 */ /* 0x000fe40005000000 */
[----:B------:R-:W-:Y:S01]  /*2330*/  SEL R3, R3, R7, !P2 ;  /* 0x0000000703037207 */ /* 0x000fe20005000000 */
[----:B------:R-:W-:Y:S06]  /*2340*/  BRA `(.L_x_698) ;  /* 0x0000003800a47947 */ /* 0x000fec0003800000 */
.L_x_685:
[----:B------:R-:W0:Y:S01]  /*2350*/  S2R R12, SR_LANEID ;  /* 0x00000000000c7919 */ /* 0x000e220000000000 */
[----:B------:R-:W-:Y:S01]  /*2360*/  LOP3.LUT R5, R4, 0x3e0, RZ, 0xc0, !PT ;  /* 0x000003e004057812 */ /* 0x000fe200078ec0ff */
[----:B------:R-:W-:Y:S04]  /*2370*/  BSSY.RECONVERGENT B1, `(.L_x_699) ;  /* 0x0000022000017945 */ /* 0x000fe80003800200 */
[----:B------:R-:W-:Y:S01]  /*2380*/  VIADD R7, R5, 0x20 ;  /* 0x0000002005077836 */ /* 0x000fe20000000000 */
[----:B------:R-:W-:-:S04]  /*2390*/  LOP3.LUT R5, RZ, R5, RZ, 0x33, !PT ;  /* 0x00000005ff057212 */ /* 0x000fc800078e33ff */
[----:B------:R-:W-:Y:S01]  /*23a0*/  ISETP.GT.U32.AND P0, PT, R7, R2, PT ;  /* 0x000000020700720c */ /* 0x000fe20003f04070 */
[----:B------:R-:W-:-:S05]  /*23b0*/  IMAD.IADD R5, R2, 0x1, R5 ;  /* 0x0000000102057824 */ /* 0x000fca00078e0205 */
[----:B------:R-:W-:-:S05]  /*23c0*/  SEL R5, R5, 0x1f, P0 ;  /* 0x0000001f05057807 */ /* 0x000fca0000000000 */
[----:B------:R1:W2:Y:S01]  /*23d0*/  SHFL.DOWN PT, R9, R24, 0x1, R5 ;  /* 0x0820000018097989 */ /* 0x0002a200000e0005 */
[CC--:B0-----:R-:W-:Y:S01]  /*23e0*/  ISETP.GE.AND P0, PT, R12.reuse, R5.reuse, PT ;  /* 0x000000050c00720c */ /* 0x0c1fe20003f06270 */
[C---:B------:R-:W-:Y:S01]  /*23f0*/  VIADD R6, R12.reuse, 0x2 ;  /* 0x000000020c067836 */ /* 0x040fe20000000000 */
[C---:B------:R-:W-:Y:S01]  /*2400*/  ISETP.NE.AND P1, PT, R12.reuse, RZ, PT ;  /* 0x000000ff0c00720c */ /* 0x040fe20003f25270 */
[C---:B------:R-:W-:Y:S02]  /*2410*/  VIADD R10, R12.reuse, 0x8 ;  /* 0x000000080c0a7836 */ /* 0x040fe40000000000 */
        /* <DEDUP_REMOVED lines=11> */
[----:B-1----:R-:W-:-:S04]  /*24d0*/  LOP3.LUT P4, R6, R26, 0xff, RZ, 0xc0, !PT ;  /* 0x000000ff1a067812 */ /* 0x002fc8000788c0ff */
[----:B------:R-:W-:-:S13]  /*24e0*/  PLOP3.LUT P0, PT, P4, P0, PT, 0x2f, 0xf2 ;  /* 0x0000000000f2781c */ /* 0x000fda0002700577 */
[----:B------:R-:W-:Y:S02]  /*24f0*/  @!P0 ISETP.LT.U32.AND P4, PT, R9, R24, PT ;  /* 0x000000180900820c */ /* 0x000fe40003f81070 */
[----:B------:R-:W-:Y:S02]  /*2500*/  @P0 ISETP.NE.AND P6, PT, R6, RZ, PT ;  /* 0x000000ff0600020c */ /* 0x000fe40003fc5270 */
[----:B------:R-:W-:Y:S02]  /*2510*/  @!P0 PRMT R26, R11, 0x7610, R26 ;  /* 0x000076100b1a8816 */ /* 0x000fe4000000001a */
[----:B0-----:R-:W-:Y:S02]  /*2520*/  @!P0 ISETP.LT.AND.EX P4, PT, R10, R3, PT, P4 ;  /* 0x000000030a00820c */ /* 0x001fe40003f81340 */
[----:B------:R-:W-:Y:S02]  /*2530*/  @P0 SEL R6, R7, R26, !P6 ;  /* 0x0000001a07060207 */ /* 0x000fe40007000000 */
[----:B------:R-:W-:-:S02]  /*2540*/  @!P0 SEL R24, R9, R24, P4 ;  /* 0x0000001809188207 */ /* 0x000fc40002000000 */
[----:B------:R-:W-:Y:S02]  /*2550*/  @!P0 SEL R3, R10, R3, P4 ;  /* 0x000000030a038207 */ /* 0x000fe40002000000 */
[----:B------:R-:W-:Y:S02]  /*2560*/  @P0 PRMT R26, R6, 0x7610, R26 ;  /* 0x00007610061a0816 */ /* 0x000fe4000000001a */
[----:B------:R-:W-:Y:S02]  /*2570*/  @P0 SEL R24, R9, R24, !P6 ;  /* 0x0000001809180207 */ /* 0x000fe40007000000 */
[----:B------:R-:W-:-:S07]  /*2580*/  @P0 SEL R3, R10, R3, !P6 ;  /* 0x000000030a030207 */ /* 0x000fce0007000000 */
.L_x_700:
[----:B------:R-:W-:Y:S05]  /*2590*/  BSYNC.RECONVERGENT B1 ;  /* 0x0000000000017941 */ /* 0x000fea0003800200 */
.L_x_699:
[----:B-1----:R-:W-:Y:S01]  /*25a0*/  LOP3.LUT R6, R26, 0xff, RZ, 0xc0, !PT ;  /* 0x000000ff1a067812 */ /* 0x002fe200078ec0ff */
[----:B------:R1:W2:Y:S01]  /*25b0*/  SHFL.DOWN PT, R9, R24, 0x2, R5 ;  /* 0x0840000018097989 */ /* 0x0002a200000e0005 */
[----:B------:R-:W-:Y:S01]  /*25c0*/  ISETP.GT.AND P4, PT, R8, R5, PT ;  /* 0x000000050800720c */ /* 0x000fe20003f84270 */
[----:B------:R-:W-:Y:S02]  /*25d0*/  BSSY.RECONVERGENT B1, `(.L_x_701) ;  /* 0x0000012000017945 */ /* 0x000fe40003800200 */
[----:B------:R1:W4:Y:S04]  /*25e0*/  SHFL.DOWN PT, R8, R3, 0x2, R5 ;  /* 0x0840000003087989 */ /* 0x00032800000e0005 */
[----:B---3--:R1:W3:Y:S01]  /*25f0*/  SHFL.DOWN PT, R7, R6, 0x2, R5 ;  /* 0x0840000006077989 */ /* 0x0082e200000e0005 */
[----:B------:R-:W-:Y:S05]  /*2600*/  @P5 BRA `(.L_x_702) ;  /* 0x0000000000385947 */ /* 0x000fea0003800000 */
[----:B---3--:R-:W-:Y:S01]  /*2610*/  LOP3.LUT P0, RZ, R7, 0xff, RZ, 0xc0, !PT ;  /* 0x000000ff07ff7812 */ /* 0x008fe2000780c0ff */
[----:B0-----:R-:W-:Y:S01]  /*2620*/  IMAD.MOV.U32 R10, RZ, RZ, 0x1 ;  /* 0x00000001ff0a7424 */ /* 0x001fe200078e00ff */
[----:B-1----:R-:W-:-:S04]  /*2630*/  LOP3.LUT P5, R6, R26, 0xff, RZ, 0xc0, !PT ;  /* 0x000000ff1a067812 */ /* 0x002fc800078ac0ff */
[----:B------:R-:W-:-:S13]  /*2640*/  PLOP3.LUT P0, PT, P5, P0, PT, 0x2f, 0xf2 ;  /* 0x0000000000f2781c */ /* 0x000fda0002f00577 */
[----:B--2---:R-:W-:Y:S02]  /*2650*/  @!P0 ISETP.LT.U32.AND P5, PT, R9, R24, PT ;  /* 0x000000180900820c */ /* 0x004fe40003fa1070 */
[----:B------:R-:W-:Y:S02]  /*2660*/  @P0 ISETP.NE.AND P6, PT, R6, RZ, PT ;  /* 0x000000ff0600020c */ /* 0x000fe40003fc5270 */
[----:B------:R-:W-:Y:S02]  /*2670*/  @!P0 PRMT R26, R10, 0x7610, R26 ;  /* 0x000076100a1a8816 */ /* 0x000fe4000000001a */
[----:B----4-:R-:W-:Y:S02]  /*2680*/  @!P0 ISETP.LT.AND.EX P5, PT, R8, R3, PT, P5 ;  /* 0x000000030800820c */ /* 0x010fe40003fa1350 */
[----:B------:R-:W-:Y:S02]  /*2690*/  @P0 SEL R6, R7, R26, !P6 ;  /* 0x0000001a07060207 */ /* 0x000fe40007000000 */
[----:B------:R-:W-:-:S02]  /*26a0*/  @!P0 SEL R24, R9, R24, P5 ;  /* 0x0000001809188207 */ /* 0x000fc40002800000 */
[----:B------:R-:W-:Y:S02]  /*26b0*/  @!P0 SEL R3, R8, R3, P5 ;  /* 0x0000000308038207 */ /* 0x000fe40002800000 */
[----:B------:R-:W-:Y:S02]  /*26c0*/  @P0 PRMT R26, R6, 0x7610, R26 ;  /* 0x00007610061a0816 */ /* 0x000fe4000000001a */
[----:B------:R-:W-:Y:S02]  /*26d0*/  @P0 SEL R24, R9, R24, !P6 ;  /* 0x0000001809180207 */ /* 0x000fe40007000000 */
[----:B------:R-:W-:-:S07]  /*26e0*/  @P0 SEL R3, R8, R3, !P6 ;  /* 0x0000000308030207 */ /* 0x000fce0007000000 */
.L_x_702:
[----:B------:R-:W-:Y:S05]  /*26f0*/  BSYNC.RECONVERGENT B1 ;  /* 0x0000000000017941 */ /* 0x000fea0003800200 */
.L_x_701:
[----:B-1----:R-:W-:Y:S01]  /*2700*/  LOP3.LUT R6, R26, 0xff, RZ, 0xc0, !PT ;  /* 0x000000ff1a067812 */ /* 0x002fe200078ec0ff */
[----:B--2---:R1:W2:Y:S01]  /*2710*/  SHFL.DOWN PT, R9, R24, 0x4, R5 ;  /* 0x0880000018097989 */ /* 0x0042a200000e0005 */
[----:B------:R-:W-:Y:S03]  /*2720*/  BSSY.RECONVERGENT B1, `(.L_x_703) ;  /* 0x0000012000017945 */ /* 0x000fe60003800200 */
[----:B----4-:R1:W4:Y:S04]  /*2730*/  SHFL.DOWN PT, R8, R3, 0x4, R5 ;  /* 0x0880000003087989 */ /* 0x01032800000e0005 */
        /* <DEDUP_REMOVED lines=16> */
.L_x_704:
[----:B------:R-:W-:Y:S05]  /*2840*/  BSYNC.RECONVERGENT B1 ;  /* 0x0000000000017941 */ /* 0x000fea0003800200 */
.L_x_703:
        /* <DEDUP_REMOVED lines=20> */
.L_x_706:
[----:B------:R-:W-:Y:S05]  /*2990*/  BSYNC.RECONVERGENT B1 ;  /* 0x0000000000017941 */ /* 0x000fea0003800200 */
.L_x_705:
[----:B----4-:R-:W-:Y:S01]  /*29a0*/  LOP3.LUT R8, R26, 0xff, RZ, 0xc0, !PT ;  /* 0x000000ff1a087812 */ /* 0x010fe200078ec0ff */
[----:B--2---:R2:W4:Y:S01]  /*29b0*/  SHFL.DOWN PT, R9, R24, 0x10, R5 ;  /* 0x0a00000018097989 */ /* 0x00452200000e0005 */
[----:B------:R-:W-:Y:S03]  /*29c0*/  BSSY.RECONVERGENT B1, `(.L_x_707) ;  /* 0x0000012000017945 */ /* 0x000fe60003800200 */
[----:B---3--:R2:W3:Y:S04]  /*29d0*/  SHFL.DOWN PT, R7, R8, 0x10, R5 ;  /* 0x0a00000008077989 */ /* 0x0084e800000e0005 */
[----:B-1----:R2:W1:Y:S01]  /*29e0*/  SHFL.DOWN PT, R6, R3, 0x10, R5 ;  /* 0x0a00000003067989 */ /* 0x00246200000e0005 */
[----:B------:R-:W-:Y:S05]  /*29f0*/  @P4 BRA `(.L_x_708) ;  /* 0x0000000000384947 */ /* 0x000fea0003800000 */
[----:B---3--:R-:W-:Y:S01]  /*2a00*/  LOP3.LUT P0, RZ, R7, 0xff, RZ, 0xc0, !PT ;  /* 0x000000ff07ff7812 */ /* 0x008fe2000780c0ff */
[----:B--2---:R-:W-:Y:S01]  /*2a10*/  IMAD.MOV.U32 R8, RZ, RZ, 0x1 ;  /* 0x00000001ff087424 */ /* 0x004fe200078e00ff */
[----:B------:R-:W-:-:S04]  /*2a20*/  LOP3.LUT P2, R5, R26, 0xff, RZ, 0xc0, !PT ;  /* 0x000000ff1a057812 */ /* 0x000fc8000784c0ff */
[----:B------:R-:W-:-:S13]  /*2a30*/  PLOP3.LUT P0, PT, P2, P0, PT, 0x2f, 0xf2 ;  /* 0x0000000000f2781c */ /* 0x000fda0001700577 */
[----:B----4-:R-:W-:Y:S02]  /*2a40*/  @!P0 ISETP.LT.U32.AND P2, PT, R9, R24, PT ;  /* 0x000000180900820c */ /* 0x010fe40003f41070 */
[----:B------:R-:W-:Y:S02]  /*2a50*/  @P0 ISETP.NE.AND P3, PT, R5, RZ, PT ;  /* 0x000000ff0500020c */ /* 0x000fe40003f65270 */
[----:B------:R-:W-:Y:S02]  /*2a60*/  @!P0 PRMT R26, R8, 0x7610, R26 ;  /* 0x00007610081a8816 */ /* 0x000fe4000000001a */
[----:B-1----:R-:W-:Y:S02]  /*2a70*/  @!P0 ISETP.LT.AND.EX P2, PT, R6, R3, PT, P2 ;  /* 0x000000030600820c */ /* 0x002fe40003f41320 */
[----:B------:R-:W-:Y:S02]  /*2a80*/  @P0 SEL R5, R7, R26, !P3 ;  /* 0x0000001a07050207 */ /* 0x000fe40005800000 */
[----:B------:R-:W-:-:S02]  /*2a90*/  @!P0 SEL R24, R9, R24, P2 ;  /* 0x0000001809188207 */ /* 0x000fc40001000000 */
[C---:B------:R-:W-:Y:S02]  /*2aa0*/  @!P0 SEL R3, R6.reuse, R3, P2 ;  /* 0x0000000306038207 */ /* 0x040fe40001000000 */
[----:B------:R-:W-:Y:S02]  /*2ab0*/  @P0 PRMT R26, R5, 0x7610, R26 ;  /* 0x00007610051a0816 */ /* 0x000fe4000000001a */
[----:B------:R-:W-:Y:S02]  /*2ac0*/  @P0 SEL R24, R9, R24, !P3 ;  /* 0x0000001809180207 */ /* 0x000fe40005800000 */
[----:B------:R-:W-:-:S07]  /*2ad0*/  @P0 SEL R3, R6, R3, !P3 ;  /* 0x0000000306030207 */ /* 0x000fce0005800000 */
.L_x_708:
[----:B------:R-:W-:Y:S05]  /*2ae0*/  BSYNC.RECONVERGENT B1 ;  /* 0x0000000000017941 */ /* 0x000fea0003800200 */
.L_x_707:
[----:B------:R-:W-:Y:S04]  /*2af0*/  BSSY.RECONVERGENT B1, `(.L_x_709) ;  /* 0x000000b000017945 */ /* 0x000fe80003800200 */
[----:B------:R-:W-:Y:S05]  /*2b00*/  @P1 BRA `(.L_x_710) ;  /* 0x0000000000241947 */ /* 0x000fea0003800000 */
[----:B---3--:R-:W3:Y:S01]  /*2b10*/  S2R R7, SR_CgaCtaId ;  /* 0x0000000000077919 */ /* 0x008ee20000008800 */
[----:B-1----:R-:W-:Y:S01]  /*2b20*/  MOV R6, 0x400 ;  /* 0x0000040000067802 */ /* 0x002fe20000000f00 */
[----:B------:R-:W-:Y:S01]  /*2b30*/  IMAD.MOV.U32 R25, RZ, RZ, R3 ;  /* 0x000000ffff197224 */ /* 0x000fe200078e0003 */
[----:B--2---:R-:W-:-:S04]  /*2b40*/  SHF.R.U32.HI R5, RZ, 0x1, R4 ;  /* 0x00000001ff057819 */ /* 0x004fc80000011604 */
[----:B------:R-:W-:Y:S02]  /*2b50*/  LOP3.LUT R5, R5, 0x1f0, RZ, 0xc0, !PT ;  /* 0x000001f005057812 */ /* 0x000fe400078ec0ff */
[----:B---3--:R-:W-:-:S05]  /*2b60*/  LEA R6, R7, R6, 0x18 ;  /* 0x0000000607067211 */ /* 0x008fca00078ec0ff */
[----:B------:R-:W-:-:S05]  /*2b70*/  IMAD.IADD R5, R5, 0x1, R6 ;  /* 0x0000000105057824 */ /* 0x000fca00078e0206 */
[----:B------:R1:W-:Y:S04]  /*2b80*/  STS.64 [R5+0x10], R24 ;  /* 0x0000101805007388 */ /* 0x0003e80000000a00 */
[----:B------:R1:W-:Y:S02]  /*2b90*/  STS.U8 [R5+0x8], R26 ;  /* 0x0000081a05007388 */ /* 0x0003e40000000000 */
.L_x_710:
[----:B------:R-:W-:Y:S05]  /*2ba0*/  BSYNC.RECONVERGENT B1 ;  /* 0x0000000000017941 */ /* 0x000fea0003800200 */
.L_x_709:
[----:B------:R-:W-:Y:S01]  /*2bb0*/  BAR.SYNC.DEFER_BLOCKING 0x0 ;  /* 0x0000000000007b1d */ /* 0x000fe20000010000 */
[----:B------:R-:W-:-:S13]  /*2bc0*/  ISETP.NE.AND P1, PT, R4, RZ, PT ;  /* 0x000000ff0400720c */ /* 0x000fda0003f25270 */
[----:B------:R-:W-:Y:S05]  /*2bd0*/  @P1 BRA `(.L_x_698) ;  /* 0x0000003000801947 */ /* 0x000fea0003800000 */
[C---:B------:R-:W-:Y:S02]  /*2be0*/  ISETP.GE.U32.AND P0, PT, R2.reuse, 0x21, PT ;  /* 0x000000210200780c */ /* 0x040fe40003f06070 */
[C---:B------:R-:W-:Y:S02]  /*2bf0*/  ISETP.GE.U32.AND P2, PT, R2.reuse, 0x41, PT ;  /* 0x000000410200780c */ /* 0x040fe40003f46070 */
[C---:B------:R-:W-:Y:S02]  /*2c00*/  ISETP.GE.U32.AND P3, PT, R2.reuse, 0x61, PT ;  /* 0x000000610200780c */ /* 0x040fe40003f66070 */
[----:B------:R-:W-:-:S07]  /*2c10*/  ISETP.GE.U32.AND P4, PT, R2, 0x81, PT ;  /* 0x000000810200780c */ /* 0x000fce0003f86070 */
[----:B------:R-:W-:Y:S06]  /*2c20*/  @!P0 BRA `(.L_x_711) ;  /* 0x00000000003c8947 */ /* 0x000fec0003800000 */
[----:B------:R-:W5:Y:S01]  /*2c30*/  S2UR UR5, SR_CgaCtaId ;  /* 0x00000000000579c3 */ /* 0x000f620000008800 */
[----:B------:R-:W-:Y:S01]  /*2c40*/  UMOV UR4, 0x400 ;  /* 0x0000040000047882 */ /* 0x000fe20000000000 */
[----:B------:R-:W-:Y:S01]  /*2c50*/  LOP3.LUT P5, RZ, R26, 0xff, RZ, 0xc0, !PT ;  /* 0x000000ff1aff7812 */ /* 0x000fe200078ac0ff */
[----:B-----5:R-:W-:-:S09]  /*2c60*/  ULEA UR4, UR5, UR4, 0x18 ;  /* 0x0000000405047291 */ /* 0x020fd2000f8ec0ff */
[----:B-1----:R-:W1:Y:S04]  /*2c70*/  LDS.U8 R6, [UR4+0x18] ;  /* 0x00001804ff067984 */ /* 0x002e680008000000 */
[----:B--2---:R-:W2:Y:S01]  /*2c80*/  LDS.64 R4, [UR4+0x20] ;  /* 0x00002004ff047984 */ /* 0x004ea20008000a00 */
[----:B-1----:R-:W-:Y:S02]  /*2c90*/  ISETP.NE.AND P6, PT, R6, RZ, PT ;  /* 0x000000ff0600720c */ /* 0x002fe40003fc5270 */
        /* <DEDUP_REMOVED lines=8> */
.L_x_711:
[----:B------:R-:W-:Y:S01]  /*2d20*/  ISETP.GE.U32.AND P5, PT, R2, 0xa1, PT ;  /* 0x000000a10200780c */ /* 0x000fe20003fa6070 */
[----:B------:R-:W-:-:S12]  /*2d30*/  @!P2 BRA `(.L_x_712) ;  /* 0x00000000003ca947 */ /* 0x000fd80003800000 */
        /* <DEDUP_REMOVED lines=15> */
.L_x_712:
        /* <DEDUP_REMOVED lines=17> */
.L_x_713:
[----:B------:R-:W-:Y:S01]  /*2f40*/  ISETP.GE.U32.AND P3, PT, R2, 0xe1, PT ;  /* 0x000000e10200780c */ /* 0x000fe20003f66070 */
[----:B------:R-:W-:-:S12]  /*2f50*/  @!P4 BRA `(.L_x_714) ;  /* 0x00000000003cc947 */ /* 0x000fd80003800000 */
[----:B------:R-:W5:Y:S01]  /*2f60*/  S2UR UR5, SR_CgaCtaId ;  /* 0x00000000000579c3 */ /* 0x000f620000008800 */
[----:B------:R-:W-:Y:S01]  /*2f70*/  UMOV UR4, 0x400 ;  /* 0x0000040000047882 */ /* 0x000fe20000000000 */
[----:B------:R-:W-:Y:S01]  /*2f80*/  LOP3.LUT P4, RZ, R26, 0xff, RZ, 0xc0, !PT ;  /* 0x000000ff1aff7812 */ /* 0x000fe2000788c0ff */
[----:B-----5:R-:W-:-:S09]  /*2f90*/  ULEA UR4, UR5, UR4, 0x18 ;  /* 0x0000000405047291 */ /* 0x020fd2000f8ec0ff */
[----:B------:R-:W5:Y:S04]  /*2fa0*/  LDS.U8 R2, [UR4+0x48] ;  /* 0x00004804ff027984 */ /* 0x000f680008000000 */
[----:B-12---:R-:W1:Y:S01]  /*2fb0*/  LDS.64 R4, [UR4+0x50] ;  /* 0x00005004ff047984 */ /* 0x006e620008000a00 */
[----:B-----5:R-:W-:Y:S02]  /*2fc0*/  ISETP.NE.AND P6, PT, R2, RZ, PT ;  /* 0x000000ff0200720c */ /* 0x020fe40003fc5270 */
[----:B-1----:R-:W-:Y:S02]  /*2fd0*/  ISETP.LT.U32.AND P0, PT, R4, R24, PT ;  /* 0x000000180400720c */ /* 0x002fe40003f01070 */
[----:B------:R-:W-:Y:S02]  /*2fe0*/  @P4 SEL R2, R26, 0x1, !P6 ;  /* 0x000000011a024807 */ /* 0x000fe40007000000 */
[----:B------:R-:W-:-:S02]  /*2ff0*/  ISETP.LT.AND.EX P0, PT, R5, R3, PT, P0 ;  /* 0x000000030500720c */ /* 0x000fc40003f01300 */
[----:B------:R-:W-:-:S05]  /*3000*/  PRMT R26, R2, 0x7610, R26 ;  /* 0x00007610021a7816 */ /* 0x000fca000000001a */
[C---:B------:R-:W-:Y:S02]  /*3010*/  @P6 SEL R24, R4.reuse, R24, P0 ;  /* 0x0000001804186207 */ /* 0x040fe40000000000 */
[C---:B------:R-:W-:Y:S02]  /*3020*/  @P6 SEL R3, R5.reuse, R3, P0 ;  /* 0x0000000305036207 */ /* 0x040fe40000000000 */
[----:B------:R-:W-:Y:S02]  /*3030*/  SEL R24, R4, R24, !P4 ;  /* 0x0000001804187207 */ /* 0x000fe40006000000 */
[----:B------:R-:W-:-:S07]  /*3040*/  SEL R3, R5, R3, !P4 ;  /* 0x0000000305037207 */ /* 0x000fce0006000000 */
.L_x_714:
[----:B------:R-:W-:Y:S05]  /*3050*/  @!P5 BRA `(.L_x_715) ;  /* 0x00000000003cd947 */ /* 0x000fea0003800000 */
        /* <DEDUP_REMOVED lines=15> */
.L_x_715:
        /* <DEDUP_REMOVED lines=16> */
.L_x_716:
        /* <DEDUP_REMOVED lines=17> */
.L_x_674:
[----:B------:R-:W0:Y:S01]  /*3360*/  S2R R4, SR_TID.X ;  /* 0x0000000000047919 */ /* 0x000e220000002100 */
[----:B------:R-:W1:Y:S01]  /*3370*/  LDCU.128 UR8, c[0x0][0x380] ;  /* 0x00007000ff0877ac */ /* 0x000e620008000c00 */
[----:B------:R-:W2:Y:S01]  /*3380*/  LDCU.64 UR6, c[0x0][0x398] ;  /* 0x00007300ff0677ac */ /* 0x000ea20008000a00 */
[----:B------:R-:W3:Y:S01]  /*3390*/  LDCU UR4, c[0x0][0x3c4] ;  /* 0x00007880ff0477ac */ /* 0x000ee20008000800 */
        /* <DEDUP_REMOVED lines=8> */
[----:B------:R-:W4:Y:S04]  /*3420*/  LDG.E R5, desc[UR12][R10.64] ;  /* 0x0000000c0a057981 */ /* 0x000f28000c1e1900 */
[----:B------:R-:W4:Y:S04]  /*3430*/  LDG.E R8, desc[UR12][R12.64] ;  /* 0x0000000c0c087981 */ /* 0x000f28000c1e1900 */
[----:B------:R-:W5:Y:S04]  /*3440*/  LDG.E R6, desc[UR12][R10.64+0x800] ;  /* 0x0008000c0a067981 */ /* 0x000f68000c1e1900 */
[----:B------:R-:W5:Y:S04]  /*3450*/  LDG.E R3, desc[UR12][R12.64+0x800] ;  /* 0x0008000c0c037981 */ /* 0x000f68000c1e1900 */
[----:B------:R-:W5:Y:S04]  /*3460*/  LDG.E R14, desc[UR12][R10.64+0x400] ;  /* 0x0004000c0a0e7981 */ /* 0x000f68000c1e1900 */
[----:B------:R-:W5:Y:S04]  /*3470*/  LDG.E R15, desc[UR12][R12.64+0x400] ;  /* 0x0004000c0c0f7981 */ /* 0x000f68000c1e1900 */
[----:B------:R0:W5:Y:S04]  /*3480*/  LDG.E R7, desc[UR12][R10.64+0xc00] ;  /* 0x000c000c0a077981 */ /* 0x000168000c1e1900 */
[----:B------:R1:W5:Y:S01]  /*3490*/  LDG.E R16, desc[UR12][R12.64+0xc00] ;  /* 0x000c000c0c107981 */ /* 0x000362000c1e1900 */
[----:B--2---:R-:W-:-:S02]  /*34a0*/  IADD3 R19, P1, PT, R9, UR6, RZ ;  /* 0x0000000609137c10 */ /* 0x004fc4000ff3e0ff */
[----:B----4-:R-:W-:Y:S01]  /*34b0*/  ISETP.GE.U32.AND P0, PT, R5, R8, PT ;  /* 0x000000080500720c */ /* 0x010fe20003f06070 */
[C---:B------:R-:W-:Y:S02]  /*34c0*/  VIADD R5, R4.reuse, 0x100 ;  /* 0x0000010004057836 */ /* 0x040fe40000000000 */
[----:B------:R-:W-:-:S03]  /*34d0*/  VIADD R8, R4, 0x200 ;  /* 0x0000020004087836 */ /* 0x000fc60000000000 */
[----:B------:R-:W-:Y:S01]  /*34e0*/  SEL R24, R4, R5, !P0 ;  /* 0x0000000504187207 */ /* 0x000fe20004000000 */
[----:B------:R-:W-:Y:S01]  /*34f0*/  IMAD.U32 R5, RZ, RZ, UR7 ;  /* 0x00000007ff057e24 */ /* 0x000fe2000f8e00ff */
[-C--:B------:R-:W-:Y:S01]  /*3500*/  IADD3 R17, P3, PT, R8, R19.reuse, RZ ;  /* 0x0000001308117210 */ /* 0x080fe20007f7e0ff */
[----:B---3--:R-:W-:Y:S01]  /*3510*/  IMAD.U32 R8, RZ, RZ, UR4 ;  /* 0x00000004ff087e24 */ /* 0x008fe2000f8e00ff */
[----:B------:R-:W-:Y:S01]  /*3520*/  IADD3 R24, P4, PT, R24, R19, RZ ;  /* 0x0000001318187210 */ /* 0x000fe20007f9e0ff */
[----:B0-----:R-:W-:Y:S01]  /*3530*/  IMAD.X R10, RZ, RZ, R5, P1 ;  /* 0x000000ffff0a7224 */ /* 0x001fe200008e0605 */
[----:B-----5:R-:W-:Y:S02]  /*3540*/  ISETP.GE.U32.AND P2, PT, R6, R3, PT ;  /* 0x000000030600720c */ /* 0x020fe40003f46070 */
[C---:B------:R-:W-:Y:S01]  /*3550*/  ISETP.LT.U32.AND P1, PT, R17.reuse, R24, PT ;  /* 0x000000181100720c */ /* 0x040fe20003f21070 */
[--C-:B-1----:R-:W-:Y:S01]  /*3560*/  IMAD.X R13, RZ, RZ, R10.reuse, P3 ;  /* 0x000000ffff0d7224 */ /* 0x102fe200018e060a */
[----:B------:R-:W-:Y:S01]  /*3570*/  ISETP.LT.U32.OR P0, PT, R14, R15, !P0 ;  /* 0x0000000f0e00720c */ /* 0x000fe20004701470 */
[----:B------:R-:W-:Y:S01]  /*3580*/  IMAD.X R10, RZ, RZ, R10, P4 ;  /* 0x000000ffff0a7224 */ /* 0x000fe200020e060a */
[----:B------:R-:W-:-:S04]  /*3590*/  IADD3 R11, P3, PT, R17, 0x100, RZ ;  /* 0x00000100110b7810 */ /* 0x000fc80007f7e0ff */
[----:B------:R-:W-:-:S04]  /*35a0*/  ISETP.LT.AND.EX P1, PT, R13, R10, PT, P1 ;  /* 0x0000000a0d00720c */ /* 0x000fc80003f21310 */
[----:B------:R-:W-:Y:S02]  /*35b0*/  @!P2 SEL R24, R17, R24, P1 ;  /* 0x000000181118a207 */ /* 0x000fe40000800000 */
[----:B------:R-:W-:Y:S02]  /*35c0*/  @!P2 SEL R10, R13, R10, P1 ;  /* 0x0000000a0d0aa207 */ /* 0x000fe40000800000 */
[----:B------:R-:W-:Y:S02]  /*35d0*/  SEL R24, R24, R17, P0 ;  /* 0x0000001118187207 */ /* 0x000fe40000000000 */
[----:B------:R-:W-:Y:S01]  /*35e0*/  SEL R10, R10, R13, P0 ;  /* 0x0000000d0a0a7207 */ /* 0x000fe20000000000 */
[----:B------:R-:W-:Y:S01]  /*35f0*/  IMAD.X R13, RZ, RZ, R13, P3 ;  /* 0x000000ffff0d7224 */ /* 0x000fe200018e060d */
[----:B------:R-:W-:Y:S01]  /*3600*/  ISETP.LT.U32.OR P0, PT, R6, R3, P0 ;  /* 0x000000030600720c */ /* 0x000fe20000701470 */
[----:B------:R-:W-:Y:S01]  /*3610*/  IMAD.SHL.U32 R6, R8, 0x400, RZ ;  /* 0x0000040008067824 */ /* 0x000fe200078e00ff */
[----:B------:R-:W-:-:S02]  /*3620*/  ISETP.GE.U32.AND P2, PT, R7, R16, PT ;  /* 0x000000100700720c */ /* 0x000fc40003f46070 */
[----:B------:R-:W-:Y:S02]  /*3630*/  ISETP.LT.U32.AND P1, PT, R11, R24, PT ;  /* 0x000000180b00720c */ /* 0x000fe40003f21070 */
[----:B------:R-:W-:Y:S02]  /*3640*/  ISETP.GE.U32.AND P4, PT, R2, R6, PT ;  /* 0x000000060200720c */ /* 0x000fe40003f86070 */
[----:B------:R-:W-:Y:S02]  /*3650*/  ISETP.LT.AND.EX P1, PT, R13, R10, PT, P1 ;  /* 0x0000000a0d00720c */ /* 0x000fe40003f21310 */
[----:B------:R-:W-:-:S04]  /*3660*/  ISETP.LT.U32.OR P3, PT, R7, R16, P0 ;  /* 0x000000100700720c */ /* 0x000fc80000761470 */
[----:B------:R-:W-:Y:S02]  /*3670*/  SEL R26, RZ, 0x1, !P3 ;  /* 0x00000001ff1a7807 */ /* 0x000fe40005800000 */
[----:B------:R-:W-:Y:S02]  /*3680*/  @!P2 SEL R24, R11, R24, P1 ;  /* 0x000000180b18a207 */ /* 0x000fe40000800000 */
[----:B------:R-:W-:Y:S02]  /*3690*/  @!P2 SEL R10, R13, R10, P1 ;  /* 0x0000000a0d0aa207 */ /* 0x000fe40000800000 */
[----:B------:R-:W-:Y:S02]  /*36a0*/  SEL R24, R24, R11, P0 ;  /* 0x0000000b18187207 */ /* 0x000fe40000000000 */
[----:B------:R-:W-:Y:S01]  /*36b0*/  SEL R3, R10, R13, P0 ;  /* 0x0000000d0a037207 */ /* 0x000fe20000000000 */
[----:B------:R-:W-:Y:S06]  /*36c0*/  @!P4 BRA `(.L_x_717) ;  /* 0x000000180088c947 */ /* 0x000fec0003800000 */
[----:B------:R-:W-:Y:S01]  /*36d0*/  UIADD3 UR7, UPT, UPT, UR5, -0x400, URZ ;  /* 0xfffffc0005077890 */ /* 0x000fe2000fffe0ff */
[C-C-:B------:R-:W-:Y:S01]  /*36e0*/  IMAD.IADD R7, R9.reuse, 0x1, R6.reuse ;  /* 0x0000000109077824 */ /* 0x140fe200078e0206 */
[-C--:B------:R-:W-:Y:S01]  /*36f0*/  LOP3.LUT R11, RZ, R4.reuse, RZ, 0x33, !PT ;  /* 0x00000004ff0b7212 */ /* 0x080fe200078e33ff */
[----:B------:R-:W0:Y:S01]  /*3700*/  LDCU.64 UR8, c[0x0][0x398] ;  /* 0x00007300ff0877ac */ /* 0x000e220008000a00 */
[----:B------:R-:W-:Y:S02]  /*3710*/  IADD3 R10, PT, PT, R9, R4, R6 ;  /* 0x00000004090a7210 */ /* 0x000fe40007ffe006 */
[----:B------:R-:W-:Y:S01]  /*3720*/  ISETP.GT.U32.AND P0, PT, R7, UR7, PT ;  /* 0x0000000707007c0c */ /* 0x000fe2000bf04070 */
[----:B------:R-:W1:Y:S01]  /*3730*/  LDCU.64 UR10, c[0x0][0x3c0] ;  /* 0x00007800ff0a77ac */ /* 0x000e620008000a00 */
[----:B------:R-:W-:Y:S01]  /*3740*/  IADD3 R2, PT, PT, -R6, UR5, R11 ;  /* 0x0000000506027c10 */ /* 0x000fe2000fffe10b */
[----:B------:R-:W-:Y:S01]  /*3750*/  VIADD R10, R10, 0x400 ;  /* 0x000004000a0a7836 */ /* 0x000fe20000000000 */
[----:B------:R-:W-:-:S03]  /*3760*/  UMOV UR4, URZ ;  /* 0x000000ff00047c82 */ /* 0x000fc60008000000 */
[----:B------:R-:W-:Y:S02]  /*3770*/  IMAD.IADD R11, R2, 0x1, -R9 ;  /* 0x00000001020b7824 */ /* 0x000fe400078e0a09 */
[----:B------:R-:W-:-:S04]  /*3780*/  IMAD.MOV.U32 R9, RZ, RZ, R6 ;  /* 0x000000ffff097224 */ /* 0x000fc800078e0006 */
[----:B------:R-:W-:Y:S05]  /*3790*/  @P0 BRA `(.L_x_718) ;  /* 0x0000000400380947 */ /* 0x000fea0003800000 */
.L_x_719:
[----:B------:R-:W2:Y:S01]  /*37a0*/  LDC.64 R8, c[0x0][0x380] ;  /* 0x0000e000ff087b82 */ /* 0x000ea20000000a00 */
[----:B------:R-:W-:-:S07]  /*37b0*/  IMAD.IADD R5, R4, 0x1, R7 ;  /* 0x0000000104057824 */ /* 0x000fce00078e0207 */
[----:B------:R-:W3:Y:S01]  /*37c0*/  LDC.64 R12, c[0x0][0x388] ;  /* 0x0000e200ff0c7b82 */ /* 0x000ee20000000a00 */
[----:B--2---:R-:W-:-:S05]  /*37d0*/  IMAD.WIDE.U32 R8, R5, 0x4, R8 ;  /* 0x0000000405087825 */ /* 0x004fca00078e0008 */
[----:B------:R-:W2:Y:S01]  /*37e0*/  LDG.E R14, desc[UR12][R8.64] ;  /* 0x0000000c080e7981 */ /* 0x000ea2000c1e1900 */
[----:B---3--:R-:W-:-:S03]  /*37f0*/  IMAD.WIDE.U32 R12, R5, 0x4, R12 ;  /* 0x00000004050c7825 */ /* 0x008fc600078e000c */
[----:B------:R-:W3:Y:S04]  /*3800*/  LDG.E R16, desc[UR12][R8.64+0x400] ;  /* 0x0004000c08107981 */ /* 0x000ee8000c1e1900 */
[----:B------:R-:W2:Y:S04]  /*3810*/  LDG.E R19, desc[UR12][R12.64] ;  /* 0x0000000c0c137981 */ /* 0x000ea8000c1e1900 */
[----:B------:R-:W3:Y:S04]  /*3820*/  LDG.E R21, desc[UR12][R12.64+0x400] ;  /* 0x0004000c0c157981 */ /* 0x000ee8000c1e1900 */
[----:B------:R-:W4:Y:S04]  /*3830*/  LDG.E R6, desc[UR12][R8.64+0x800] ;  /* 0x0008000c08067981 */ /* 0x000f28000c1e1900 */
[----:B------:R-:W4:Y:S04]  /*3840*/  LDG.E R17, desc[UR12][R12.64+0x800] ;  /* 0x0008000c0c117981 */ /* 0x000f28000c1e1900 */
[----:B------:R5:W4:Y:S04]  /*3850*/  LDG.E R2, desc[UR12][R8.64+0xc00] ;  /* 0x000c000c08027981 */ /* 0x000b28000c1e1900 */
[----:B------:R3:W4:Y:S01]  /*3860*/  LDG.E R15, desc[UR12][R12.64+0xc00] ;  /* 0x000c000c0c0f7981 */ /* 0x000722000c1e1900 */
[----:B0-----:R-:W-:Y:S01]  /*3870*/  UMOV UR6, UR8 ;  /* 0x0000000800067c82 */ /* 0x001fe20008000000 */
[----:B------:R-:W-:Y:S01]  /*3880*/  LOP3.LUT P4, RZ, R26, 0xff, RZ, 0xc0, !PT ;  /* 0x000000ff1aff7812 */ /* 0x000fe2000788c0ff */
[----:B------:R-:W-:Y:S01]  /*3890*/  IMAD.MOV.U32 R18, RZ, RZ, R3 ;  /* 0x000000ffff127224 */ /* 0x000fe200078e0003 */
[----:B-1----:R-:W-:Y:S01]  /*38a0*/  UMOV UR5, UR10 ;  /* 0x0000000a00057c82 */ /* 0x002fe20008000000 */
[----:B--2---:R-:W-:-:S02]  /*38b0*/  ISETP.GE.U32.AND P2, PT, R14, R19, PT ;  /* 0x000000130e00720c */ /* 0x004fc40003f46070 */
[----:B------:R-:W-:Y:S01]  /*38c0*/  IADD3 R14, P1, PT, R5, UR6, RZ ;  /* 0x00000006050e7c10 */ /* 0x000fe2000ff3e0ff */
[----:B------:R-:W-:-:S03]  /*38d0*/  IMAD.U32 R5, RZ, RZ, UR9 ;  /* 0x00000009ff057e24 */ /* 0x000fc6000f8e00ff */
[----:B------:R-:W-:Y:S01]  /*38e0*/  ISETP.LT.U32.AND P0, PT, R14, R24, PT ;  /* 0x000000180e00720c */ /* 0x000fe20003f01070 */
[----:B------:R-:W-:-:S05]  /*38f0*/  IMAD.X R3, RZ, RZ, R5, P1 ;  /* 0x000000ffff037224 */ /* 0x000fca00008e0605 */
[----:B------:R-:W-:Y:S02]  /*3900*/  ISETP.LT.AND.EX P0, PT, R3, R18, PT, P0 ;  /* 0x000000120300720c */ /* 0x000fe40003f01300 */
[----:B-----5:R-:W-:Y:S02]  /*3910*/  SEL R8, RZ, 0x1, P2 ;  /* 0x00000001ff087807 */ /* 0x020fe40001000000 */
[C---:B------:R-:W-:Y:S01]  /*3920*/  @!P2 SEL R24, R14.reuse, R24, P0 ;  /* 0x000000180e18a207 */ /* 0x040fe20000000000 */
[----:B------:R-:W-:Y:S01]  /*3930*/  VIADD R19, R14, 0x100 ;  /* 0x000001000e137836 */ /* 0x000fe20000000000 */
[----:B------:R-:W-:Y:S02]  /*3940*/  @P4 SEL R8, R26, 0x1, P2 ;  /* 0x000000011a084807 */ /* 0x000fe40001000000 */
[----:B------:R-:W-:Y:S02]  /*3950*/  IADD3 RZ, P5, PT, R14, 0x100, RZ ;  /* 0x000001000eff7810 */ /* 0x000fe40007fbe0ff */
[----:B---3--:R-:W-:-:S02]  /*3960*/  ISETP.GE.U32.AND P3, PT, R16, R21, PT ;  /* 0x000000151000720c */ /* 0x008fc40003f66070 */
[C---:B------:R-:W-:Y:S02]  /*3970*/  @!P2 SEL R18, R3.reuse, R18, P0 ;  /* 0x000000120312a207 */ /* 0x040fe40000000000 */
[----:B------:R-:W-:Y:S01]  /*3980*/  SEL R24, R14, R24, !P4 ;  /* 0x000000180e187207 */ /* 0x000fe20006000000 */
[----:B------:R-:W-:Y:S01]  /*3990*/  IMAD.X R12, RZ, RZ, R3, P5 ;  /* 0x000000ffff0c7224 */ /* 0x000fe200028e0603 */
[----:B------:R-:W-:Y:S02]  /*39a0*/  LOP3.LUT P1, RZ, R8, 0xff, RZ, 0xc0, !PT ;  /* 0x000000ff08ff7812 */ /* 0x000fe4000782c0ff */
[----:B------:R-:W-:Y:S02]  /*39b0*/  SEL R9, R3, R18, !P4 ;  /* 0x0000001203097207 */ /* 0x000fe40006000000 */
[----:B------:R-:W-:-:S04]  /*39c0*/  ISETP.LT.U32.AND P0, PT, R19, R24, PT ;  /* 0x000000181300720c */ /* 0x000fc80003f01070 */
[CC--:B------:R-:W-:Y:S02]  /*39d0*/  ISETP.LT.AND.EX P0, PT, R12.reuse, R9.reuse, PT, P0 ;  /* 0x000000090c00720c */ /* 0x0c0fe40003f01300 */
[----:B------:R-:W-:Y:S02]  /*39e0*/  SEL R16, RZ, 0x1, P3 ;  /* 0x00000001ff107807 */ /* 0x000fe40001800000 */
[----:B------:R-:W-:Y:S02]  /*39f0*/  @!P3 SEL R24, R19, R24, P0 ;  /* 0x000000181318b207 */ /* 0x000fe40000000000 */
[----:B------:R-:W-:Y:S02]  /*3a00*/  @!P3 SEL R9, R12, R9, P0 ;  /* 0x000000090c09b207 */ /* 0x000fe40000000000 */
[----:B------:R-:W-:Y:S02]  /*3a10*/  IADD3 R13, P0, PT, R14, 0x200, RZ ;  /* 0x000002000e0d7810 */ /* 0x000fe40007f1e0ff */
[----:B------:R-:W-:-:S02]  /*3a20*/  @P1 SEL R16, R8, 0x1, P3 ;  /* 0x0000000108101807 */ /* 0x000fc40001800000 */
[----:B----4-:R-:W-:Y:S02]  /*3a30*/  ISETP.GE.U32.AND P2, PT, R6, R17, PT ;  /* 0x000000110600720c */ /* 0x010fe40003f46070 */
[----:B------:R-:W-:Y:S02]  /*3a40*/  SEL R24, R19, R24, !P1 ;  /* 0x0000001813187207 */ /* 0x000fe40004800000 */
[----:B------:R-:W-:Y:S01]  /*3a50*/  SEL R6, R12, R9, !P1 ;  /* 0x000000090c067207 */ /* 0x000fe20004800000 */
[----:B------:R-:W-:Y:S01]  /*3a60*/  IMAD.X R9, RZ, RZ, R3, P0 ;  /* 0x000000ffff097224 */ /* 0x000fe200000e0603 */
[----:B------:R-:W-:Y:S02]  /*3a70*/  LOP3.LUT P1, RZ, R16, 0xff, RZ, 0xc0, !PT ;  /* 0x000000ff10ff7812 */ /* 0x000fe4000782c0ff */
[----:B------:R-:W-:-:S04]  /*3a80*/  ISETP.LT.U32.AND P0, PT, R13, R24, PT ;  /* 0x000000180d00720c */ /* 0x000fc80003f01070 */
[----:B------:R-:W-:Y:S01]  /*3a90*/  ISETP.LT.AND.EX P0, PT, R9, R6, PT, P0 ;  /* 0x000000060900720c */ /* 0x000fe20003f01300 */
[----:B------:R-:W-:-:S03]  /*3aa0*/  IMAD.U32 R8, RZ, RZ, UR11 ;  /* 0x0000000bff087e24 */ /* 0x000fc6000f8e00ff */
[----:B------:R-:W-:Y:S02]  /*3ab0*/  @!P2 SEL R24, R13, R24, P0 ;  /* 0x000000180d18a207 */ /* 0x000fe40000000000 */
[----:B------:R-:W-:Y:S02]  /*3ac0*/  @!P2 SEL R6, R9, R6, P0 ;  /* 0x000000060906a207 */ /* 0x000fe40000000000 */
[----:B------:R-:W-:Y:S01]  /*3ad0*/  SEL R17, RZ, 0x1, P2 ;  /* 0x00000001ff117807 */ /* 0x000fe20001000000 */
[----:B------:R-:W-:Y:S01]  /*3ae0*/  IMAD.SHL.U32 R12, R8, 0x400, RZ ;  /* 0x00000400080c7824 */ /* 0x000fe200078e00ff */
[----:B------:R-:W-:Y:S02]  /*3af0*/  @P1 SEL R17, R16, 0x1, P2 ;  /* 0x0000000110111807 */ /* 0x000fe40001000000 */
[----:B------:R-:W-:Y:S02]  /*3b00*/  SEL R24, R13, R24, !P1 ;  /* 0x000000180d187207 */ /* 0x000fe40004800000 */
[----:B------:R-:W-:-:S02]  /*3b10*/  SEL R6, R9, R6, !P1 ;  /* 0x0000000609067207 */ /* 0x000fc40004800000 */
[----:B------:R-:W-:Y:S02]  /*3b20*/  ISETP.GE.U32.AND P1, PT, R2, R15, PT ;  /* 0x0000000f0200720c */ /* 0x000fe40003f26070 */
[----:B------:R-:W-:Y:S02]  /*3b30*/  IADD3 R2, PT, PT, -R7, UR5, RZ ;  /* 0x0000000507027c10 */ /* 0x000fe4000fffe1ff */
[----:B------:R-:W-:Y:S02]  /*3b40*/  IADD3 R9, P0, PT, R14, 0x300, RZ ;  /* 0x000003000e097810 */ /* 0x000fe40007f1e0ff */
[----:B------:R-:W-:Y:S02]  /*3b50*/  ISETP.GE.U32.AND P3, PT, R2, R12, PT ;  /* 0x0000000c0200720c */ /* 0x000fe40003f66070 */
[----:B------:R-:W-:Y:S01]  /*3b60*/  LOP3.LUT P2, RZ, R17, 0xff, RZ, 0xc0, !PT ;  /* 0x000000ff11ff7812 */ /* 0x000fe2000784c0ff */
[----:B------:R-:W-:Y:S01]  /*3b70*/  IMAD.X R3, RZ, RZ, R3, P0 ;  /* 0x000000ffff037224 */ /* 0x000fe200000e0603 */
[----:B------:R-:W-:-:S04]  /*3b80*/  ISETP.LT.U32.AND P0, PT, R9, R24, PT ;  /* 0x000000180900720c */ /* 0x000fc80003f01070 */
[----:B------:R-:W-:-:S04]  /*3b90*/  ISETP.LT.AND.EX P0, PT, R3, R6, PT, P0 ;  /* 0x000000060300720c */ /* 0x000fc80003f01300 */
[----:B------:R-:W-:Y:S02]  /*3ba0*/  @!P1 SEL R24, R9, R24, P0 ;  /* 0x0000001809189207 */ /* 0x000fe40000000000 */
[----:B------:R-:W-:Y:S02]  /*3bb0*/  @!P1 SEL R6, R3, R6, P0 ;  /* 0x0000000603069207 */ /* 0x000fe40000000000 */
[----:B------:R-:W-:Y:S02]  /*3bc0*/  SEL R26, RZ, 0x1, P1 ;  /* 0x00000001ff1a7807 */ /* 0x000fe40000800000 */
[----:B------:R-:W-:Y:S02]  /*3bd0*/  @P2 SEL R26, R17, 0x1, P1 ;  /* 0x00000001111a2807 */ /* 0x000fe40000800000 */
[----:B------:R-:W-:Y:S02]  /*3be0*/  SEL R24, R9, R24, !P2 ;  /* 0x0000001809187207 */ /* 0x000fe40005000000 */
[----:B------:R-:W-:Y:S01]  /*3bf0*/  SEL R3, R3, R6, !P2 ;  /* 0x0000000603037207 */ /* 0x000fe20005000000 */
[----:B------:R-:W-:Y:S06]  /*3c00*/  @!P3 BRA `(.L_x_717) ;  /* 0x000000140038b947 */ /* 0x000fec0003800000 */
[C---:B------:R-:W-:Y:S01]  /*3c10*/  IMAD.IADD R7, R12.reuse, 0x1, R7 ;  /* 0x000000010c077824 */ /* 0x040fe200078e0207 */
[----:B------:R-:W-:Y:S01]  /*3c20*/  UIADD3 UR4, UPT, UPT, UR4, 0x1, URZ ;  /* 0x0000000104047890 */ /* 0x000fe2000fffe0ff */
[----:B------:R-:W-:Y:S02]  /*3c30*/  IMAD.IADD R10, R12, 0x1, R10 ;  /* 0x000000010c0a7824 */ /* 0x000fe400078e020a */
[----:B------:R-:W-:Y:S01]  /*3c40*/  IMAD.IADD R11, R11, 0x1, -R12 ;  /* 0x000000010b0b7824 */ /* 0x000fe200078e0a0c */
[----:B------:R-:W-:-:S13]  /*3c50*/  ISETP.GT.U32.AND P0, PT, R7, UR7, PT ;  /* 0x0000000707007c0c */ /* 0x000fda000bf04070 */
[----:B------:R-:W-:Y:S05]  /*3c60*/  @!P0 BRA `(.L_x_719) ;  /* 0xfffffff800cc8947 */ /* 0x000fea000383ffff */
[----:B------:R-:W-:-:S07]  /*3c70*/  IMAD.MOV.U32 R9, RZ, RZ, R12 ;  /* 0x000000ffff097224 */ /* 0x000fce00078e000c */
.L_x_718:
[----:B------:R-:W-:Y:S01]  /*3c80*/  IADD3 R13, PT, PT, -R7, UR5, RZ ;  /* 0x00000005070d7c10 */ /* 0x000fe2000fffe1ff */
[----:B------:R-:W-:Y:S03]  /*3c90*/  BSSY.RECONVERGENT B1, `(.L_x_717) ;  /* 0x0000145000017945 */ /* 0x000fe60003800200 */
[----:B------:R-:W-:-:S04]  /*3ca0*/  ISETP.GE.AND P0, PT, R4, R13, PT ;  /* 0x0000000d0400720c */ /* 0x000fc80003f06270 */
[----:B------:R-:W-:-:S13]  /*3cb0*/  ISETP.GE.U32.OR P0, PT, R7, UR5, P0 ;  /* 0x0000000507007c0c */ /* 0x000fda0008706470 */
[----:B------:R-:W-:Y:S05]  /*3cc0*/  @P0 BRA `(.L_x_720) ;  /* 0x0000001400040947 */ /* 0x000fea0003800000 */
[----:B------:R-:W-:Y:S01]  /*3cd0*/  LOP3.LUT R6, RZ, R4, RZ, 0x33, !PT ;  /* 0x00000004ff067212 */ /* 0x000fe200078e33ff */
[----:B------:R-:W-:Y:S01]  /*3ce0*/  IMAD.SHL.U32 R2, R0, 0x400, RZ ;  /* 0x0000040000027824 */ /* 0x000fe200078e00ff */
[----:B------:R-:W-:Y:S01]  /*3cf0*/  BSSY.RECONVERGENT B2, `(.L_x_721) ;  /* 0x00000a8000027945 */ /* 0x000fe20003800200 */
[----:B------:R-:W-:Y:S02]  /*3d00*/  IMAD R8, R8, UR4, RZ ;  /* 0x0000000408087c24 */ /* 0x000fe4000f8e02ff */
[----:B------:R-:W-:-:S05]  /*3d10*/  VIADD R6, R6, UR5 ;  /* 0x0000000506067c36 */ /* 0x000fca0008000000 */
[----:B------:R-:W-:Y:S01]  /*3d20*/  IADD3 R9, PT, PT, R6, -R9, -R2 ;  /* 0x8000000906097210 */ /* 0x000fe20007ffe802 */
[----:B------:R-:W-:-:S04]  /*3d30*/  IMAD.MOV.U32 R2, RZ, RZ, R4 ;  /* 0x000000ffff027224 */ /* 0x000fc800078e0004 */
[----:B------:R-:W-:-:S05]  /*3d40*/  IMAD R8, R8, -0x400, R9 ;  /* 0xfffffc0008087824 */ /* 0x000fca00078e0209 */
[C---:B------:R-:W-:Y:S02]  /*3d50*/  ISETP.GE.U32.AND P0, PT, R8.reuse, 0x700, PT ;  /* 0x000007000800780c */ /* 0x040fe40003f06070 */
[----:B------:R-:W-:-:S04]  /*3d60*/  LEA.HI R8, R8, 0x1, RZ, 0x18 ;  /* 0x0000000108087811 */ /* 0x000fc800078fc0ff */
[----:B------:R-:W-:-:S07]  /*3d70*/  LOP3.LUT R9, R8, 0x7, RZ, 0xc0, !PT ;  /* 0x0000000708097812 */ /* 0x000fce00078ec0ff */
[----:B------:R-:W-:Y:S05]  /*3d80*/  @!P0 BRA `(.L_x_722) ;  /* 0x0000000800788947 */ /* 0x000fea0003800000 */
[----:B------:R-:W2:Y:S01]  /*3d90*/  LDC.64 R12, c[0x0][0x380] ;  /* 0x0000e000ff0c7b82 */ /* 0x000ea20000000a00 */
[----:B------:R-:W-:Y:S01]  /*3da0*/  LEA.HI R11, R11, 0x1, RZ, 0x18 ;  /* 0x000000010b0b7811 */ /* 0x000fe200078fc0ff */
[----:B------:R-:W-:Y:S03]  /*3db0*/  BSSY.RECONVERGENT B3, `(.L_x_723) ;  /* 0x000009a000037945 */ /* 0x000fe60003800200 */
[----:B------:R-:W-:Y:S02]  /*3dc0*/  LOP3.LUT R2, R11, 0x1fffff8, RZ, 0xc0, !PT ;  /* 0x01fffff80b027812 */ /* 0x000fe400078ec0ff */
[----:B------:R-:W-:Y:S01]  /*3dd0*/  LOP3.LUT R11, R4, 0x400, RZ, 0xfc, !PT ;  /* 0x00000400040b7812 */ /* 0x000fe200078efcff */
[----:B------:R-:W3:Y:S02]  /*3de0*/  LDC.64 R14, c[0x0][0x388] ;  /* 0x0000e200ff0e7b82 */ /* 0x000ee40000000a00 */
[----:B------:R-:W-:-:S07]  /*3df0*/  IMAD.MOV R2, RZ, RZ, -R2 ;  /* 0x000000ffff027224 */ /* 0x000fce00078e0a02 */
.L_x_724:
[----:B------:R-:W-:-:S04]  /*3e00*/  VIADD R27, R10, 0xfffffc00 ;  /* 0xfffffc000a1b7836 */ /* 0x000fc80000000000 */
[----:B--2---:R-:W-:-:S04]  /*3e10*/  IMAD.WIDE.U32 R16, R27, 0x4, R12 ;  /* 0x000000041b107825 */ /* 0x004fc800078e000c */
[----:B---3--:R-:W-:Y:S02]  /*3e20*/  IMAD.WIDE.U32 R18, R27, 0x4, R14 ;  /* 0x000000041b127825 */ /* 0x008fe400078e000e */
[----:B------:R2:W3:Y:S04]  /*3e30*/  LDG.E R16, desc[UR12][R16.64] ;  /* 0x0000000c10107981 */ /* 0x0004e8000c1e1900 */
[----:B------:R-:W3:Y:S01]  /*3e40*/  LDG.E R19, desc[UR12][R18.64] ;  /* 0x0000000c12137981 */ /* 0x000ee2000c1e1900 */
[----:B------:R-:W-:-:S04]  /*3e50*/  VIADD R25, R10, 0xfffffd00 ;  /* 0xfffffd000a197836 */ /* 0x000fc80000000000 */
[----:B------:R-:W-:-:S04]  /*3e60*/  IMAD.WIDE.U32 R20, R25, 0x4, R12 ;  /* 0x0000000419147825 */ /* 0x000fc800078e000c */
[----:B------:R-:W-:Y:S02]  /*3e70*/  IMAD.WIDE.U32 R22, R25, 0x4, R14 ;  /* 0x0000000419167825 */ /* 0x000fe400078e000e */
[----:B------:R-:W4:Y:S04]  /*3e80*/  LDG.E R20, desc[UR12][R20.64] ;  /* 0x0000000c14147981 */ /* 0x000f28000c1e1900 */
[----:B------:R-:W4:Y:S01]  /*3e90*/  LDG.E R23, desc[UR12][R22.64] ;  /* 0x0000000c16177981 */ /* 0x000f22000c1e1900 */
[----:B------:R-:W-:Y:S02]  /*3ea0*/  LOP3.LUT P2, RZ, R26, 0xff, RZ, 0xc0, !PT ;  /* 0x000000ff1aff7812 */ /* 0x000fe4000784c0ff */
[----:B--2---:R-:W-:Y:S01]  /*3eb0*/  IADD3 R17, P3, PT, R27, UR6, RZ ;  /* 0x000000061b117c10 */ /* 0x004fe2000ff7e0ff */
[----:B------:R-:W-:-:S03]  /*3ec0*/  VIADD R27, R10, 0xfffffe00 ;  /* 0xfffffe000a1b7836 */ /* 0x000fc60000000000 */
[----:B------:R-:W-:Y:S01]  /*3ed0*/  ISETP.LT.U32.AND P0, PT, R17, R24, PT ;  /* 0x000000181100720c */ /* 0x000fe20003f01070 */
[----:B------:R-:W-:-:S05]  /*3ee0*/  IMAD.X R28, RZ, RZ, R5, P3 ;  /* 0x000000ffff1c7224 */ /* 0x000fca00018e0605 */
[----:B------:R-:W-:-:S04]  /*3ef0*/  ISETP.LT.AND.EX P0, PT, R28, R3, PT, P0 ;  /* 0x000000031c00720c */ /* 0x000fc80003f01300 */
[----:B------:R-:W-:Y:S02]  /*3f00*/  SEL R29, R17, R24, P0 ;  /* 0x00000018111d7207 */ /* 0x000fe40000000000 */
[CC--:B---3--:R-:W-:Y:S02]  /*3f10*/  ISETP.LT.U32.AND P1, PT, R16.reuse, R19.reuse, P2 ;  /* 0x000000131000720c */ /* 0x0c8fe40001721070 */
[----:B------:R-:W-:Y:S01]  /*3f20*/  ISETP.GE.U32.AND P3, PT, R16, R19, PT ;  /* 0x000000131000720c */ /* 0x000fe20003f66070 */
[----:B------:R-:W-:-:S05]  /*3f30*/  IMAD.WIDE.U32 R18, R27, 0x4, R14 ;  /* 0x000000041b127825 */ /* 0x000fca00078e000e */
[----:B------:R-:W2:Y:S05]  /*3f40*/  LDG.E R22, desc[UR12][R18.64] ;  /* 0x0000000c12167981 */ /* 0x000eaa000c1e1900 */
[----:B------:R-:W-:Y:S01]  /*3f50*/  @!P1 SEL R29, R17, R24, !P2 ;  /* 0x00000018111d9207 */ /* 0x000fe20005000000 */
[----:B------:R-:W-:-:S05]  /*3f60*/  IMAD.WIDE.U32 R16, R27, 0x4, R12 ;  /* 0x000000041b107825 */ /* 0x000fca00078e000c */
[----:B------:R3:W2:Y:S01]  /*3f70*/  LDG.E R21, desc[UR12][R16.64] ;  /* 0x0000000c10157981 */ /* 0x0006a2000c1e1900 */
[----:B------:R-:W-:-:S04]  /*3f80*/  @!P2 SEL R26, RZ, 0x1, P3 ;  /* 0x00000001ff1aa807 */ /* 0x000fc80001800000 */
[----:B------:R-:W-:Y:S02]  /*3f90*/  SEL R26, R26, 0x1, !P1 ;  /* 0x000000011a1a7807 */ /* 0x000fe40004800000 */
[-C--:B------:R-:W-:Y:S02]  /*3fa0*/  SEL R24, R28, R3.reuse, P0 ;  /* 0x000000031c187207 */ /* 0x080fe40000000000 */
[----:B------:R-:W-:Y:S02]  /*3fb0*/  LOP3.LUT P3, RZ, R26, 0xff, RZ, 0xc0, !PT ;  /* 0x000000ff1aff7812 */ /* 0x000fe4000786c0ff */
[----:B---3--:R-:W-:Y:S02]  /*3fc0*/  IADD3 R16, P0, PT, R25, UR6, RZ ;  /* 0x0000000619107c10 */ /* 0x008fe4000ff1e0ff */
[----:B------:R-:W-:Y:S02]  /*3fd0*/  @!P1 SEL R24, R28, R3, !P2 ;  /* 0x000000031c189207 */ /* 0x000fe40005000000 */
[----:B----4-:R-:W-:Y:S01]  /*3fe0*/  ISETP.LT.U32.AND P1, PT, R20, R23, P3 ;  /* 0x000000171400720c */ /* 0x010fe20001f21070 */
[----:B------:R-:W-:Y:S01]  /*3ff0*/  IMAD.X R25, RZ, RZ, R5, P0 ;  /* 0x000000ffff197224 */ /* 0x000fe200000e0605 */
[----:B------:R-:W-:-:S02]  /*4000*/  ISETP.LT.U32.AND P0, PT, R16, R29, PT ;  /* 0x0000001d1000720c */ /* 0x000fc40003f01070 */
[----:B------:R-:W-:Y:S02]  /*4010*/  ISETP.GE.U32.AND P2, PT, R20, R23, PT ;  /* 0x000000171400720c */ /* 0x000fe40003f46070 */
[----:B------:R-:W-:Y:S01]  /*4020*/  ISETP.LT.AND.EX P0, PT, R25, R24, PT, P0 ;  /* 0x000000181900720c */ /* 0x000fe20003f01300 */
[----:B------:R-:W-:-:S03]  /*4030*/  VIADD R23, R10, 0xffffff00 ;  /* 0xffffff000a177836 */ /* 0x000fc60000000000 */
[CC--:B------:R-:W-:Y:S01]  /*4040*/  SEL R3, R16.reuse, R29.reuse, P0 ;  /* 0x0000001d10037207 */ /* 0x0c0fe20000000000 */
[C---:B------:R-:W-:Y:S02]  /*4050*/  IMAD.WIDE.U32 R18, R23.reuse, 0x4, R14 ;  /* 0x0000000417127825 */ /* 0x040fe400078e000e */
[----:B------:R-:W-:Y:S02]  /*4060*/  @!P1 SEL R3, R16, R29, !P3 ;  /* 0x0000001d10039207 */ /* 0x000fe40005800000 */
[----:B------:R-:W-:Y:S01]  /*4070*/  IMAD.WIDE.U32 R16, R23, 0x4, R12 ;  /* 0x0000000417107825 */ /* 0x000fe200078e000c */
[----:B------:R3:W4:Y:S01]  /*4080*/  LDG.E R29, desc[UR12][R18.64] ;  /* 0x0000000c121d7981 */ /* 0x000722000c1e1900 */
[----:B------:R-:W-:-:S03]  /*4090*/  @!P3 SEL R26, RZ, 0x1, P2 ;  /* 0x00000001ff1ab807 */ /* 0x000fc60001000000 */
[----:B------:R5:W4:Y:S01]  /*40a0*/  LDG.E R20, desc[UR12][R16.64] ;  /* 0x0000000c10147981 */ /* 0x000b22000c1e1900 */
[----:B------:R-:W-:Y:S02]  /*40b0*/  SEL R26, R26, 0x1, !P1 ;  /* 0x000000011a1a7807 */ /* 0x000fe40004800000 */
[CC--:B------:R-:W-:Y:S02]  /*40c0*/  SEL R28, R25.reuse, R24.reuse, P0 ;  /* 0x00000018191c7207 */ /* 0x0c0fe40000000000 */
[----:B------:R-:W-:Y:S01]  /*40d0*/  @!P1 SEL R28, R25, R24, !P3 ;  /* 0x00000018191c9207 */ /* 0x000fe20005800000 */
[----:B---3--:R-:W-:Y:S01]  /*40e0*/  IMAD.WIDE.U32 R18, R10, 0x4, R12 ;  /* 0x000000040a127825 */ /* 0x008fe200078e000c */
[----:B------:R-:W-:-:S03]  /*40f0*/  LOP3.LUT P1, RZ, R26, 0xff, RZ, 0xc0, !PT ;  /* 0x000000ff1aff7812 */ /* 0x000fc6000782c0ff */
[----:B-----5:R-:W-:Y:S02]  /*4100*/  IMAD.WIDE.U32 R16, R10, 0x4, R14 ;  /* 0x000000040a107825 */ /* 0x020fe400078e000e */
[----:B------:R-:W3:Y:S01]  /*4110*/  LDG.E R18, desc[UR12][R18.64] ;  /* 0x0000000c12127981 */ /* 0x000ee2000c1e1900 */
[----:B------:R-:W-:-:S05]  /*4120*/  IADD3 R27, P0, PT, R27, UR6, RZ ;  /* 0x000000061b1b7c10 */ /* 0x000fca000ff1e0ff */
[----:B------:R-:W-:Y:S01]  /*4130*/  IMAD.X R25, RZ, RZ, R5, P0 ;  /* 0x000000ffff197224 */ /* 0x000fe200000e0605 */
[----:B------:R-:W-:-:S04]  /*4140*/  ISETP.LT.U32.AND P0, PT, R27, R3, PT ;  /* 0x000000031b00720c */ /* 0x000fc80003f01070 */
[----:B------:R-:W-:Y:S02]  /*4150*/  ISETP.LT.AND.EX P0, PT, R25, R28, PT, P0 ;  /* 0x0000001c1900720c */ /* 0x000fe40003f01300 */
[CC--:B--2---:R-:W-:Y:S02]  /*4160*/  ISETP.GE.U32.AND P3, PT, R21.reuse, R22.reuse, PT ;  /* 0x000000161500720c */ /* 0x0c4fe40003f66070 */
[----:B------:R-:W-:Y:S02]  /*4170*/  ISETP.LT.U32.AND P2, PT, R21, R22, P1 ;  /* 0x000000161500720c */ /* 0x000fe40000f41070 */
[----:B------:R2:W3:Y:S01]  /*4180*/  LDG.E R22, desc[UR12][R16.64] ;  /* 0x0000000c10167981 */ /* 0x0004e2000c1e1900 */
[----:B------:R-:W-:-:S10]  /*4190*/  SEL R21, R27, R3, P0 ;  /* 0x000000031b157207 */ /* 0x000fd40000000000 */
[----:B------:R-:W-:Y:S01]  /*41a0*/  @!P2 SEL R21, R27, R3, !P1 ;  /* 0x000000031b15a207 */ /* 0x000fe20004800000 */
[----:B------:R-:W-:Y:S01]  /*41b0*/  VIADD R3, R10, 0x100 ;  /* 0x000001000a037836 */ /* 0x000fe20000000000 */
[CC--:B------:R-:W-:Y:S02]  /*41c0*/  SEL R27, R25.reuse, R28.reuse, P0 ;  /* 0x0000001c191b7207 */ /* 0x0c0fe40000000000 */
[----:B------:R-:W-:Y:S01]  /*41d0*/  @!P2 SEL R27, R25, R28, !P1 ;  /* 0x0000001c191ba207 */ /* 0x000fe20004800000 */
[----:B------:R-:W-:-:S04]  /*41e0*/  IMAD.WIDE.U32 R24, R3, 0x4, R14 ;  /* 0x0000000403187825 */ /* 0x000fc800078e000e */
[----:B--2---:R-:W-:Y:S02]  /*41f0*/  IMAD.WIDE.U32 R16, R3, 0x4, R12 ;  /* 0x0000000403107825 */ /* 0x004fe400078e000c */
[----:B------:R-:W2:Y:S04]  /*4200*/  LDG.E R25, desc[UR12][R24.64] ;  /* 0x0000000c18197981 */ /* 0x000ea8000c1e1900 */
[----:B------:R5:W2:Y:S01]  /*4210*/  LDG.E R28, desc[UR12][R16.64] ;  /* 0x0000000c101c7981 */ /* 0x000aa2000c1e1900 */
[----:B------:R-:W-:-:S04]  /*4220*/  @!P1 SEL R26, RZ, 0x1, P3 ;  /* 0x00000001ff1a9807 */ /* 0x000fc80001800000 */
[----:B------:R-:W-:-:S04]  /*4230*/  SEL R26, R26, 0x1, !P2 ;  /* 0x000000011a1a7807 */ /* 0x000fc80005000000 */
[----:B------:R-:W-:Y:S02]  /*4240*/  LOP3.LUT P2, RZ, R26, 0xff, RZ, 0xc0, !PT ;  /* 0x000000ff1aff7812 */ /* 0x000fe4000784c0ff */
[----:B------:R-:W-:Y:S02]  /*4250*/  IADD3 R23, P0, PT, R23, UR6, RZ ;  /* 0x0000000617177c10 */ /* 0x000fe4000ff1e0ff */
[CC--:B----4-:R-:W-:Y:S02]  /*4260*/  ISETP.GE.U32.AND P3, PT, R20.reuse, R29.reuse, PT ;  /* 0x0000001d1400720c */ /* 0x0d0fe40003f66070 */
[----:B------:R-:W-:Y:S01]  /*4270*/  ISETP.LT.U32.AND P1, PT, R20, R29, P2 ;  /* 0x0000001d1400720c */ /* 0x000fe20001721070 */
[----:B------:R-:W-:Y:S01]  /*4280*/  IMAD.X R20, RZ, RZ, R5, P0 ;  /* 0x000000ffff147224 */ /* 0x000fe200000e0605 */
[----:B------:R-:W-:-:S05]  /*4290*/  ISETP.LT.U32.AND P0, PT, R23, R21, PT ;  /* 0x000000151700720c */ /* 0x000fca0003f01070 */
[----:B------:R-:W-:Y:S02]  /*42a0*/  @!P2 SEL R26, RZ, 0x1, P3 ;  /* 0x00000001ff1aa807 */ /* 0x000fe40001800000 */
[----:B------:R-:W-:Y:S02]  /*42b0*/  ISETP.LT.AND.EX P0, PT, R20, R27, PT, P0 ;  /* 0x0000001b1400720c */ /* 0x000fe40003f01300 */
[----:B------:R-:W-:Y:S02]  /*42c0*/  SEL R26, R26, 0x1, !P1 ;  /* 0x000000011a1a7807 */ /* 0x000fe40004800000 */
[----:B-----5:R-:W-:Y:S02]  /*42d0*/  SEL R16, R23, R21, P0 ;  /* 0x0000001517107207 */ /* 0x020fe40000000000 */
[----:B------:R-:W-:Y:S02]  /*42e0*/  LOP3.LUT P3, RZ, R26, 0xff, RZ, 0xc0, !PT ;  /* 0x000000ff1aff7812 */ /* 0x000fe4000786c0ff */
[----:B------:R-:W-:-:S02]  /*42f0*/  SEL R17, R20, R27, P0 ;  /* 0x0000001b14117207 */ /* 0x000fc40000000000 */
[----:B------:R-:W-:Y:S02]  /*4300*/  IADD3 R19, P0, PT, R10, UR6, RZ ;  /* 0x000000060a137c10 */ /* 0x000fe4000ff1e0ff */
[----:B------:R-:W-:Y:S02]  /*4310*/  @!P1 SEL R16, R23, R21, !P2 ;  /* 0x0000001517109207 */ /* 0x000fe40005000000 */
[----:B------:R-:W-:Y:S01]  /*4320*/  @!P1 SEL R17, R20, R27, !P2 ;  /* 0x0000001b14119207 */ /* 0x000fe20005000000 */
[----:B------:R-:W-:Y:S01]  /*4330*/  IMAD.X R24, RZ, RZ, R5, P0 ;  /* 0x000000ffff187224 */ /* 0x000fe200000e0605 */
[----:B------:R-:W-:Y:S01]  /*4340*/  ISETP.LT.U32.AND P0, PT, R19, R16, PT ;  /* 0x000000101300720c */ /* 0x000fe20003f01070 */
[----:B------:R-:W-:-:S03]  /*4350*/  VIADD R27, R10, 0x200 ;  /* 0x000002000a1b7836 */ /* 0x000fc60000000000 */
[----:B------:R-:W-:-:S04]  /*4360*/  ISETP.LT.AND.EX P0, PT, R24, R17, PT, P0 ;  /* 0x000000111800720c */ /* 0x000fc80003f01300 */
[----:B------:R-:W-:Y:S02]  /*4370*/  SEL R20, R19, R16, P0 ;  /* 0x0000001013147207 */ /* 0x000fe40000000000 */
[----:B------:R-:W-:Y:S01]  /*4380*/  SEL R23, R24, R17, P0 ;  /* 0x0000001118177207 */ /* 0x000fe20000000000 */
[----:B------:R-:W-:Y:S01]  /*4390*/  VIADD R29, R10, 0x300 ;  /* 0x000003000a1d7836 */ /* 0x000fe20000000000 */
[CC--:B---3--:R-:W-:Y:S02]  /*43a0*/  ISETP.LT.U32.AND P1, PT, R18.reuse, R22.reuse, P3 ;  /* 0x000000161200720c */ /* 0x0c8fe40001f21070 */
[----:B------:R-:W-:-:S04]  /*43b0*/  ISETP.GE.U32.AND P2, PT, R18, R22, PT ;  /* 0x000000161200720c */ /* 0x000fc80003f46070 */
[----:B------:R-:W-:-:S07]  /*43c0*/  @!P3 SEL R26, RZ, 0x1, P2 ;  /* 0x00000001ff1ab807 */ /* 0x000fce0001000000 */
[----:B------:R-:W-:Y:S01]  /*43d0*/  @!P1 SEL R20, R19, R16, !P3 ;  /* 0x0000001013149207 */ /* 0x000fe20005800000 */
[----:B------:R-:W-:Y:S01]  /*43e0*/  IMAD.WIDE.U32 R18, R27, 0x4, R14 ;  /* 0x000000041b127825 */ /* 0x000fe200078e000e */
[----:B------:R-:W-:-:S03]  /*43f0*/  @!P1 SEL R23, R24, R17, !P3 ;  /* 0x0000001118179207 */ /* 0x000fc60005800000 */
[----:B------:R-:W-:Y:S01]  /*4400*/  IMAD.WIDE.U32 R16, R27, 0x4, R12 ;  /* 0x000000041b107825 */ /* 0x000fe200078e000c */
[----:B------:R-:W-:Y:S01]  /*4410*/  SEL R22, R26, 0x1, !P1 ;  /* 0x000000011a167807 */ /* 0x000fe20004800000 */
[----:B------:R-:W3:Y:S01]  /*4420*/  LDG.E R18, desc[UR12][R18.64] ;  /* 0x0000000c12127981 */ /* 0x000ee2000c1e1900 */
[----:B------:R-:W-:-:S03]  /*4430*/  IADD3 R21, P1, PT, R3, UR6, RZ ;  /* 0x0000000603157c10 */ /* 0x000fc6000ff3e0ff */
[----:B------:R4:W3:Y:S01]  /*4440*/  LDG.E R3, desc[UR12][R16.64] ;  /* 0x0000000c10037981 */ /* 0x0008e2000c1e1900 */
[----:B------:R-:W-:Y:S01]  /*4450*/  LOP3.LUT P2, RZ, R22, 0xff, RZ, 0xc0, !PT ;  /* 0x000000ff16ff7812 */ /* 0x000fe2000784c0ff */
[----:B------:R-:W-:-:S03]  /*4460*/  IMAD.X R24, RZ, RZ, R5, P1 ;  /* 0x000000ffff187224 */ /* 0x000fc600008e0605 */
[----:B--2---:R-:W-:Y:S02]  /*4470*/  ISETP.LT.U32.AND P3, PT, R28, R25, P2 ;  /* 0x000000191c00720c */ /* 0x004fe40001761070 */
[----:B------:R-:W-:-:S04]  /*4480*/  ISETP.LT.U32.AND P0, PT, R21, R20, PT ;  /* 0x000000141500720c */ /* 0x000fc80003f01070 */
[----:B------:R-:W-:Y:S02]  /*4490*/  ISETP.LT.AND.EX P0, PT, R24, R23, PT, P0 ;  /* 0x000000171800720c */ /* 0x000fe40003f01300 */
[----:B------:R-:W-:Y:S02]  /*44a0*/  ISETP.GE.U32.AND P1, PT, R28, R25, PT ;  /* 0x000000191c00720c */ /* 0x000fe40003f26070 */
[-C--:B------:R-:W-:Y:S01]  /*44b0*/  SEL R25, R21, R20.reuse, P0 ;  /* 0x0000001415197207 */ /* 0x080fe20000000000 */
[----:B----4-:R-:W-:Y:S02]  /*44c0*/  IMAD.WIDE.U32 R16, R29, 0x4, R14 ;  /* 0x000000041d107825 */ /* 0x010fe400078e000e */
[----:B------:R-:W-:Y:S02]  /*44d0*/  @!P3 SEL R25, R21, R20, !P2 ;  /* 0x000000141519b207 */ /* 0x000fe40005000000 */
[----:B------:R-:W-:Y:S02]  /*44e0*/  IMAD.WIDE.U32 R20, R29, 0x4, R12 ;  /* 0x000000041d147825 */ /* 0x000fe400078e000c */
[----:B------:R-:W2:Y:S04]  /*44f0*/  LDG.E R17, desc[UR12][R16.64] ;  /* 0x0000000c10117981 */ /* 0x000ea8000c1e1900 */
[----:B------:R4:W2:Y:S01]  /*4500*/  LDG.E R20, desc[UR12][R20.64] ;  /* 0x0000000c14147981 */ /* 0x0008a2000c1e1900 */
[----:B------:R-:W-:-:S02]  /*4510*/  @!P2 SEL R22, RZ, 0x1, P1 ;  /* 0x00000001ff16a807 */ /* 0x000fc40000800000 */
[-C--:B------:R-:W-:Y:S02]  /*4520*/  SEL R19, R24, R23.reuse, P0 ;  /* 0x0000001718137207 */ /* 0x080fe40000000000 */
[----:B------:R-:W-:Y:S02]  /*4530*/  SEL R22, R22, 0x1, !P3 ;  /* 0x0000000116167807 */ /* 0x000fe40005800000 */
[----:B------:R-:W-:Y:S02]  /*4540*/  @!P3 SEL R19, R24, R23, !P2 ;  /* 0x000000171813b207 */ /* 0x000fe40005000000 */
[----:B------:R-:W-:Y:S02]  /*4550*/  LOP3.LUT P1, RZ, R22, 0xff, RZ, 0xc0, !PT ;  /* 0x000000ff16ff7812 */ /* 0x000fe4000782c0ff */
[----:B------:R-:W-:-:S05]  /*4560*/  IADD3 R24, P0, PT, R27, UR6, RZ ;  /* 0x000000061b187c10 */ /* 0x000fca000ff1e0ff */
[----:B------:R-:W-:Y:S01]  /*4570*/  IMAD.X R26, RZ, RZ, R5, P0 ;  /* 0x000000ffff1a7224 */ /* 0x000fe200000e0605 */
[----:B------:R-:W-:-:S04]  /*4580*/  ISETP.LT.U32.AND P0, PT, R24, R25, PT ;  /* 0x000000191800720c */ /* 0x000fc80003f01070 */
[----:B------:R-:W-:-:S04]  /*4590*/  ISETP.LT.AND.EX P0, PT, R26, R19, PT, P0 ;  /* 0x000000131a00720c */ /* 0x000fc80003f01300 */
[----:B----4-:R-:W-:Y:S01]  /*45a0*/  SEL R21, R26, R19, P0 ;  /* 0x000000131a157207 */ /* 0x010fe20000000000 */
[----:B------:R-:W-:Y:S02]  /*45b0*/  VIADD R2, R2, 0x8 ;  /* 0x0000000802027836 */ /* 0x000fe40000000000 */
[----:B------:R-:W-:Y:S02]  /*45c0*/  VIADD R11, R11, 0x800 ;  /* 0x000008000b0b7836 */ /* 0x000fe40000000000 */
[----:B------:R-:W-:Y:S01]  /*45d0*/  VIADD R10, R10, 0x800 ;  /* 0x000008000a0a7836 */ /* 0x000fe20000000000 */
[CC--:B---3--:R-:W-:Y:S02]  /*45e0*/  ISETP.LT.U32.AND P3, PT, R3.reuse, R18.reuse, P1 ;  /* 0x000000120300720c */ /* 0x0c8fe40000f61070 */
[----:B------:R-:W-:Y:S02]  /*45f0*/  ISETP.GE.U32.AND P2, PT, R3, R18, PT ;  /* 0x000000120300720c */ /* 0x000fe40003f46070 */
[----:B------:R-:W-:-:S02]  /*4600*/  SEL R18, R24, R25, P0 ;  /* 0x0000001918127207 */ /* 0x000fc40000000000 */
[----:B------:R-:W-:Y:S02]  /*4610*/  IADD3 R29, P0, PT, R29, UR6, RZ ;  /* 0x000000061d1d7c10 */ /* 0x000fe4000ff1e0ff */
[----:B------:R-:W-:-:S05]  /*4620*/  @!P1 SEL R22, RZ, 0x1, P2 ;  /* 0x00000001ff169807 */ /* 0x000fca0001000000 */
[----:B------:R-:W-:Y:S01]  /*4630*/  @!P3 SEL R18, R24, R25, !P1 ;  /* 0x000000191812b207 */ /* 0x000fe20004800000 */
[----:B------:R-:W-:Y:S01]  /*4640*/  IMAD.X R16, RZ, RZ, R5, P0 ;  /* 0x000000ffff107224 */ /* 0x000fe200000e0605 */
[----:B------:R-:W-:Y:S02]  /*4650*/  SEL R22, R22, 0x1, !P3 ;  /* 0x0000000116167807 */ /* 0x000fe40005800000 */
[----:B------:R-:W-:Y:S02]  /*4660*/  @!P3 SEL R21, R26, R19, !P1 ;  /* 0x000000131a15b207 */ /* 0x000fe40004800000 */
[----:B------:R-:W-:Y:S02]  /*4670*/  ISETP.LT.U32.AND P0, PT, R29, R18, PT ;  /* 0x000000121d00720c */ /* 0x000fe40003f01070 */
[----:B------:R-:W-:Y:S02]  /*4680*/  LOP3.LUT P2, RZ, R22, 0xff, RZ, 0xc0, !PT ;  /* 0x000000ff16ff7812 */ /* 0x000fe4000784c0ff */
[----:B------:R-:W-:-:S04]  /*4690*/  ISETP.LT.AND.EX P0, PT, R16, R21, PT, P0 ;  /* 0x000000151000720c */ /* 0x000fc80003f01300 */
[----:B------:R-:W-:Y:S02]  /*46a0*/  SEL R24, R29, R18, P0 ;  /* 0x000000121d187207 */ /* 0x000fe40000000000 */
[----:B------:R-:W-:Y:S02]  /*46b0*/  SEL R3, R16, R21, P0 ;  /* 0x0000001510037207 */ /* 0x000fe40000000000 */
[----:B------:R-:W-:Y:S02]  /*46c0*/  ISETP.NE.AND P0, PT, R2, RZ, PT ;  /* 0x000000ff0200720c */ /* 0x000fe40003f05270 */
[CC--:B--2---:R-:W-:Y:S02]  /*46d0*/  ISETP.LT.U32.AND P1, PT, R20.reuse, R17.reuse, P2 ;  /* 0x000000111400720c */ /* 0x0c4fe40001721070 */
[----:B------:R-:W-:-:S04]  /*46e0*/  ISETP.GE.U32.AND P3, PT, R20, R17, PT ;  /* 0x000000111400720c */ /* 0x000fc80003f66070 */
[----:B------:R-:W-:-:S04]  /*46f0*/  @!P2 SEL R22, RZ, 0x1, P3 ;  /* 0x00000001ff16a807 */ /* 0x000fc80001800000 */
[----:B------:R-:W-:-:S03]  /*4700*/  SEL R22, R22, 0x1, !P1 ;  /* 0x0000000116167807 */ /* 0x000fc60004800000 */
[----:B------:R-:W-:Y:S02]  /*4710*/  @!P1 SEL R24, R29, R18, !P2 ;  /* 0x000000121d189207 */ /* 0x000fe40005000000 */
[----:B------:R-:W-:Y:S02]  /*4720*/  @!P1 SEL R3, R16, R21, !P2 ;  /* 0x0000001510039207 */ /* 0x000fe40005000000 */
[----:B------:R-:W-:Y:S01]  /*4730*/  PRMT R26, R22, 0x7610, R26 ;  /* 0x00007610161a7816 */ /* 0x000fe2000000001a */
[----:B------:R-:W-:Y:S06]  /*4740*/  @P0 BRA `(.L_x_724) ;  /* 0xfffffff400ac0947 */ /* 0x000fec000383ffff */
[----:B01----:R-:W-:Y:S05]  /*4750*/  BSYNC.RECONVERGENT B3 ;  /* 0x0000000000037941 */ /* 0x003fea0003800200 */
.L_x_723:
[----:B------:R-:W-:-:S07]  /*4760*/  VIADD R2, R11, 0xfffffc00 ;  /* 0xfffffc000b027836 */ /* 0x000fce0000000000 */
.L_x_722:
[----:B01----:R-:W-:Y:S05]  /*4770*/  BSYNC.RECONVERGENT B2 ;  /* 0x0000000000027941 */ /* 0x003fea0003800200 */
.L_x_721:
[----:B------:R-:W-:-:S13]  /*4780*/  ISETP.NE.AND P0, PT, R9, RZ, PT ;  /* 0x000000ff0900720c */ /* 0x000fda0003f05270 */
[----:B------:R-:W-:Y:S05]  /*4790*/  @!P0 BRA `(.L_x_720) ;  /* 0x0000000800508947 */ /* 0x000fea0003800000 */
[----:B------:R-:W-:Y:S01]  /*47a0*/  ISETP.GE.U32.AND P0, PT, R9, 0x4, PT ;  /* 0x000000040900780c */ /* 0x000fe20003f06070 */
[----:B------:R-:W-:Y:S01]  /*47b0*/  BSSY.RECONVERGENT B2, `(.L_x_725) ;  /* 0x000004e000027945 */ /* 0x000fe20003800200 */
[----:B------:R-:W-:-:S11]  /*47c0*/  LOP3.LUT P1, R9, R8, 0x3, RZ, 0xc0, !PT ;  /* 0x0000000308097812 */ /* 0x000fd6000782c0ff */
[----:B------:R-:W-:Y:S05]  /*47d0*/  @!P0 BRA `(.L_x_726) ;  /* 0x00000004002c8947 */ /* 0x000fea0003800000 */
[----:B------:R-:W0:Y:S01]  /*47e0*/  LDC.64 R10, c[0x0][0x380] ;  /* 0x0000e000ff0a7b82 */ /* 0x000e220000000a00 */
[----:B------:R-:W-:-:S07]  /*47f0*/  IMAD.IADD R23, R2, 0x1, R7 ;  /* 0x0000000102177824 */ /* 0x000fce00078e0207 */
[----:B------:R-:W1:Y:S01]  /*4800*/  LDC.64 R12, c[0x0][0x388] ;  /* 0x0000e200ff0c7b82 */ /* 0x000e620000000a00 */
[----:B0-----:R-:W-:-:S05]  /*4810*/  IMAD.WIDE.U32 R14, R23, 0x4, R10 ;  /* 0x00000004170e7825 */ /* 0x001fca00078e000a */
[----:B------:R0:W2:Y:S01]  /*4820*/  LDG.E R27, desc[UR12][R14.64] ;  /* 0x0000000c0e1b7981 */ /* 0x0000a2000c1e1900 */
[----:B-1----:R-:W-:-:S05]  /*4830*/  IMAD.WIDE.U32 R28, R23, 0x4, R12 ;  /* 0x00000004171c7825 */ /* 0x002fca00078e000c */
[----:B------:R-:W2:Y:S01]  /*4840*/  LDG.E R8, desc[UR12][R28.64] ;  /* 0x0000000c1c087981 */ /* 0x000ea2000c1e1900 */
[----:B------:R-:W-:-:S04]  /*4850*/  VIADD R25, R23, 0x100 ;  /* 0x0000010017197836 */ /* 0x000fc80000000000 */
[----:B------:R-:W-:-:S04]  /*4860*/  IMAD.WIDE.U32 R16, R25, 0x4, R12 ;  /* 0x0000000419107825 */ /* 0x000fc800078e000c */
[----:B0-----:R-:W-:Y:S02]  /*4870*/  IMAD.WIDE.U32 R14, R25, 0x4, R10 ;  /* 0x00000004190e7825 */ /* 0x001fe400078e000a */
[----:B------:R0:W3:Y:S04]  /*4880*/  LDG.E R16, desc[UR12][R16.64] ;  /* 0x0000000c10107981 */ /* 0x0000e8000c1e1900 */
[----:B------:R-:W3:Y:S01]  /*4890*/  LDG.E R22, desc[UR12][R14.64] ;  /* 0x0000000c0e167981 */ /* 0x000ee2000c1e1900 */
[----:B0-----:R-:W-:-:S04]  /*48a0*/  VIADD R17, R23, 0x200 ;  /* 0x0000020017117836 */ /* 0x001fc80000000000 */
[----:B------:R-:W-:-:S04]  /*48b0*/  IMAD.WIDE.U32 R18, R17, 0x4, R10 ;  /* 0x0000000411127825 */ /* 0x000fc800078e000a */
[----:B------:R-:W-:Y:S02]  /*48c0*/  IMAD.WIDE.U32 R20, R17, 0x4, R12 ;  /* 0x0000000411147825 */ /* 0x000fe400078e000c */
[----:B------:R-:W4:Y:S04]  /*48d0*/  LDG.E R18, desc[UR12][R18.64] ;  /* 0x0000000c12127981 */ /* 0x000f28000c1e1900 */
[----:B------:R-:W4:Y:S01]  /*48e0*/  LDG.E R21, desc[UR12][R20.64] ;  /* 0x0000000c14157981 */ /* 0x000f22000c1e1900 */
[----:B------:R-:W-:-:S04]  /*48f0*/  VIADD R29, R23, 0x300 ;  /* 0x00000300171d7836 */ /* 0x000fc80000000000 */
[----:B------:R-:W-:-:S04]  /*4900*/  IMAD.WIDE.U32 R10, R29, 0x4, R10 ;  /* 0x000000041d0a7825 */ /* 0x000fc800078e000a */
[----:B------:R-:W-:Y:S02]  /*4910*/  IMAD.WIDE.U32 R12, R29, 0x4, R12 ;  /* 0x000000041d0c7825 */ /* 0x000fe400078e000c */
[----:B------:R-:W5:Y:S04]  /*4920*/  LDG.E R10, desc[UR12][R10.64] ;  /* 0x0000000c0a0a7981 */ /* 0x000f68000c1e1900 */
[----:B------:R0:W5:Y:S01]  /*4930*/  LDG.E R13, desc[UR12][R12.64] ;  /* 0x0000000c0c0d7981 */ /* 0x000162000c1e1900 */
[----:B------:R-:W-:Y:S02]  /*4940*/  LOP3.LUT P3, RZ, R26, 0xff, RZ, 0xc0, !PT ;  /* 0x000000ff1aff7812 */ /* 0x000fe4000786c0ff */
[----:B------:R-:W-:Y:S02]  /*4950*/  IADD3 R23, P2, PT, R23, UR6, RZ ;  /* 0x0000000617177c10 */ /* 0x000fe4000ff5e0ff */
[----:B------:R-:W-:Y:S01]  /*4960*/  IADD3 R25, P5, PT, R25, UR6, RZ ;  /* 0x0000000619197c10 */ /* 0x000fe2000ffbe0ff */
[----:B------:R-:W-:Y:S01]  /*4970*/  VIADD R2, R2, 0x400 ;  /* 0x0000040002027836 */ /* 0x000fe20000000000 */
[----:B--2---:R-:W-:-:S02]  /*4980*/  ISETP.GE.U32.AND P0, PT, R27, R8, PT ;  /* 0x000000081b00720c */ /* 0x004fc40003f06070 */
[----:B------:R-:W-:-:S05]  /*4990*/  ISETP.LT.U32.AND P4, PT, R27, R8, P3 ;  /* 0x000000081b00720c */ /* 0x000fca0001f81070 */
[----:B------:R-:W-:Y:S01]  /*49a0*/  @!P3 SEL R26, RZ, 0x1, P0 ;  /* 0x00000001ff1ab807 */ /* 0x000fe20000000000 */
[----:B------:R-:W-:-:S03]  /*49b0*/  IMAD.X R8, RZ, RZ, R5, P2 ;  /* 0x000000ffff087224 */ /* 0x000fc600010e0605 */
[----:B------:R-:W-:Y:S02]  /*49c0*/  SEL R26, R26, 0x1, !P4 ;  /* 0x000000011a1a7807 */ /* 0x000fe40006000000 */
[----:B------:R-:W-:Y:S02]  /*49d0*/  ISETP.LT.U32.AND P0, PT, R23, R24, PT ;  /* 0x000000181700720c */ /* 0x000fe40003f01070 */
[----:B------:R-:W-:Y:S02]  /*49e0*/  LOP3.LUT P2, RZ, R26, 0xff, RZ, 0xc0, !PT ;  /* 0x000000ff1aff7812 */ /* 0x000fe4000784c0ff */
[----:B------:R-:W-:-:S04]  /*49f0*/  ISETP.LT.AND.EX P0, PT, R8, R3, PT, P0 ;  /* 0x000000030800720c */ /* 0x000fc80003f01300 */
[C---:B0-----:R-:W-:Y:S02]  /*4a00*/  SEL R12, R23.reuse, R24, P0 ;  /* 0x00000018170c7207 */ /* 0x041fe40000000000 */
[-C--:B------:R-:W-:Y:S02]  /*4a10*/  SEL R20, R8, R3.reuse, P0 ;  /* 0x0000000308147207 */ /* 0x080fe40000000000 */
[----:B---3--:R-:W-:Y:S02]  /*4a20*/  ISETP.GE.U32.AND P0, PT, R22, R16, PT ;  /* 0x000000101600720c */ /* 0x008fe40003f06070 */
[----:B------:R-:W-:Y:S02]  /*4a30*/  @!P4 SEL R12, R23, R24, !P3 ;  /* 0x00000018170cc207 */ /* 0x000fe40005800000 */
[----:B------:R-:W-:Y:S02]  /*4a40*/  @!P4 SEL R20, R8, R3, !P3 ;  /* 0x000000030814c207 */ /* 0x000fe40005800000 */
[----:B------:R-:W-:-:S02]  /*4a50*/  ISETP.LT.U32.AND P4, PT, R22, R16, P2 ;  /* 0x000000101600720c */ /* 0x000fc40001781070 */
[----:B------:R-:W-:Y:S01]  /*4a60*/  @!P2 SEL R26, RZ, 0x1, P0 ;  /* 0x00000001ff1aa807 */ /* 0x000fe20000000000 */
[----:B------:R-:W-:-:S03]  /*4a70*/  IMAD.X R3, RZ, RZ, R5, P5 ;  /* 0x000000ffff037224 */ /* 0x000fc600028e0605 */
        /* <DEDUP_REMOVED lines=11> */
[----:B------:R-:W-:Y:S01]  /*4b30*/  IMAD.X R3, RZ, RZ, R5, P0 ;  /* 0x000000ffff037224 */ /* 0x000fe200000e0605 */
        /* <DEDUP_REMOVED lines=11> */
[----:B------:R-:W-:Y:S01]  /*4bf0*/  IMAD.X R8, RZ, RZ, R5, P5 ;  /* 0x000000ffff087224 */ /* 0x000fe200028e0605 */
[----:B------:R-:W-:-:S02]  /*4c00*/  ISETP.LT.U32.AND P0, PT, R29, R12, PT ;  /* 0x0000000c1d00720c */ /* 0x000fc40003f01070 */
[----:B------:R-:W-:Y:S02]  /*4c10*/  ISETP.GE.U32.AND P4, PT, R10, R13, PT ;  /* 0x0000000d0a00720c */ /* 0x000fe40003f86070 */
[CC--:B------:R-:W-:Y:S02]  /*4c20*/  ISETP.LT.AND.EX P0, PT, R8.reuse, R11.reuse, PT, P0 ;  /* 0x0000000b0800720c */ /* 0x0c0fe40003f01300 */
[----:B------:R-:W-:Y:S02]  /*4c30*/  @!P2 SEL R26, RZ, 0x1, P4 ;  /* 0x00000001ff1aa807 */ /* 0x000fe40002000000 */
[----:B------:R-:W-:Y:S02]  /*4c40*/  SEL R24, R29, R12, P0 ;  /* 0x0000000c1d187207 */ /* 0x000fe40000000000 */
[----:B------:R-:W-:Y:S02]  /*4c50*/  SEL R3, R8, R11, P0 ;  /* 0x0000000b08037207 */ /* 0x000fe40000000000 */
[----:B------:R-:W-:-:S02]  /*4c60*/  SEL R26, R26, 0x1, !P3 ;  /* 0x000000011a1a7807 */ /* 0x000fc40005800000 */
[----:B------:R-:W-:Y:S02]  /*4c70*/  @!P3 SEL R24, R29, R12, !P2 ;  /* 0x0000000c1d18b207 */ /* 0x000fe40005000000 */
[----:B------:R-:W-:-:S07]  /*4c80*/  @!P3 SEL R3, R8, R11, !P2 ;  /* 0x0000000b0803b207 */ /* 0x000fce0005000000 */
.L_x_726:
[----:B------:R-:W-:Y:S05]  /*4c90*/  BSYNC.RECONVERGENT B2 ;  /* 0x0000000000027941 */ /* 0x000fea0003800200 */
.L_x_725:
[----:B------:R-:W-:Y:S05]  /*4ca0*/  @!P1 BRA `(.L_x_720) ;  /* 0x00000004000c9947 */ /* 0x000fea0003800000 */
[----:B------:R-:W-:Y:S01]  /*4cb0*/  ISETP.NE.AND P0, PT, R9, 0x1, PT ;  /* 0x000000010900780c */ /* 0x000fe20003f05270 */
[----:B------:R-:W-:Y:S01]  /*4cc0*/  BSSY.RECONVERGENT B2, `(.L_x_727) ;  /* 0x000002a000027945 */ /* 0x000fe20003800200 */
[----:B------:R-:W-:-:S11]  /*4cd0*/  LOP3.LUT P1, RZ, R6, 0x100, RZ, 0xc0, !PT ;  /* 0x0000010006ff7812 */ /* 0x000fd6000782c0ff */
[----:B------:R-:W-:Y:S05]  /*4ce0*/  @!P0 BRA `(.L_x_728) ;  /* 0x00000000009c8947 */ /* 0x000fea0003800000 */
[----:B------:R-:W0:Y:S01]  /*4cf0*/  LDC.64 R10, c[0x0][0x380] ;  /* 0x0000e000ff0a7b82 */ /* 0x000e220000000a00 */
[----:B------:R-:W-:-:S07]  /*4d00*/  IMAD.IADD R17, R2, 0x1, R7 ;  /* 0x0000000102117824 */ /* 0x000fce00078e0207 */
[----:B------:R-:W1:Y:S01]  /*4d10*/  LDC.64 R8, c[0x0][0x388] ;  /* 0x0000e200ff087b82 */ /* 0x000e620000000a00 */
[C---:B------:R-:W-:Y:S02]  /*4d20*/  VIADD R19, R17.reuse, 0x100 ;  /* 0x0000010011137836 */ /* 0x040fe40000000000 */
[----:B0-----:R-:W-:-:S06]  /*4d30*/  IMAD.WIDE.U32 R12, R17, 0x4, R10 ;  /* 0x00000004110c7825 */ /* 0x001fcc00078e000a */
[----:B------:R-:W2:Y:S01]  /*4d40*/  LDG.E R12, desc[UR12][R12.64] ;  /* 0x0000000c0c0c7981 */ /* 0x000ea2000c1e1900 */
[----:B-1----:R-:W-:-:S06]  /*4d50*/  IMAD.WIDE.U32 R14, R17, 0x4, R8 ;  /* 0x00000004110e7825 */ /* 0x002fcc00078e0008 */
[----:B------:R-:W2:Y:S01]  /*4d60*/  LDG.E R15, desc[UR12][R14.64] ;  /* 0x0000000c0e0f7981 */ /* 0x000ea2000c1e1900 */
[----:B------:R-:W-:-:S04]  /*4d70*/  IMAD.WIDE.U32 R10, R19, 0x4, R10 ;  /* 0x00000004130a7825 */ /* 0x000fc800078e000a */
[----:B------:R-:W-:Y:S02]  /*4d80*/  IMAD.WIDE.U32 R8, R19, 0x4, R8 ;  /* 0x0000000413087825 */ /* 0x000fe400078e0008 */
[----:B------:R-:W3:Y:S04]  /*4d90*/  LDG.E R10, desc[UR12][R10.64] ;  /* 0x0000000c0a0a7981 */ /* 0x000ee8000c1e1900 */
[----:B------:R0:W3:Y:S01]  /*4da0*/  LDG.E R21, desc[UR12][R8.64] ;  /* 0x0000000c08157981 */ /* 0x0000e2000c1e1900 */
[----:B------:R-:W-:Y:S02]  /*4db0*/  LOP3.LUT P2, RZ, R26, 0xff, RZ, 0xc0, !PT ;  /* 0x000000ff1aff7812 */ /* 0x000fe4000784c0ff */
[----:B------:R-:W-:-:S04]  /*4dc0*/  IADD3 R17, P4, PT, R17, UR6, RZ ;  /* 0x0000000611117c10 */ /* 0x000fc8000ff9e0ff */
[----:B------:R-:W-:Y:S01]  /*4dd0*/  ISETP.LT.U32.AND P0, PT, R17, R24, PT ;  /* 0x000000181100720c */ /* 0x000fe20003f01070 */
[----:B------:R-:W-:-:S05]  /*4de0*/  IMAD.X R6, RZ, RZ, R5, P4 ;  /* 0x000000ffff067224 */ /* 0x000fca00020e0605 */
[----:B------:R-:W-:-:S04]  /*4df0*/  ISETP.LT.AND.EX P0, PT, R6, R3, PT, P0 ;  /* 0x000000030600720c */ /* 0x000fc80003f01300 */
[----:B0-----:R-:W-:Y:S02]  /*4e00*/  SEL R8, R17, R24, P0 ;  /* 0x0000001811087207 */ /* 0x001fe40000000000 */
[----:B------:R-:W-:Y:S01]  /*4e10*/  SEL R9, R6, R3, P0 ;  /* 0x0000000306097207 */ /* 0x000fe20000000000 */
[----:B------:R-:W-:Y:S01]  /*4e20*/  VIADD R2, R2, 0x200 ;  /* 0x0000020002027836 */ /* 0x000fe20000000000 */
[CC--:B--2---:R-:W-:Y:S02]  /*4e30*/  ISETP.GE.U32.AND P5, PT, R12.reuse, R15.reuse, PT ;  /* 0x0000000f0c00720c */ /* 0x0c4fe40003fa6070 */
[----:B------:R-:W-:Y:S02]  /*4e40*/  ISETP.LT.U32.AND P3, PT, R12, R15, P2 ;  /* 0x0000000f0c00720c */ /* 0x000fe40001761070 */
[----:B------:R-:W-:-:S04]  /*4e50*/  @!P2 SEL R26, RZ, 0x1, P5 ;  /* 0x00000001ff1aa807 */ /* 0x000fc80002800000 */
[----:B------:R-:W-:Y:S02]  /*4e60*/  SEL R26, R26, 0x1, !P3 ;  /* 0x000000011a1a7807 */ /* 0x000fe40005800000 */
[----:B------:R-:W-:Y:S02]  /*4e70*/  IADD3 R19, P5, PT, R19, UR6, RZ ;  /* 0x0000000613137c10 */ /* 0x000fe4000ffbe0ff */
[----:B------:R-:W-:-:S03]  /*4e80*/  LOP3.LUT P4, RZ, R26, 0xff, RZ, 0xc0, !PT ;  /* 0x000000ff1aff7812 */ /* 0x000fc6000788c0ff */
[----:B------:R-:W-:Y:S02]  /*4e90*/  @!P3 SEL R8, R17, R24, !P2 ;  /* 0x000000181108b207 */ /* 0x000fe40005000000 */
[----:B------:R-:W-:Y:S02]  /*4ea0*/  @!P3 SEL R9, R6, R3, !P2 ;  /* 0x000000030609b207 */ /* 0x000fe40005000000 */
[CC--:B---3--:R-:W-:Y:S01]  /*4eb0*/  ISETP.LT.U32.AND P3, PT, R10.reuse, R21.reuse, P4 ;  /* 0x000000150a00720c */ /* 0x0c8fe20002761070 */
[----:B------:R-:W-:Y:S01]  /*4ec0*/  IMAD.X R6, RZ, RZ, R5, P5 ;  /* 0x000000ffff067224 */ /* 0x000fe200028e0605 */
        /* <DEDUP_REMOVED lines=9> */
.L_x_728:
[----:B------:R-:W-:Y:S05]  /*4f60*/  BSYNC.RECONVERGENT B2 ;  /* 0x0000000000027941 */ /* 0x000fea0003800200 */
.L_x_727:
[----:B------:R-:W-:Y:S05]  /*4f70*/  @P1 BRA `(.L_x_720) ;  /* 0x0000000000581947 */ /* 0x000fea0003800000 */
[----:B------:R-:W0:Y:S01]  /*4f80*/  LDC.64 R8, c[0x0][0x380] ;  /* 0x0000e000ff087b82 */ /* 0x000e220000000a00 */
[----:B------:R-:W-:-:S07]  /*4f90*/  IMAD.IADD R13, R2, 0x1, R7 ;  /* 0x00000001020d7824 */ /* 0x000fce00078e0207 */
[----:B------:R-:W1:Y:S01]  /*4fa0*/  LDC.64 R10, c[0x0][0x388] ;  /* 0x0000e200ff0a7b82 */ /* 0x000e620000000a00 */
[----:B0-----:R-:W-:-:S06]  /*4fb0*/  IMAD.WIDE.U32 R6, R13, 0x4, R8 ;  /* 0x000000040d067825 */ /* 0x001fcc00078e0008 */
[----:B------:R-:W2:Y:S01]  /*4fc0*/  LDG.E R6, desc[UR12][R6.64] ;  /* 0x0000000c06067981 */ /* 0x000ea2000c1e1900 */
[----:B-1----:R-:W-:-:S06]  /*4fd0*/  IMAD.WIDE.U32 R8, R13, 0x4, R10 ;  /* 0x000000040d087825 */ /* 0x002fcc00078e000a */
[----:B------:R-:W2:Y:S01]  /*4fe0*/  LDG.E R9, desc[UR12][R8.64] ;  /* 0x0000000c08097981 */ /* 0x000ea2000c1e1900 */
[----:B------:R-:W-:Y:S02]  /*4ff0*/  LOP3.LUT P3, RZ, R26, 0xff, RZ, 0xc0, !PT ;  /* 0x000000ff1aff7812 */ /* 0x000fe4000786c0ff */
[----:B------:R-:W-:-:S05]  /*5000*/  IADD3 R13, P0, PT, R13, UR6, RZ ;  /* 0x000000060d0d7c10 */ /* 0x000fca000ff1e0ff */
[----:B------:R-:W-:Y:S01]  /*5010*/  IMAD.X R10, RZ, RZ, R5, P0 ;  /* 0x000000ffff0a7224 */ /* 0x000fe200000e0605 */
[----:B------:R-:W-:-:S04]  /*5020*/  ISETP.LT.U32.AND P0, PT, R13, R24, PT ;  /* 0x000000180d00720c */ /* 0x000fc80003f01070 */
[----:B------:R-:W-:-:S04]  /*5030*/  ISETP.LT.AND.EX P0, PT, R10, R3, PT, P0 ;  /* 0x000000030a00720c */ /* 0x000fc80003f01300 */
[----:B------:R-:W-:Y:S02]  /*5040*/  SEL R2, R13, R24, P0 ;  /* 0x000000180d027207 */ /* 0x000fe40000000000 */
[----:B------:R-:W-:Y:S02]  /*5050*/  SEL R5, R10, R3, P0 ;  /* 0x000000030a057207 */ /* 0x000fe40000000000 */
[CC--:B--2---:R-:W-:Y:S02]  /*5060*/  ISETP.LT.U32.AND P1, PT, R6.reuse, R9.reuse, P3 ;  /* 0x000000090600720c */ /* 0x0c4fe40001f21070 */
[----:B------:R-:W-:-:S04]  /*5070*/  ISETP.GE.U32.AND P2, PT, R6, R9, PT ;  /* 0x000000090600720c */ /* 0x000fc80003f46070 */
[----:B------:R-:W-:-:S07]  /*5080*/  @!P3 SEL R26, RZ, 0x1, P2 ;  /* 0x00000001ff1ab807 */ /* 0x000fce0001000000 */
[----:B------:R-:W-:Y:S02]  /*5090*/  @!P1 SEL R2, R13, R24, !P3 ;  /* 0x000000180d029207 */ /* 0x000fe40005800000 */
[----:B------:R-:W-:Y:S02]  /*50a0*/  @!P1 SEL R5, R10, R3, !P3 ;  /* 0x000000030a059207 */ /* 0x000fe40005800000 */
[----:B------:R-:W-:Y:S01]  /*50b0*/  SEL R26, R26, 0x1, !P1 ;  /* 0x000000011a1a7807 */ /* 0x000fe20004800000 */
[----:B------:R-:W-:Y:S02]  /*50c0*/  IMAD.MOV.U32 R24, RZ, RZ, R2 ;  /* 0x000000ffff187224 */ /* 0x000fe400078e0002 */
[----:B------:R-:W-:-:S07]  /*50d0*/  IMAD.MOV.U32 R3, RZ, RZ, R5 ;  /* 0x000000ffff037224 */ /* 0x000fce00078e0005 */
.L_x_720:
[----:B01----:R-:W-:Y:S05]  /*50e0*/  BSYNC.RECONVERGENT B1 ;  /* 0x0000000000017941 */ /* 0x003fea0003800200 */
.L_x_717:
[----:B------:R-:W0:Y:S01]  /*50f0*/  S2R R8, SR_LANEID ;  /* 0x0000000000087919 */ /* 0x000e220000000000 */
[----:B------:R-:W-:Y:S01]  /*5100*/  LOP3.LUT R5, R26, 0xff, RZ, 0xc0, !PT ;  /* 0x000000ff1a057812 */ /* 0x000fe200078ec0ff */
[----:B------:R-:W-:Y:S01]  /*5110*/  BSSY.RECONVERGENT B1, `(.L_x_729) ;  /* 0x0000016000017945 */ /* 0x000fe20003800200 */
[----:B------:R1:W2:Y:S04]  /*5120*/  SHFL.DOWN PT, R7, R24, 0x1, 0x1f ;  /* 0x08201f0018077f89 */ /* 0x0002a800000e0000 */
[----:B------:R1:W3:Y:S04]  /*5130*/  SHFL.DOWN PT, R6, R3, 0x1, 0x1f ;  /* 0x08201f0003067f89 */ /* 0x0002e800000e0000 */
[----:B------:R-:W4:Y:S01]  /*5140*/  SHFL.DOWN PT, R5, R5, 0x1, 0x1f ;  /* 0x08201f0005057f89 */ /* 0x000f2200000e0000 */
        /* <DEDUP_REMOVED lines=18> */
.L_x_730:
[----:B------:R-:W-:Y:S05]  /*5270*/  BSYNC.RECONVERGENT B1 ;  /* 0x0000000000017941 */ /* 0x000fea0003800200 */
.L_x_729:
        /* <DEDUP_REMOVED lines=23> */
.L_x_732:
[----:B------:R-:W-:Y:S05]  /*53f0*/  BSYNC.RECONVERGENT B1 ;  /* 0x0000000000017941 */ /* 0x000fea0003800200 */
.L_x_731:
        /* <DEDUP_REMOVED lines=20> */
.L_x_734:
[----:B------:R-:W-:Y:S05]  /*5540*/  BSYNC.RECONVERGENT B1 ;  /* 0x0000000000017941 */ /* 0x000fea0003800200 */
.L_x_733:
        /* <DEDUP_REMOVED lines=20> */
.L_x_736:
[----:B------:R-:W-:Y:S05]  /*5690*/  BSYNC.RECONVERGENT B1 ;  /* 0x0000000000017941 */ /* 0x000fea0003800200 */
.L_x_735:
        /* <DEDUP_REMOVED lines=20> */
.L_x_738:
[----:B------:R-:W-:Y:S05]  /*57e0*/  BSYNC.RECONVERGENT B1 ;  /* 0x0000000000017941 */ /* 0x000fea0003800200 */
.L_x_737:
        /* <DEDUP_REMOVED lines=11> */
.L_x_740:
[----:B------:R-:W-:Y:S05]  /*58a0*/  BSYNC.RECONVERGENT B1 ;  /* 0x0000000000017941 */ /* 0x000fea0003800200 */
.L_x_739:
        /* <DEDUP_REMOVED lines=82> */
[----:B------:R-:W-:-:S07]  /*5dd0*/  SEL R3, R3, R7, !P2 ;  /* 0x0000000703037207 */ /* 0x000fce0005000000 */
.L_x_698:
[----:B------:R-:W-:Y:S05]  /*5de0*/  BSYNC.RECONVERGENT B0 ;  /* 0x0000000000007941 */ /* 0x000fea0003800200 */
.L_x_673:
[----:B------:R-:W-:Y:S05]  /*5df0*/  @P1 EXIT ;  /* 0x000000000000194d */ /* 0x000fea0003800000 */
[----:B012---:R-:W0:Y:S01]  /*5e00*/  LDC.64 R4, c[0x0][0x3a0] ;  /* 0x0000e800ff047b82 */ /* 0x007e220000000a00 */
[----:B------:R-:W-:Y:S02]  /*5e10*/  IMAD.MOV.U32 R25, RZ, RZ, R3 ;  /* 0x000000ffff197224 */ /* 0x000fe400078e0003 */
[----:B0-----:R-:W-:-:S05]  /*5e20*/  IMAD.WIDE.U32 R4, R0, 0x10, R4 ;  /* 0x0000001000047825 */ /* 0x001fca00078e0004 */
[----:B------:R-:W-:Y:S04]  /*5e30*/  STG.E.64 desc[UR12][R4.64+0x8], R24 ;  /* 0x0000081804007986 */ /* 0x000fe8000c101b0c */
[----:B------:R-:W-:Y:S01]  /*5e40*/  STG.E.U8 desc[UR12][R4.64], R26 ;  /* 0x0000001a04007986 */ /* 0x000fe2000c10110c */
[----:B------:R-:W-:Y:S05]  /*5e50*/  EXIT ;  /* 0x000000000000794d */ /* 0x000fea0003800000 */
.L_x_741:
        /* <DEDUP_REMOVED lines=10> */
.L_x_829:


//--------------------- .text._ZN3cub18CUB_300001_SM_10006detail6reduce28DeviceReduceSingleTileKernelINS2_10policy_hubIN4cuda3std3__45tupleIJblEEEjN6thrust24THRUST_300001_SM_1000_NS8cuda_cub9__find_if7functorIS9_EEE10Policy1000ENSB_12zip_iteratorINS8_IJNSD_26transform_input_iterator_tIbNSI_INS8_IJNSB_6detail15normal_iteratorINSB_10device_ptrIKjEEEESP_EEEEENSK_22tuple_binary_predicateINS7_4lessIjEEEEEENSB_17counting_iteratorIlNSB_11use_defaultESY_SY_EEEEEEEPS9_jSF_S9_S9_NS7_10__identityEEEvT0_T1_T2_T3_T4_T6_ --------------------------
	.section	.text._ZN3cub18CUB_300001_SM_10006detail6reduce28DeviceReduceSingleTileKernelINS2_10policy_hubIN4cuda3std3__45tupleIJblEEEjN6thrust24THRUST_300001_SM_1000_NS8cuda_cub9__find_if7functorIS9_EEE10Policy1000ENSB_12zip_iteratorINS8_IJNSD_26transform_input_iterator_tIbNSI_INS8_IJNSB_6detail15normal_iteratorINSB_10device_ptrIKjEEEESP_EEEEENSK_22tuple_binary_predicateINS7_4lessIjEEEEEENSB_17counting_iteratorIlNSB_11use_defaultESY_SY_EEEEEEEPS9_jSF_S9_S9_NS7_10__identityEEEvT0_T1_T2_T3_T4_T6_,"ax",@progbits
	.align	128
        .global         _ZN3cub18CUB_300001_SM_10006detail6reduce28DeviceReduceSingleTileKernelINS2_10policy_hubIN4cuda3std3__45tupleIJblEEEjN6thrust24THRUST_300001_SM_1000_NS8cuda_cub9__find_if7functorIS9_EEE10Policy1000ENSB_12zip_iteratorINS8_IJNSD_26transform_input_iterator_tIbNSI_INS8_IJNSB_6detail15normal_iteratorINSB_10device_ptrIKjEEEESP_EEEEENSK_22tuple_binary_predicateINS7_4lessIjEEEEEENSB_17counting_iteratorIlNSB_11use_defaultESY_SY_EEEEEEEPS9_jSF_S9_S9_NS7_10__identityEEEvT0_T1_T2_T3_T4_T6_
        .type           _ZN3cub18CUB_300001_SM_10006detail6reduce28DeviceReduceSingleTileKernelINS2_10policy_hubIN4cuda3std3__45tupleIJblEEEjN6thrust24THRUST_300001_SM_1000_NS8cuda_cub9__find_if7functorIS9_EEE10Policy1000ENSB_12zip_iteratorINS8_IJNSD_26transform_input_iterator_tIbNSI_INS8_IJNSB_6detail15normal_iteratorINSB_10device_ptrIKjEEEESP_EEEEENSK_22tuple_binary_predicateINS7_4lessIjEEEEEENSB_17counting_iteratorIlNSB_11use_defaultESY_SY_EEEEEEEPS9_jSF_S9_S9_NS7_10__identityEEEvT0_T1_T2_T3_T4_T6_,@function
        .size           _ZN3cub18CUB_300001_SM_10006detail6reduce28DeviceReduceSingleTileKernelINS2_10policy_hubIN4cuda3std3__45tupleIJblEEEjN6thrust24THRUST_300001_SM_1000_NS8cuda_cub9__find_if7functorIS9_EEE10Policy1000ENSB_12zip_iteratorINS8_IJNSD_26transform_input_iterator_tIbNSI_INS8_IJNSB_6detail15normal_iteratorINSB_10device_ptrIKjEEEESP_EEEEENSK_22tuple_binary_predicateINS7_4lessIjEEEEEENSB_17counting_iteratorIlNSB_11use_defaultESY_SY_EEEEEEEPS9_jSF_S9_S9_NS7_10__identityEEEvT0_T1_T2_T3_T4_T6_,(.L_x_830 - _ZN3cub18CUB_300001_SM_10006detail6reduce28DeviceReduceSingleTileKernelINS2_10policy_hubIN4cuda3std3__45tupleIJblEEEjN6thrust24THRUST_300001_SM_1000_NS8cuda_cub9__find_if7functorIS9_EEE10Policy1000ENSB_12zip_iteratorINS8_IJNSD_26transform_input_iterator_tIbNSI_INS8_IJNSB_6detail15normal_iteratorINSB_10device_ptrIKjEEEESP_EEEEENSK_22tuple_binary_predicateINS7_4lessIjEEEEEENSB_17counting_iteratorIlNSB_11use_defaultESY_SY_EEEEEEEPS9_jSF_S9_S9_NS7_10__identityEEEvT0_T1_T2_T3_T4_T6_)
        .other          _ZN3cub18CUB_300001_SM_10006detail6reduce28DeviceReduceSingleTileKernelINS2_10policy_hubIN4cuda3std3__45tupleIJblEEEjN6thrust24THRUST_300001_SM_1000_NS8cuda_cub9__find_if7functorIS9_EEE10Policy1000ENSB_12zip_iteratorINS8_IJNSD_26transform_input_iterator_tIbNSI_INS8_IJNSB_6detail15normal_iteratorINSB_10device_ptrIKjEEEESP_EEEEENSK_22tuple_binary_predicateINS7_4lessIjEEEEEENSB_17counting_iteratorIlNSB_11use_defaultESY_SY_EEEEEEEPS9_jSF_S9_S9_NS7_10__identityEEEvT0_T1_T2_T3_T4_T6_,@"STO_CUDA_ENTRY STV_DEFAULT"
_ZN3cub18CUB_300001_SM_10006detail6reduce28DeviceReduceSingleTileKernelINS2_10policy_hubIN4cuda3std3__45tupleIJblEEEjN6thrust24THRUST_300001_SM_1000_NS8cuda_cub9__find_if7functorIS9_EEE10Policy1000ENSB_12zip_iteratorINS8_IJNSD_26transform_input_iterator_tIbNSI_INS8_IJNSB_6detail15normal_iteratorINSB_10device_ptrIKjEEEESP_EEEEENSK_22tuple_binary_predicateINS7_4lessIjEEEEEENSB_17counting_iteratorIlNSB_11use_defaultESY_SY_EEEEEEEPS9_jSF_S9_S9_NS7_10__identityEEEvT0_T1_T2_T3_T4_T6_:
.text._ZN3cub18CUB_300001_SM_10006detail6reduce28DeviceReduceSingleTileKernelINS2_10policy_hubIN4cuda3std3__45tupleIJblEEEjN6thrust24THRUST_300001_SM_1000_NS8cuda_cub9__find_if7functorIS9_EEE10Policy1000ENSB_12zip_iteratorINS8_IJNSD_26transform_input_iterator_tIbNSI_INS8_IJNSB_6detail15normal_iteratorINSB_10device_ptrIKjEEEESP_EEEEENSK_22tuple_binary_predicateINS7_4lessIjEEEEEENSB_17counting_iteratorIlNSB_11use_defaultESY_SY_EEEEEEEPS9_jSF_S9_S9_NS7_10__identityEEEvT0_T1_T2_T3_T4_T6_:
        /* <DEDUP_REMOVED lines=14> */
.L_x_742:
[----:B------:R-:W-:Y:S01]  /*00e0*/  UISETP.GT.U32.AND UP0, UPT, UR4, 0x3ff, UPT ;  /* 0x000003ff0400788c */ /* 0x000fe2000bf04070 */
[----:B------:R-:W-:Y:S08]  /*00f0*/  BSSY.RECONVERGENT B0, `(.L_x_743) ;  /* 0x0000589000007945 */ /* 0x000ff00003800200 */
[----:B------:R-:W-:Y:S05]  /*0100*/  BRA.U UP0, `(.L_x_744) ;  /* 0x00000031000c7547 */ /* 0x000fea000b800000 */
[----:B------:R-:W0:Y:S01]  /*0110*/  S2R R11, SR_TID.X ;  /* 0x00000000000b7919 */ /* 0x000e220000002100 */
[----:B------:R-:W2:Y:S08]  /*0120*/  LDC.64 R2, c[0x0][0x380] ;  /* 0x0000e000ff027b82 */ /* 0x000eb00000000a00 */
[----:B------:R-:W3:Y:S01]  /*0130*/  LDC.64 R4, c[0x0][0x388] ;  /* 0x0000e200ff047b82 */ /* 0x000ee20000000a00 */
[----:B------:R-:W-:Y:S01]  /*0140*/  IMAD.MOV.U32 R20, RZ, RZ, RZ ;  /* 0x000000ffff147224 */ /* 0x000fe200078e00ff */
        /* <DEDUP_REMOVED lines=10> */
[----:B------:R-:W-:Y:S01]  /*01f0*/  BSSY.RECONVERGENT B1, `(.L_x_745) ;  /* 0x0000121000017945 */ /* 0x000fe20003800200 */
[----:B------:R-:W-:-:S03]  /*0200*/  IMAD.MOV.U32 R27, RZ, RZ, RZ ;  /* 0x000000ffff1b7224 */ /* 0x000fc600078e00ff */
[----:B------:R-:W-:Y:S02]  /*0210*/  ISETP.GE.U32.AND P2, PT, R13, UR4, PT ;  /* 0x000000040d007c0c */ /* 0x000fe4000bf46070 */
        /* <DEDUP_REMOVED lines=18> */
.L_x_749:
        /* <DEDUP_REMOVED lines=18> */
[----:B------:R-:W-:Y:S01]  /*0460*/  LOP3.LUT P5, RZ, R28, 0xff, RZ, 0xc0, !PT ;  /* 0x000000ff1cff7812 */ /* 0x000fe200078ac0ff */
[----:B------:R-:W-:Y:S01]  /*0470*/  VIADD R14, R14, 0x8 ;  /* 0x000000080e0e7836 */ /* 0x000fe20000000000 */
[C---:B------:R-:W-:Y:S01]  /*0480*/  IADD3 R19, P3, PT, R13.reuse, UR6, RZ ;  /* 0x000000060d137c10 */ /* 0x040fe2000ff7e0ff */
[----:B------:R-:W-:Y:S01]  /*0490*/  VIADD R13, R13, 0x800 ;  /* 0x000008000d0d7836 */ /* 0x000fe20000000000 */
[----:B--2---:R-:W-:-:S02]  /*04a0*/  ISETP.GE.U32.AND P0, PT, R22, R31, PT ;  /* 0x0000001f1600720c */ /* 0x004fc40003f06070 */
[----:B------:R-:W-:Y:S01]  /*04b0*/  ISETP.LT.U32.AND P2, PT, R22, R31, P5 ;  /* 0x0000001f1600720c */ /* 0x000fe20002f41070 */
[----:B------:R-:W-:-:S06]  /*04c0*/  IMAD.X R22, RZ, RZ, UR7, P3 ;  /* 0x00000007ff167e24 */ /* 0x000fcc00098e06ff */
        /* <DEDUP_REMOVED lines=8> */
[----:B------:R-:W-:Y:S02]  /*0550*/  @!P2 SEL R9, R19, R20, !P5 ;  /* 0x000000141309a207 */ /* 0x000fe40006800000 */
[CC--:B------:R-:W-:Y:S02]  /*0560*/  SEL R20, R22.reuse, R27.reuse, P0 ;  /* 0x0000001b16147207 */ /* 0x0c0fe40000000000 */
        /* <DEDUP_REMOVED lines=11> */
[CC--:B------:R-:W-:Y:S02]  /*0620*/  SEL R8, R7.reuse, R20.reuse, P0 ;  /* 0x0000001407087207 */ /* 0x0c0fe40000000000 */
        /* <DEDUP_REMOVED lines=10> */
[CC--:B------:R-:W-:Y:S02]  /*06d0*/  ISETP.LT.AND.EX P0, PT, R7.reuse, R8.reuse, PT, P0 ;  /* 0x000000080700720c */ /* 0x0c0fe40003f01300 */
[----:B------:R-:W-:Y:S02]  /*06e0*/  @!P3 SEL R28, RZ, 0x1, P6 ;  /* 0x00000001ff1cb807 */ /* 0x000fe40003000000 */
[-C--:B------:R-:W-:Y:S02]  /*06f0*/  SEL R9, R6, R27.reuse, P0 ;  /* 0x0000001b06097207 */ /* 0x080fe40000000000 */
        /* <DEDUP_REMOVED lines=27> */
[----:B------:R-:W-:Y:S02]  /*08b0*/  @!P3 SEL R28, RZ, 0x1, P0 ;  /* 0x00000001ff1cb807 */ /* 0x000fe40000000000 */
[----:B------:R-:W-:-:S02]  /*08c0*/  IADD3 R6, P6, PT, R19, 0x500, RZ ;  /* 0x0000050013067810 */ /* 0x000fc40007fde0ff */
[----:B------:R-:W-:Y:S02]  /*08d0*/  SEL R28, R28, 0x1, !P4 ;  /* 0x000000011c1c7807 */ /* 0x000fe40006000000 */
[----:B------:R-:W-:Y:S01]  /*08e0*/  @!P5 SEL R26, R7, R8, !P2 ;  /* 0x00000008071ad207 */ /* 0x000fe20005000000 */
[----:B------:R-:W-:Y:S01]  /*08f0*/  IMAD.X R7, RZ, RZ, R22, P6 ;  /* 0x000000ffff077224 */ /* 0x000fe200030e0616 */
[----:B------:R-:W-:Y:S02]  /*0900*/  ISETP.LT.U32.AND P0, PT, R6, R9, PT ;  /* 0x000000090600720c */ /* 0x000fe40003f01070 */
[----:B------:R-:W-:Y:S02]  /*0910*/  LOP3.LUT P2, RZ, R28, 0xff, RZ, 0xc0, !PT ;  /* 0x000000ff1cff7812 */ /* 0x000fe4000784c0ff */
[----:B------:R-:W-:-:S04]  /*0920*/  ISETP.LT.AND.EX P0, PT, R7, R26, PT, P0 ;  /* 0x0000001a0700720c */ /* 0x000fc80003f01300 */
[CC--:B------:R-:W-:Y:S02]  /*0930*/  SEL R21, R6.reuse, R9.reuse, P0 ;  /* 0x0000000906157207 */ /* 0x0c0fe40000000000 */
[CC--:B------:R-:W-:Y:S02]  /*0940*/  SEL R20, R7.reuse, R26.reuse, P0 ;  /* 0x0000001a07147207 */ /* 0x0c0fe40000000000 */
[----:B------:R-:W-:Y:S02]  /*0950*/  @!P4 SEL R21, R6, R9, !P3 ;  /* 0x000000090615c207 */ /* 0x000fe40005800000 */
[----:B------:R-:W-:Y:S02]  /*0960*/  @!P4 SEL R20, R7, R26, !P3 ;  /* 0x0000001a0714c207 */ /* 0x000fe40005800000 */
[----:B------:R-:W-:Y:S02]  /*0970*/  IADD3 R8, P0, PT, R19, 0x600, RZ ;  /* 0x0000060013087810 */ /* 0x000fe40007f1e0ff */
[----:B------:R-:W-:-:S02]  /*0980*/  ISETP.GE.U32.AND P3, PT, R17, R18, PT ;  /* 0x000000121100720c */ /* 0x000fc40003f66070 */
[----:B------:R-:W-:Y:S01]  /*0990*/  ISETP.LT.U32.AND P4, PT, R17, R18, P2 ;  /* 0x000000121100720c */ /* 0x000fe20001781070 */
[----:B------:R-:W-:Y:S01]  /*09a0*/  IMAD.X R9, RZ, RZ, R22, P0 ;  /* 0x000000ffff097224 */ /* 0x000fe200000e0616 */
[----:B------:R-:W-:Y:S02]  /*09b0*/  @!P2 SEL R28, RZ, 0x1, P3 ;  /* 0x00000001ff1ca807 */ /* 0x000fe40001800000 */
[----:B------:R-:W-:Y:S02]  /*09c0*/  ISETP.LT.U32.AND P0, PT, R8, R21, PT ;  /* 0x000000150800720c */ /* 0x000fe40003f01070 */
[----:B------:R-:W-:Y:S02]  /*09d0*/  SEL R28, R28, 0x1, !P4 ;  /* 0x000000011c1c7807 */ /* 0x000fe40006000000 */
[----:B------:R-:W-:Y:S02]  /*09e0*/  IADD3 R19, P5, PT, R19, 0x700, RZ ;  /* 0x0000070013137810 */ /* 0x000fe40007fbe0ff */
[----:B------:R-:W-:-:S02]  /*09f0*/  ISETP.LT.AND.EX P0, PT, R9, R20, PT, P0 ;  /* 0x000000140900720c */ /* 0x000fc40003f01300 */
[----:B------:R-:W-:Y:S01]  /*0a00*/  LOP3.LUT P3, RZ, R28, 0xff, RZ, 0xc0, !PT ;  /* 0x000000ff1cff7812 */ /* 0x000fe2000786c0ff */
[----:B------:R-:W-:Y:S01]  /*0a10*/  IMAD.X R22, RZ, RZ, R22, P5 ;  /* 0x000000ffff167224 */ /* 0x000fe200028e0616 */
[-C--:B------:R-:W-:Y:S02]  /*0a20*/  SEL R6, R8, R21.reuse, P0 ;  /* 0x0000001508067207 */ /* 0x080fe40000000000 */
[CC--:B------:R-:W-:Y:S02]  /*0a30*/  SEL R7, R9.reuse, R20.reuse, P0 ;  /* 0x0000001409077207 */ /* 0x0c0fe40000000000 */
[----:B------:R-:W-:Y:S02]  /*0a40*/  ISETP.NE.AND P5, PT, R14, RZ, PT ;  /* 0x000000ff0e00720c */ /* 0x000fe40003fa5270 */
[----:B------:R-:W-:Y:S02]  /*0a50*/  @!P4 SEL R6, R8, R21, !P2 ;  /* 0x000000150806c207 */ /* 0x000fe40005000000 */
[----:B------:R-:W-:-:S02]  /*0a60*/  @!P4 SEL R7, R9, R20, !P2 ;  /* 0x000000140907c207 */ /* 0x000fc40005000000 */
[----:B------:R-:W-:Y:S02]  /*0a70*/  ISETP.LT.U32.AND P2, PT, R15, R16, P3 ;  /* 0x000000100f00720c */ /* 0x000fe40001f41070 */
        /* <DEDUP_REMOVED lines=8> */
[----:B------:R-:W-:Y:S01]  /*0b00*/  @!P2 SEL R27, R22, R7, !P3 ;  /* 0x00000007161ba207 */ /* 0x000fe20005800000 */
[----:B------:R-:W-:Y:S06]  /*0b10*/  @P5 BRA `(.L_x_749) ;  /* 0xfffffff800085947 */ /* 0x000fec000383ffff */
.L_x_748:
[----:B------:R-:W-:Y:S05]  /*0b20*/  BSYNC.RECONVERGENT B2 ;  /* 0x0000000000027941 */ /* 0x000fea0003800200 */
.L_x_747:
        /* <DEDUP_REMOVED lines=16> */
[----:B------:R0:W5:Y:S04]  /*0c30*/  LDG.E R14, desc[UR8][R2.64+0xc00] ;  /* 0x000c0008020e7981 */ /* 0x000168000c1e1900 */
[----:B------:R1:W5:Y:S01]  /*0c40*/  LDG.E R17, desc[UR8][R4.64+0xc00] ;  /* 0x000c000804117981 */ /* 0x000362000c1e1900 */
[----:B------:R-:W-:-:S02]  /*0c50*/  LOP3.LUT P3, RZ, R28, 0xff, RZ, 0xc0, !PT ;  /* 0x000000ff1cff7812 */ /* 0x000fc4000786c0ff */
[----:B--2---:R-:W-:-:S05]  /*0c60*/  IADD3 R19, P2, PT, R13, UR10, RZ ;  /* 0x0000000a0d137c10 */ /* 0x004fca000ff5e0ff */
[----:B------:R-:W-:Y:S02]  /*0c70*/  IMAD.X R16, RZ, RZ, UR11, P2 ;  /* 0x0000000bff107e24 */ /* 0x000fe400090e06ff */
[----:B0-----:R-:W-:-:S05]  /*0c80*/  VIADD R2, R13, 0x100 ;  /* 0x000001000d027836 */ /* 0x001fca0000000000 */
[----:B------:R-:W-:-:S05]  /*0c90*/  IADD3 R3, P5, PT, R2, UR10, RZ ;  /* 0x0000000a02037c10 */ /* 0x000fca000ffbe0ff */
[----:B-1----:R-:W-:Y:S02]  /*0ca0*/  IMAD.X R4, RZ, RZ, UR11, P5 ;  /* 0x0000000bff047e24 */ /* 0x002fe4000a8e06ff */
[----:B------:R-:W-:Y:S01]  /*0cb0*/  VIADD R2, R13, 0x200 ;  /* 0x000002000d027836 */ /* 0x000fe20000000000 */
[CC--:B----4-:R-:W-:Y:S02]  /*0cc0*/  ISETP.GE.U32.AND P0, PT, R6.reuse, R7.reuse, PT ;  /* 0x000000070600720c */ /* 0x0d0fe40003f06070 */
[----:B------:R-:W-:Y:S02]  /*0cd0*/  ISETP.LT.U32.AND P4, PT, R6, R7, P3 ;  /* 0x000000070600720c */ /* 0x000fe40001f81070 */
[----:B------:R-:W-:-:S04]  /*0ce0*/  @!P3 SEL R28, RZ, 0x1, P0 ;  /* 0x00000001ff1cb807 */ /* 0x000fc80000000000 */
[----:B------:R-:W-:Y:S02]  /*0cf0*/  SEL R28, R28, 0x1, !P4 ;  /* 0x000000011c1c7807 */ /* 0x000fe40006000000 */
[----:B------:R-:W-:Y:S02]  /*0d00*/  ISETP.LT.U32.AND P0, PT, R19, R20, PT ;  /* 0x000000141300720c */ /* 0x000fe40003f01070 */
[----:B------:R-:W-:Y:S02]  /*0d10*/  LOP3.LUT P2, RZ, R28, 0xff, RZ, 0xc0, !PT ;  /* 0x000000ff1cff7812 */ /* 0x000fe4000784c0ff */
[----:B------:R-:W-:-:S04]  /*0d20*/  ISETP.LT.AND.EX P0, PT, R16, R27, PT, P0 ;  /* 0x0000001b1000720c */ /* 0x000fc80003f01300 */
[CC--:B------:R-:W-:Y:S02]  /*0d30*/  SEL R6, R19.reuse, R20.reuse, P0 ;  /* 0x0000001413067207 */ /* 0x0c0fe40000000000 */
[----:B------:R-:W-:Y:S02]  /*0d40*/  SEL R5, R16, R27, P0 ;  /* 0x0000001b10057207 */ /* 0x000fe40000000000 */
[----:B---3--:R-:W-:Y:S02]  /*0d50*/  ISETP.GE.U32.AND P0, PT, R8, R9, PT ;  /* 0x000000090800720c */ /* 0x008fe40003f06070 */
[----:B------:R-:W-:Y:S02]  /*0d60*/  @!P4 SEL R6, R19, R20, !P3 ;  /* 0x000000141306c207 */ /* 0x000fe40005800000 */
[----:B------:R-:W-:Y:S02]  /*0d70*/  @!P4 SEL R5, R16, R27, !P3 ;  /* 0x0000001b1005c207 */ /* 0x000fe40005800000 */
[----:B------:R-:W-:-:S02]  /*0d80*/  ISETP.LT.U32.AND P4, PT, R8, R9, P2 ;  /* 0x000000090800720c */ /* 0x000fc40001781070 */
[----:B------:R-:W-:-:S04]  /*0d90*/  @!P2 SEL R28, RZ, 0x1, P0 ;  /* 0x00000001ff1ca807 */ /* 0x000fc80000000000 */
        /* <DEDUP_REMOVED lines=27> */
[-C--:B------:R-:W-:Y:S02]  /*0f50*/  ISETP.LT.AND.EX P0, PT, R3, R4.reuse, PT, P0 ;  /* 0x000000040300720c */ /* 0x080fe40003f01300 */
[----:B------:R-:W-:Y:S01]  /*0f60*/  @!P2 SEL R28, RZ, 0x1, P4 ;  /* 0x00000001ff1ca807 */ /* 0x000fe20002000000 */
[----:B------:R-:W-:Y:S01]  /*0f70*/  VIADD R13, R13, 0x400 ;  /* 0x000004000d0d7836 */ /* 0x000fe20000000000 */
[----:B------:R-:W-:Y:S02]  /*0f80*/  SEL R20, R2, R5, P0 ;  /* 0x0000000502147207 */ /* 0x000fe40000000000 */
[----:B------:R-:W-:Y:S02]  /*0f90*/  SEL R27, R3, R4, P0 ;  /* 0x00000004031b7207 */ /* 0x000fe40000000000 */
[----:B------:R-:W-:-:S02]  /*0fa0*/  SEL R28, R28, 0x1, !P3 ;  /* 0x000000011c1c7807 */ /* 0x000fc40005800000 */
[----:B------:R-:W-:Y:S02]  /*0fb0*/  @!P3 SEL R20, R2, R5, !P2 ;  /* 0x000000050214b207 */ /* 0x000fe40005000000 */
[----:B------:R-:W-:-:S07]  /*0fc0*/  @!P3 SEL R27, R3, R4, !P2 ;  /* 0x00000004031bb207 */ /* 0x000fce0005000000 */
.L_x_751:
[----:B------:R-:W-:Y:S05]  /*0fd0*/  BSYNC.RECONVERGENT B2 ;  /* 0x0000000000027941 */ /* 0x000fea0003800200 */
.L_x_750:
        /* <DEDUP_REMOVED lines=42> */
.L_x_753:
[----:B------:R-:W-:Y:S05]  /*1280*/  BSYNC.RECONVERGENT B2 ;  /* 0x0000000000027941 */ /* 0x000fea0003800200 */
.L_x_752:
        /* <DEDUP_REMOVED lines=23> */
.L_x_746:
[----:B------:R-:W-:Y:S05]  /*1400*/  BSYNC.RECONVERGENT B1 ;  /* 0x0000000000017941 */ /* 0x000fea0003800200 */
.L_x_745:
[----:B------:R-:W-:-:S09]  /*1410*/  UISETP.GE.U32.AND UP0, UPT, UR4, 0x100, UPT ;  /* 0x000001000400788c */ /* 0x000fd2000bf06070 */
        /* <DEDUP_REMOVED lines=25> */
.L_x_756:
[----:B------:R-:W-:Y:S05]  /*15b0*/  BSYNC.RECONVERGENT B1 ;  /* 0x0000000000017941 */ /* 0x000fea0003800200 */
.L_x_755:
        /* <DEDUP_REMOVED lines=23> */
.L_x_758:
[----:B------:R-:W-:Y:S05]  /*1730*/  BSYNC.RECONVERGENT B1 ;  /* 0x0000000000017941 */ /* 0x000fea0003800200 */
.L_x_757:
        /* <DEDUP_REMOVED lines=20> */
.L_x_760:
[----:B------:R-:W-:Y:S05]  /*1880*/  BSYNC.RECONVERGENT B1 ;  /* 0x0000000000017941 */ /* 0x000fea0003800200 */
.L_x_759:
        /* <DEDUP_REMOVED lines=20> */
.L_x_762:
[----:B------:R-:W-:Y:S05]  /*19d0*/  BSYNC.RECONVERGENT B1 ;  /* 0x0000000000017941 */ /* 0x000fea0003800200 */
.L_x_761:
        /* <DEDUP_REMOVED lines=20> */
.L_x_764:
[----:B------:R-:W-:Y:S05]  /*1b20*/  BSYNC.RECONVERGENT B1 ;  /* 0x0000000000017941 */ /* 0x000fea0003800200 */
.L_x_763:
[----:B------:R-:W-:Y:S04]  /*1b30*/  BSSY.RECONVERGENT B1, `(.L_x_765) ;  /* 0x000000b000017945 */ /* 0x000fe80003800200 */
[----:B------:R-:W-:Y:S05]  /*1b40*/  @P1 BRA `(.L_x_766) ;  /* 0x0000000000241947 */ /* 0x000fea0003800000 */
[----:B--2---:R-:W2:Y:S01]  /*1b50*/  S2R R4, SR_CgaCtaId ;  /* 0x0000000000047919 */ /* 0x004ea20000008800 */
[----:B0-----:R-:W-:Y:S01]  /*1b60*/  MOV R3, 0x400 ;  /* 0x0000040000037802 */ /* 0x001fe20000000f00 */
[----:B------:R-:W-:Y:S01]  /*1b70*/  IMAD.MOV.U32 R21, RZ, RZ, R27 ;  /* 0x000000ffff157224 */ /* 0x000fe200078e001b */
[----:B------:R-:W-:-:S04]  /*1b80*/  SHF.R.U32.HI R2, RZ, 0x1, R11 ;  /* 0x00000001ff027819 */ /* 0x000fc8000001160b */
[----:B------:R-:W-:Y:S02]  /*1b90*/  LOP3.LUT R2, R2, 0x1f0, RZ, 0xc0, !PT ;  /* 0x000001f002027812 */ /* 0x000fe400078ec0ff */
[----:B--2---:R-:W-:-:S05]  /*1ba0*/  LEA R3, R4, R3, 0x18 ;  /* 0x0000000304037211 */ /* 0x004fca00078ec0ff */
[----:B------:R-:W-:-:S05]  /*1bb0*/  IMAD.IADD R3, R2, 0x1, R3 ;  /* 0x0000000102037824 */ /* 0x000fca00078e0203 */
[----:B------:R0:W-:Y:S04]  /*1bc0*/  STS.64 [R3+0x10], R20 ;  /* 0x0000101403007388 */ /* 0x0001e80000000a00 */
[----:B------:R0:W-:Y:S02]  /*1bd0*/  STS.U8 [R3+0x8], R28 ;  /* 0x0000081c03007388 */ /* 0x0001e40000000000 */
.L_x_766:
[----:B------:R-:W-:Y:S05]  /*1be0*/  BSYNC.RECONVERGENT B1 ;  /* 0x0000000000017941 */ /* 0x000fea0003800200 */
.L_x_765:
        /* <DEDUP_REMOVED lines=15> */
[----:B-----5:R-:W-:-:S04]  /*1ce0*/  ISETP.NE.AND P2, PT, R10, RZ, PT ;  /* 0x000000ff0a00720c */ /* 0x020fc80003f45270 */
[----:B------:R-:W-:Y:S02]  /*1cf0*/  @P4 SEL R10, R28, 0x1, !P2 ;  /* 0x000000011c0a4807 */ /* 0x000fe40005000000 */
[-C--:B--2---:R-:W-:Y:S01]  /*1d00*/  ISETP.LT.U32.AND P0, PT, R4, R20.reuse, PT ;  /* 0x000000140400720c */ /* 0x084fe20003f01070 */
[----:B------:R-:W-:Y:S01]  /*1d10*/  LDS.U8 R28, [UR5+0x78] ;  /* 0x00007805ff1c7984 */ /* 0x000fe20008000000 */
[----:B------:R-:W-:Y:S02]  /*1d20*/  LOP3.LUT P3, RZ, R10, 0xff, RZ, 0xc0, !PT ;  /* 0x000000ff0aff7812 */ /* 0x000fe4000786c0ff */
[----:B------:R-:W-:Y:S02]  /*1d30*/  ISETP.LT.AND.EX P0, PT, R5, R27, PT, P0 ;  /* 0x0000001b0500720c */ /* 0x000fe40003f01300 */
[----:B----4-:R-:W-:Y:S02]  /*1d40*/  ISETP.NE.AND P5, PT, R12, RZ, PT ;  /* 0x000000ff0c00720c */ /* 0x010fe40003fa5270 */
[----:B-1-3--:R-:W-:-:S02]  /*1d50*/  @P2 SEL R20, R4, R20, P0 ;  /* 0x0000001404142207 */ /* 0x00afc40000000000 */
[C---:B------:R-:W-:Y:S02]  /*1d60*/  @P2 SEL R27, R5.reuse, R27, P0 ;  /* 0x0000001b051b2207 */ /* 0x040fe40000000000 */
[----:B------:R-:W-:Y:S02]  /*1d70*/  SEL R11, R4, R20, !P4 ;  /* 0x00000014040b7207 */ /* 0x000fe40006000000 */
[----:B------:R-:W-:Y:S02]  /*1d80*/  SEL R13, R5, R27, !P4 ;  /* 0x0000001b050d7207 */ /* 0x000fe40006000000 */
[----:B------:R-:W-:Y:S01]  /*1d90*/  ISETP.LT.U32.AND P0, PT, R6, R11, PT ;  /* 0x0000000b0600720c */ /* 0x000fe20003f01070 */
[----:B------:R-:W-:Y:S01]  /*1da0*/  LDS.64 R4, [UR5+0x60] ;  /* 0x00006005ff047984 */ /* 0x000fe20008000a00 */
[----:B------:R-:W-:Y:S02]  /*1db0*/  @P3 SEL R12, R10, 0x1, !P5 ;  /* 0x000000010a0c3807 */ /* 0x000fe40006800000 */
[----:B------:R-:W-:Y:S01]  /*1dc0*/  ISETP.LT.AND.EX P0, PT, R7, R13, PT, P0 ;  /* 0x0000000d0700720c */ /* 0x000fe20003f01300 */
[----:B------:R-:W1:Y:S01]  /*1dd0*/  LDS.U8 R10, [UR5+0x58] ;  /* 0x00005805ff0a7984 */ /* 0x000e620008000000 */
[----:B------:R-:W-:-:S02]  /*1de0*/  LOP3.LUT P2, RZ, R12, 0xff, RZ, 0xc0, !PT ;  /* 0x000000ff0cff7812 */ /* 0x000fc4000784c0ff */
[----:B------:R-:W-:Y:S02]  /*1df0*/  @P5 SEL R11, R6, R11, P0 ;  /* 0x0000000b060b5207 */ /* 0x000fe40000000000 */
[----:B------:R-:W-:Y:S02]  /*1e00*/  ISETP.NE.AND P4, PT, R14, RZ, PT ;  /* 0x000000ff0e00720c */ /* 0x000fe40003f85270 */
[C---:B------:R-:W-:Y:S02]  /*1e10*/  @P5 SEL R13, R7.reuse, R13, P0 ;  /* 0x0000000d070d5207 */ /* 0x040fe40000000000 */
[----:B------:R-:W-:Y:S02]  /*1e20*/  SEL R11, R6, R11, !P3 ;  /* 0x0000000b060b7207 */ /* 0x000fe40005800000 */
[----:B------:R-:W-:Y:S02]  /*1e30*/  SEL R13, R7, R13, !P3 ;  /* 0x0000000d070d7207 */ /* 0x000fe40005800000 */
[----:B------:R-:W-:Y:S01]  /*1e40*/  ISETP.LT.U32.AND P0, PT, R8, R11, PT ;  /* 0x0000000b0800720c */ /* 0x000fe20003f01070 */
[----:B------:R-:W-:Y:S01]  /*1e50*/  LDS.64 R6, [UR5+0x70] ;  /* 0x00007005ff067984 */ /* 0x000fe20008000a00 */
[----:B------:R-:W-:-:S02]  /*1e60*/  @P2 SEL R14, R12, 0x1, !P4 ;  /* 0x000000010c0e2807 */ /* 0x000fc40006000000 */
[----:B------:R-:W-:Y:S01]  /*1e70*/  ISETP.LT.AND.EX P0, PT, R9, R13, PT, P0 ;  /* 0x0000000d0900720c */ /* 0x000fe20003f01300 */
[----:B------:R-:W2:Y:S01]  /*1e80*/  LDS.U8 R12, [UR5+0x68] ;  /* 0x00006805ff0c7984 */ /* 0x000ea20008000000 */
[----:B------:R-:W-:Y:S02]  /*1e90*/  ISETP.NE.AND P3, PT, R15, RZ, PT ;  /* 0x000000ff0f00720c */ /* 0x000fe40003f65270 */
[----:B------:R-:W-:Y:S02]  /*1ea0*/  @P4 SEL R11, R8, R11, P0 ;  /* 0x0000000b080b4207 */ /* 0x000fe40000000000 */
[----:B------:R-:W-:Y:S02]  /*1eb0*/  LOP3.LUT P5, RZ, R14, 0xff, RZ, 0xc0, !PT ;  /* 0x000000ff0eff7812 */ /* 0x000fe400078ac0ff */
[----:B------:R-:W-:Y:S02]  /*1ec0*/  @P4 SEL R13, R9, R13, P0 ;  /* 0x0000000d090d4207 */ /* 0x000fe40000000000 */
[----:B------:R-:W-:-:S02]  /*1ed0*/  SEL R11, R8, R11, !P2 ;  /* 0x0000000b080b7207 */ /* 0x000fc40005000000 */
[----:B------:R-:W-:Y:S02]  /*1ee0*/  SEL R13, R9, R13, !P2 ;  /* 0x0000000d090d7207 */ /* 0x000fe40005000000 */
[----:B0-----:R-:W-:Y:S01]  /*1ef0*/  ISETP.LT.U32.AND P0, PT, R2, R11, PT ;  /* 0x0000000b0200720c */ /* 0x001fe20003f01070 */
[----:B------:R-:W0:Y:S03]  /*1f00*/  LDS.64 R8, [UR5+0x80] ;  /* 0x00008005ff087984 */ /* 0x000e260008000a00 */
[----:B------:R-:W-:Y:S02]  /*1f10*/  ISETP.LT.AND.EX P0, PT, R3, R13, PT, P0 ;  /* 0x0000000d0300720c */ /* 0x000fe40003f01300 */
[----:B------:R-:W-:Y:S02]  /*1f20*/  @P5 SEL R15, R14, 0x1, !P3 ;  /* 0x000000010e0f5807 */ /* 0x000fe40005800000 */
[----:B------:R-:W-:-:S02]  /*1f30*/  @P3 SEL R11, R2, R11, P0 ;  /* 0x0000000b020b3207 */ /* 0x000fc40000000000 */
[----:B-1----:R-:W-:Y:S02]  /*1f40*/  ISETP.NE.AND P2, PT, R10, RZ, PT ;  /* 0x000000ff0a00720c */ /* 0x002fe40003f45270 */
[----:B------:R-:W-:Y:S02]  /*1f50*/  @P3 SEL R13, R3, R13, P0 ;  /* 0x0000000d030d3207 */ /* 0x000fe40000000000 */
[----:B------:R-:W-:Y:S02]  /*1f60*/  SEL R11, R2, R11, !P5 ;  /* 0x0000000b020b7207 */ /* 0x000fe40006800000 */
[----:B------:R-:W-:Y:S02]  /*1f70*/  LOP3.LUT P4, RZ, R15, 0xff, RZ, 0xc0, !PT ;  /* 0x000000ff0fff7812 */ /* 0x000fe4000788c0ff */
[----:B------:R-:W-:Y:S02]  /*1f80*/  SEL R13, R3, R13, !P5 ;  /* 0x0000000d030d7207 */ /* 0x000fe40006800000 */
[----:B------:R-:W-:-:S04]  /*1f90*/  ISETP.LT.U32.AND P0, PT, R4, R11, PT ;  /* 0x0000000b0400720c */ /* 0x000fc80003f01070 */
[----:B------:R-:W-:Y:S02]  /*1fa0*/  ISETP.LT.AND.EX P0, PT, R5, R13, PT, P0 ;  /* 0x0000000d0500720c */ /* 0x000fe40003f01300 */
[----:B--2---:R-:W-:Y:S02]  /*1fb0*/  ISETP.NE.AND P3, PT, R12, RZ, PT ;  /* 0x000000ff0c00720c */ /* 0x004fe40003f65270 */
[C---:B------:R-:W-:Y:S02]  /*1fc0*/  @P2 SEL R11, R4.reuse, R11, P0 ;  /* 0x0000000b040b2207 */ /* 0x040fe40000000000 */
[----:B------:R-:W-:Y:S02]  /*1fd0*/  @P4 SEL R10, R15, 0x1, !P2 ;  /* 0x000000010f0a4807 */ /* 0x000fe40005000000 */
[----:B------:R-:W-:Y:S02]  /*1fe0*/  @P2 SEL R13, R5, R13, P0 ;  /* 0x0000000d050d2207 */ /* 0x000fe40000000000 */
[----:B------:R-:W-:-:S02]  /*1ff0*/  SEL R3, R4, R11, !P4 ;  /* 0x0000000b04037207 */ /* 0x000fc40006000000 */
[----:B------:R-:W-:Y:S02]  /*2000*/  LOP3.LUT P5, RZ, R10, 0xff, RZ, 0xc0, !PT ;  /* 0x000000ff0aff7812 */ /* 0x000fe400078ac0ff */
[----:B------:R-:W-:Y:S02]  /*2010*/  SEL R5, R5, R13, !P4 ;  /* 0x0000000d05057207 */ /* 0x000fe40006000000 */
[----:B------:R-:W-:Y:S02]  /*2020*/  ISETP.LT.U32.AND P0, PT, R6, R3, PT ;  /* 0x000000030600720c */ /* 0x000fe40003f01070 */
        /* <DEDUP_REMOVED lines=16> */
.L_x_754:
        /* <DEDUP_REMOVED lines=36> */
.L_x_769:
[----:B------:R-:W-:Y:S05]  /*2370*/  BSYNC.RECONVERGENT B1 ;  /* 0x0000000000017941 */ /* 0x000fea0003800200 */
.L_x_768:
        /* <DEDUP_REMOVED lines=21> */
.L_x_771:
[----:B------:R-:W-:Y:S05]  /*24d0*/  BSYNC.RECONVERGENT B1 ;  /* 0x0000000000017941 */ /* 0x000fea0003800200 */
.L_x_770:
        /* <DEDUP_REMOVED lines=20> */
.L_x_773:
[----:B------:R-:W-:Y:S05]  /*2620*/  BSYNC.RECONVERGENT B1 ;  /* 0x0000000000017941 */ /* 0x000fea0003800200 */
.L_x_772:
        /* <DEDUP_REMOVED lines=20> */
.L_x_775:
[----:B------:R-:W-:Y:S05]  /*2770*/  BSYNC.RECONVERGENT B1 ;  /* 0x0000000000017941 */ /* 0x000fea0003800200 */
.L_x_774:
        /* <DEDUP_REMOVED lines=20> */
.L_x_777:
[----:B------:R-:W-:Y:S05]  /*28c0*/  BSYNC.RECONVERGENT B1 ;  /* 0x0000000000017941 */ /* 0x000fea0003800200 */
.L_x_776:
[----:B------:R-:W-:Y:S04]  /*28d0*/  BSSY.RECONVERGENT B1, `(.L_x_778) ;  /* 0x000000b000017945 */ /* 0x000fe80003800200 */
[----:B------:R-:W-:Y:S05]  /*28e0*/  @P1 BRA `(.L_x_779) ;  /* 0x0000000000241947 */ /* 0x000fea0003800000 */
[----:B0-----:R-:W0:Y:S01]  /*28f0*/  S2R R4, SR_CgaCtaId ;  /* 0x0000000000047919 */ /* 0x001e220000008800 */
[----:B------:R-:W-:Y:S01]  /*2900*/  MOV R3, 0x400 ;  /* 0x0000040000037802 */ /* 0x000fe20000000f00 */
[----:B------:R-:W-:Y:S01]  /*2910*/  IMAD.MOV.U32 R21, RZ, RZ, R27 ;  /* 0x000000ffff157224 */ /* 0x000fe200078e001b */
[----:B--234-:R-:W-:-:S04]  /*2920*/  SHF.R.U32.HI R2, RZ, 0x1, R11 ;  /* 0x00000001ff027819 */ /* 0x01cfc8000001160b */
[----:B------:R-:W-:Y:S02]  /*2930*/  LOP3.LUT R2, R2, 0x1f0, RZ, 0xc0, !PT ;  /* 0x000001f002027812 */ /* 0x000fe400078ec0ff */
[----:B0-----:R-:W-:-:S05]  /*2940*/  LEA R3, R4, R3, 0x18 ;  /* 0x0000000304037211 */ /* 0x001fca00078ec0ff */
[----:B------:R-:W-:-:S05]  /*2950*/  IMAD.IADD R3, R2, 0x1, R3 ;  /* 0x0000000102037824 */ /* 0x000fca00078e0203 */
[----:B------:R0:W-:Y:S04]  /*2960*/  STS.64 [R3+0x10], R20 ;  /* 0x0000101403007388 */ /* 0x0001e80000000a00 */
[----:B------:R0:W-:Y:S02]  /*2970*/  STS.U8 [R3+0x8], R28 ;  /* 0x0000081c03007388 */ /* 0x0001e40000000000 */
.L_x_779:
[----:B------:R-:W-:Y:S05]  /*2980*/  BSYNC.RECONVERGENT B1 ;  /* 0x0000000000017941 */ /* 0x000fea0003800200 */
.L_x_778:
[----:B------:R-:W-:Y:S01]  /*2990*/  BAR.SYNC.DEFER_BLOCKING 0x0 ;  /* 0x0000000000007b1d */ /* 0x000fe20000010000 */
[----:B------:R-:W-:-:S13]  /*29a0*/  ISETP.NE.AND P1, PT, R11, RZ, PT ;  /* 0x000000ff0b00720c */ /* 0x000fda0003f25270 */
[----:B------:R-:W-:Y:S05]  /*29b0*/  @P1 BRA `(.L_x_767) ;  /* 0x0000002c00f01947 */ /* 0x000fea0003800000 */
[----:B------:R-:W-:Y:S02]  /*29c0*/  UISETP.GE.U32.AND UP0, UPT, UR4, 0x21, UPT ;  /* 0x000000210400788c */ /* 0x000fe4000bf06070 */
[----:B------:R-:W-:Y:S02]  /*29d0*/  UISETP.GE.U32.AND UP1, UPT, UR4, 0x41, UPT ;  /* 0x000000410400788c */ /* 0x000fe4000bf26070 */
[----:B------:R-:W-:Y:S02]  /*29e0*/  UISETP.GE.U32.AND UP2, UPT, UR4, 0x61, UPT ;  /* 0x000000610400788c */ /* 0x000fe4000bf46070 */
[----:B------:R-:W-:Y:S02]  /*29f0*/  UISETP.GE.U32.AND UP3, UPT, UR4, 0x81, UPT ;  /* 0x000000810400788c */ /* 0x000fe4000bf66070 */
[----:B------:R-:W-:Y:S02]  /*2a00*/  UISETP.GE.U32.AND UP4, UPT, UR4, 0xa1, UPT ;  /* 0x000000a10400788c */ /* 0x000fe4000bf86070 */
[----:B------:R-:W-:-:S02]  /*2a10*/  UISETP.GE.U32.AND UP5, UPT, UR4, 0xc1, UPT ;  /* 0x000000c10400788c */ /* 0x000fc4000bfa6070 */
[----:B------:R-:W-:Y:S01]  /*2a20*/  UISETP.GE.U32.AND UP6, UPT, UR4, 0xe1, UPT ;  /* 0x000000e10400788c */ /* 0x000fe2000bfc6070 */
        /* <DEDUP_REMOVED lines=16> */
.L_x_780:
        /* <DEDUP_REMOVED lines=16> */
.L_x_781:
        /* <DEDUP_REMOVED lines=16> */
.L_x_782:
        /* <DEDUP_REMOVED lines=16> */
.L_x_783:
        /* <DEDUP_REMOVED lines=16> */
.L_x_784:
        /* <DEDUP_REMOVED lines=16> */
.L_x_785:
        /* <DEDUP_REMOVED lines=17> */
.L_x_744:
        /* <DEDUP_REMOVED lines=15> */
[----:B------:R-:W-:Y:S01]  /*3230*/  UIADD3 UR5, UPT, UPT, UR4, -0x400, URZ ;  /* 0xfffffc0004057890 */ /* 0x000fe2000fffe0ff */
[----:B------:R-:W-:-:S03]  /*3240*/  IMAD.MOV.U32 R22, RZ, RZ, 0x400 ;  /* 0x00000400ff167424 */ /* 0x000fc600078e00ff */
[----:B------:R-:W-:Y:S01]  /*3250*/  UISETP.GE.U32.AND UP0, UPT, UR5, 0x400, UPT ;  /* 0x000004000500788c */ /* 0x000fe2000bf06070 */
[----:B---3--:R-:W-:Y:S01]  /*3260*/  ISETP.GE.U32.AND P0, PT, R6, R7, PT ;  /* 0x000000070600720c */ /* 0x008fe20003f06070 */
[----:B------:R-:W-:-:S03]  /*3270*/  VIADD R6, R21, 0x200 ;  /* 0x0000020015067836 */ /* 0x000fc60000000000 */
[----:B------:R-:W-:Y:S02]  /*3280*/  SEL R20, R21, R20, !P0 ;  /* 0x0000001415147207 */ /* 0x000fe40004000000 */
[----:B--2---:R-:W-:Y:S02]  /*3290*/  IADD3 R15, P1, PT, R6, UR6, RZ ;  /* 0x00000006060f7c10 */ /* 0x004fe4000ff3e0ff */
[----:B------:R-:W-:Y:S02]  /*32a0*/  IADD3 R20, P3, PT, R20, UR6, RZ ;  /* 0x0000000614147c10 */ /* 0x000fe4000ff7e0ff */
[----:B----4-:R-:W-:Y:S01]  /*32b0*/  ISETP.GE.U32.AND P2, PT, R10, R11, PT ;  /* 0x0000000b0a00720c */ /* 0x010fe20003f46070 */
[----:B------:R-:W-:Y:S01]  /*32c0*/  IMAD.X R6, RZ, RZ, UR7, P1 ;  /* 0x00000007ff067e24 */ /* 0x000fe200088e06ff */
[C---:B------:R-:W-:Y:S01]  /*32d0*/  ISETP.LT.U32.AND P1, PT, R15.reuse, R20, PT ;  /* 0x000000140f00720c */ /* 0x040fe20003f21070 */
[----:B------:R-:W-:Y:S01]  /*32e0*/  IMAD.X R27, RZ, RZ, UR7, P3 ;  /* 0x00000007ff1b7e24 */ /* 0x000fe200098e06ff */
[----:B------:R-:W-:-:S02]  /*32f0*/  IADD3 R7, P4, PT, R15, 0x100, RZ ;  /* 0x000001000f077810 */ /* 0x000fc40007f9e0ff */
[----:B-----5:R-:W-:Y:S02]  /*3300*/  ISETP.LT.U32.OR P0, PT, R8, R9, !P0 ;  /* 0x000000090800720c */ /* 0x020fe40004701470 */
[----:B------:R-:W-:-:S05]  /*3310*/  ISETP.LT.AND.EX P1, PT, R6, R27, PT, P1 ;  /* 0x0000001b0600720c */ /* 0x000fca0003f21310 */
        /* <DEDUP_REMOVED lines=8> */
[----:B------:R-:W-:Y:S02]  /*33a0*/  ISETP.LT.AND.EX P1, PT, R6, R27, PT, P1 ;  /* 0x0000001b0600720c */ /* 0x000fe40003f21310 */
[----:B------:R-:W-:Y:S02]  /*33b0*/  ISETP.LT.U32.OR P2, PT, R12, R13, P0 ;  /* 0x0000000d0c00720c */ /* 0x000fe40000741470 */
[----:B------:R-:W-:Y:S02]  /*33c0*/  @!P3 SEL R20, R7, R20, P1 ;  /* 0x000000140714b207 */ /* 0x000fe40000800000 */
[----:B------:R-:W-:Y:S02]  /*33d0*/  @!P3 SEL R27, R6, R27, P1 ;  /* 0x0000001b061bb207 */ /* 0x000fe40000800000 */
[----:B------:R-:W-:-:S02]  /*33e0*/  SEL R28, RZ, 0x1, !P2 ;  /* 0x00000001ff1c7807 */ /* 0x000fc40005000000 */
[----:B------:R-:W-:Y:S02]  /*33f0*/  SEL R20, R20, R7, P0 ;  /* 0x0000000714147207 */ /* 0x000fe40000000000 */
[----:B------:R-:W-:Y:S01]  /*3400*/  SEL R27, R27, R6, P0 ;  /* 0x000000061b1b7207 */ /* 0x000fe20000000000 */
[----:B------:R-:W-:Y:S06]  /*3410*/  BRA.U !UP0, `(.L_x_786) ;  /* 0x0000000508107547 */ /* 0x000fec000b800000 */
[----:B------:R-:W-:Y:S01]  /*3420*/  IMAD.MOV.U32 R22, RZ, RZ, 0x400 ;  /* 0x00000400ff167424 */ /* 0x000fe200078e00ff */
[----:B------:R-:W0:Y:S01]  /*3430*/  LDCU UR4, c[0x0][0x3a8] ;  /* 0x00007500ff0477ac */ /* 0x000e220008000800 */
[----:B------:R-:W2:Y:S01]  /*3440*/  LDCU.64 UR6, c[0x0][0x398] ;  /* 0x00007300ff0677ac */ /* 0x000ea20008000a00 */
[----:B------:R-:W-:-:S04]  /*3450*/  NOP ;  /* 0x0000000000007918 */ /* 0x000fc80000000000 */
.L_x_788:
[----:B------:R-:W-:-:S04]  /*3460*/  IMAD.WIDE.U32 R6, R22, 0x4, R2 ;  /* 0x0000000416067825 */ /* 0x000fc800078e0002 */
[----:B------:R-:W-:Y:S01]  /*3470*/  IMAD.WIDE.U32 R8, R22, 0x4, R4 ;  /* 0x0000000416087825 */ /* 0x000fe200078e0004 */
        /* <DEDUP_REMOVED lines=8> */
[----:B------:R-:W-:-:S02]  /*3500*/  LOP3.LUT P2, RZ, R28, 0xff, RZ, 0xc0, !PT ;  /* 0x000000ff1cff7812 */ /* 0x000fc4000784c0ff */
[----:B---3--:R-:W-:Y:S02]  /*3510*/  ISETP.GE.U32.AND P3, PT, R10, R11, PT ;  /* 0x0000000b0a00720c */ /* 0x008fe40003f66070 */
[----:B--2---:R-:W-:Y:S02]  /*3520*/  IADD3 R10, P1, P4, R21, UR6, R22 ;  /* 0x00000006150a7c10 */ /* 0x004fe4000fc3e016 */
[----:B-1----:R-:W-:Y:S02]  /*3530*/  SEL R6, RZ, 0x1, P3 ;  /* 0x00000001ff067807 */ /* 0x002fe40001800000 */
[C---:B------:R-:W-:Y:S02]  /*3540*/  ISETP.LT.U32.AND P0, PT, R10.reuse, R20, PT ;  /* 0x000000140a00720c */ /* 0x040fe40003f01070 */
[----:B------:R-:W-:Y:S02]  /*3550*/  IADD3.X R11, PT, PT, RZ, UR7, RZ, P1, P4 ;  /* 0x00000007ff0b7c10 */ /* 0x000fe40008fe84ff */
[----:B------:R-:W-:-:S02]  /*3560*/  IADD3 R7, P4, PT, R10, 0x100, RZ ;  /* 0x000001000a077810 */ /* 0x000fc40007f9e0ff */
[C---:B------:R-:W-:Y:S02]  /*3570*/  ISETP.LT.AND.EX P0, PT, R11.reuse, R27, PT, P0 ;  /* 0x0000001b0b00720c */ /* 0x040fe40003f01300 */
[----:B----4-:R-:W-:Y:S01]  /*3580*/  ISETP.GE.U32.AND P1, PT, R12, R13, PT ;  /* 0x0000000d0c00720c */ /* 0x010fe20003f26070 */
[----:B0-----:R-:W-:Y:S01]  /*3590*/  IMAD.X R8, RZ, RZ, R11, P4 ;  /* 0x000000ffff087224 */ /* 0x001fe200020e060b */
[C---:B------:R-:W-:Y:S02]  /*35a0*/  @!P3 SEL R20, R10.reuse, R20, P0 ;  /* 0x000000140a14b207 */ /* 0x040fe40000000000 */
[----:B------:R-:W-:Y:S02]  /*35b0*/  @!P3 SEL R27, R11, R27, P0 ;  /* 0x0000001b0b1bb207 */ /* 0x000fe40000000000 */
[----:B------:R-:W-:Y:S02]  /*35c0*/  SEL R20, R10, R20, !P2 ;  /* 0x000000140a147207 */ /* 0x000fe40005000000 */
[----:B------:R-:W-:-:S02]  /*35d0*/  @P2 SEL R6, R28, 0x1, P3 ;  /* 0x000000011c062807 */ /* 0x000fc40001800000 */
[----:B------:R-:W-:Y:S02]  /*35e0*/  SEL R27, R11, R27, !P2 ;  /* 0x0000001b0b1b7207 */ /* 0x000fe40005000000 */
[CC--:B------:R-:W-:Y:S02]  /*35f0*/  ISETP.LT.U32.AND P0, PT, R7.reuse, R20.reuse, PT ;  /* 0x000000140700720c */ /* 0x0c0fe40003f01070 */
[----:B------:R-:W-:Y:S02]  /*3600*/  LOP3.LUT P3, RZ, R6, 0xff, RZ, 0xc0, !PT ;  /* 0x000000ff06ff7812 */ /* 0x000fe4000786c0ff */
[----:B------:R-:W-:Y:S02]  /*3610*/  ISETP.LT.AND.EX P0, PT, R8, R27, PT, P0 ;  /* 0x0000001b0800720c */ /* 0x000fe40003f01300 */
[----:B-----5:R-:W-:Y:S02]  /*3620*/  ISETP.GE.U32.AND P2, PT, R14, R15, PT ;  /* 0x0000000f0e00720c */ /* 0x020fe40003f46070 */
[----:B------:R-:W-:-:S02]  /*3630*/  @!P1 SEL R20, R7, R20, P0 ;  /* 0x0000001407149207 */ /* 0x000fc40000000000 */
[----:B------:R-:W-:Y:S02]  /*3640*/  @!P1 SEL R27, R8, R27, P0 ;  /* 0x0000001b081b9207 */ /* 0x000fe40000000000 */
[----:B------:R-:W-:Y:S02]  /*3650*/  IADD3 R9, P0, PT, R10, 0x200, RZ ;  /* 0x000002000a097810 */ /* 0x000fe40007f1e0ff */
[----:B------:R-:W-:Y:S02]  /*3660*/  SEL R20, R7, R20, !P3 ;  /* 0x0000001407147207 */ /* 0x000fe40005800000 */
[----:B------:R-:W-:Y:S02]  /*3670*/  SEL R12, RZ, 0x1, P1 ;  /* 0x00000001ff0c7807 */ /* 0x000fe40000800000 */
[----:B------:R-:W-:Y:S01]  /*3680*/  @P3 SEL R12, R6, 0x1, P1 ;  /* 0x00000001060c3807 */ /* 0x000fe20000800000 */
[----:B------:R-:W-:Y:S01]  /*3690*/  IMAD.X R6, RZ, RZ, R11, P0 ;  /* 0x000000ffff067224 */ /* 0x000fe200000e060b */
[----:B------:R-:W-:-:S02]  /*36a0*/  SEL R27, R8, R27, !P3 ;  /* 0x0000001b081b7207 */ /* 0x000fc40005800000 */
[CC--:B------:R-:W-:Y:S02]  /*36b0*/  ISETP.LT.U32.AND P0, PT, R9.reuse, R20.reuse, PT ;  /* 0x000000140900720c */ /* 0x0c0fe40003f01070 */
[----:B------:R-:W-:Y:S02]  /*36c0*/  LOP3.LUT P4, RZ, R12, 0xff, RZ, 0xc0, !PT ;  /* 0x000000ff0cff7812 */ /* 0x000fe4000788c0ff */
[CC--:B------:R-:W-:Y:S02]  /*36d0*/  ISETP.LT.AND.EX P0, PT, R6.reuse, R27.reuse, PT, P0 ;  /* 0x0000001b0600720c */ /* 0x0c0fe40003f01300 */
[----:B------:R-:W-:Y:S02]  /*36e0*/  SEL R8, RZ, 0x1, P2 ;  /* 0x00000001ff087807 */ /* 0x000fe40001000000 */
[----:B------:R-:W-:Y:S02]  /*36f0*/  @!P2 SEL R20, R9, R20, P0 ;  /* 0x000000140914a207 */ /* 0x000fe40000000000 */
[----:B------:R-:W-:-:S02]  /*3700*/  @!P2 SEL R27, R6, R27, P0 ;  /* 0x0000001b061ba207 */ /* 0x000fc40000000000 */
[----:B------:R-:W-:Y:S02]  /*3710*/  SEL R20, R9, R20, !P4 ;  /* 0x0000001409147207 */ /* 0x000fe40006000000 */
[----:B------:R-:W-:Y:S02]  /*3720*/  IADD3 R9, PT, PT, -R22, UR4, RZ ;  /* 0x0000000416097c10 */ /* 0x000fe4000fffe1ff */
[----:B------:R-:W-:Y:S02]  /*3730*/  IADD3 R7, P0, PT, R10, 0x300, RZ ;  /* 0x000003000a077810 */ /* 0x000fe40007f1e0ff */
[----:B------:R-:W-:Y:S02]  /*3740*/  ISETP.GE.U32.AND P1, PT, R16, R17, PT ;  /* 0x000000111000720c */ /* 0x000fe40003f26070 */
[----:B------:R-:W-:Y:S02]  /*3750*/  @P4 SEL R8, R12, 0x1, P2 ;  /* 0x000000010c084807 */ /* 0x000fe40001000000 */
[----:B------:R-:W-:-:S02]  /*3760*/  ISETP.GE.U32.AND P3, PT, R9, 0x400, PT ;  /* 0x000004000900780c */ /* 0x000fc40003f66070 */
[----:B------:R-:W-:Y:S01]  /*3770*/  SEL R27, R6, R27, !P4 ;  /* 0x0000001b061b7207 */ /* 0x000fe20006000000 */
[----:B------:R-:W-:Y:S01]  /*3780*/  IMAD.X R6, RZ, RZ, R11, P0 ;  /* 0x000000ffff067224 */ /* 0x000fe200000e060b */
[----:B------:R-:W-:Y:S02]  /*3790*/  LOP3.LUT P2, RZ, R8, 0xff, RZ, 0xc0, !PT ;  /* 0x000000ff08ff7812 */ /* 0x000fe4000784c0ff */
[----:B------:R-:W-:Y:S02]  /*37a0*/  ISETP.LT.U32.AND P0, PT, R7, R20, PT ;  /* 0x000000140700720c */ /* 0x000fe40003f01070 */
[----:B------:R-:W-:Y:S02]  /*37b0*/  SEL R28, RZ, 0x1, P1 ;  /* 0x00000001ff1c7807 */ /* 0x000fe40000800000 */
[----:B------:R-:W-:-:S04]  /*37c0*/  ISETP.LT.AND.EX P0, PT, R6, R27, PT, P0 ;  /* 0x0000001b0600720c */ /* 0x000fc80003f01300 */
[C---:B------:R-:W-:Y:S02]  /*37d0*/  @!P1 SEL R20, R7.reuse, R20, P0 ;  /* 0x0000001407149207 */ /* 0x040fe40000000000 */
[----:B------:R-:W-:Y:S02]  /*37e0*/  @!P1 SEL R27, R6, R27, P0 ;  /* 0x0000001b061b9207 */ /* 0x000fe40000000000 */
[----:B------:R-:W-:Y:S02]  /*37f0*/  @P2 SEL R28, R8, 0x1, P1 ;  /* 0x00000001081c2807 */ /* 0x000fe40000800000 */
[----:B------:R-:W-:Y:S02]  /*3800*/  SEL R20, R7, R20, !P2 ;  /* 0x0000001407147207 */ /* 0x000fe40005000000 */
[----:B------:R-:W-:Y:S01]  /*3810*/  SEL R27, R6, R27, !P2 ;  /* 0x0000001b061b7207 */ /* 0x000fe20005000000 */
[----:B------:R-:W-:Y:S06]  /*3820*/  @!P3 BRA `(.L_x_787) ;  /* 0x000000140018b947 */ /* 0x000fec0003800000 */
[----:B------:R-:W-:-:S05]  /*3830*/  VIADD R22, R22, 0x400 ;  /* 0x0000040016167836 */ /* 0x000fca0000000000 */
[----:B------:R-:W-:-:S13]  /*3840*/  ISETP.GT.U32.AND P0, PT, R22, UR5, PT ;  /* 0x0000000516007c0c */ /* 0x000fda000bf04070 */
[----:B------:R-:W-:Y:S05]  /*3850*/  @!P0 BRA `(.L_x_788) ;  /* 0xfffffffc00008947 */ /* 0x000fea000383ffff */
.L_x_786:
[----:B------:R-:W-:Y:S01]  /*3860*/  IADD3 R2, PT, PT, -R22, UR4, RZ ;  /* 0x0000000416027c10 */ /* 0x000fe2000fffe1ff */
[----:B------:R-:W-:Y:S03]  /*3870*/  BSSY.RECONVERGENT B1, `(.L_x_787) ;  /* 0x0000141000017945 */ /* 0x000fe60003800200 */
[----:B------:R-:W-:-:S04]  /*3880*/  ISETP.GE.AND P0, PT, R21, R2, PT ;  /* 0x000000021500720c */ /* 0x000fc80003f06270 */
[----:B------:R-:W-:-:S13]  /*3890*/  ISETP.GE.U32.OR P0, PT, R22, UR4, P0 ;  /* 0x0000000416007c0c */ /* 0x000fda0008706470 */
[----:B------:R-:W-:Y:S05]  /*38a0*/  @P0 BRA `(.L_x_789) ;  /* 0x0000001000f40947 */ /* 0x000fea0003800000 */
[----:B------:R-:W-:Y:S01]  /*38b0*/  LOP3.LUT R23, RZ, R21, RZ, 0x33, !PT ;  /* 0x00000015ff177212 */ /* 0x000fe200078e33ff */
[----:B------:R-:W-:Y:S01]  /*38c0*/  BSSY.RECONVERGENT B2, `(.L_x_790) ;  /* 0x00000a5000027945 */ /* 0x000fe20003800200 */
[----:B------:R-:W-:Y:S02]  /*38d0*/  IMAD.MOV.U32 R3, RZ, RZ, R21 ;  /* 0x000000ffff037224 */ /* 0x000fe400078e0015 */
[----:B------:R-:W-:-:S04]  /*38e0*/  IADD3 R23, PT, PT, -R22, UR4, R23 ;  /* 0x0000000416177c10 */ /* 0x000fc8000fffe117 */
[C---:B------:R-:W-:Y:S02]  /*38f0*/  ISETP.GE.U32.AND P0, PT, R23.reuse, 0x700, PT ;  /* 0x000007001700780c */ /* 0x040fe40003f06070 */
[----:B------:R-:W-:-:S04]  /*3900*/  LEA.HI R24, R23, 0x1, RZ, 0x18 ;  /* 0x0000000117187811 */ /* 0x000fc800078fc0ff */
[----:B------:R-:W-:-:S07]  /*3910*/  LOP3.LUT R34, R24, 0x7, RZ, 0xc0, !PT ;  /* 0x0000000718227812 */ /* 0x000fce00078ec0ff */
[----:B------:R-:W-:Y:S05]  /*3920*/  @!P0 BRA `(.L_x_791) ;  /* 0x0000000800788947 */ /* 0x000fea0003800000 */
[----:B------:R-:W0:Y:S01]  /*3930*/  LDC.64 R4, c[0x0][0x380] ;  /* 0x0000e000ff047b82 */ /* 0x000e220000000a00 */
[----:B------:R-:W-:Y:S01]  /*3940*/  LOP3.LUT R29, R24, 0x1fffff8, RZ, 0xc0, !PT ;  /* 0x01fffff8181d7812 */ /* 0x000fe200078ec0ff */
[----:B------:R-:W-:Y:S01]  /*3950*/  BSSY.RECONVERGENT B3, `(.L_x_792) ;  /* 0x000009a000037945 */ /* 0x000fe20003800200 */
[C---:B------:R-:W-:Y:S01]  /*3960*/  LOP3.LUT R26, R21.reuse, 0x400, RZ, 0xfc, !PT ;  /* 0x00000400151a7812 */ /* 0x040fe200078efcff */
[----:B------:R-:W-:Y:S02]  /*3970*/  IMAD.IADD R25, R21, 0x1, R22 ;  /* 0x0000000115197824 */ /* 0x000fe400078e0216 */
[----:B------:R-:W-:Y:S02]  /*3980*/  IMAD.MOV R29, RZ, RZ, -R29 ;  /* 0x000000ffff1d7224 */ /* 0x000fe400078e0a1d */
[----:B------:R-:W2:Y:S05]  /*3990*/  LDC.64 R2, c[0x0][0x388] ;  /* 0x0000e200ff027b82 */ /* 0x000eaa0000000a00 */
.L_x_793:
[----:B0-----:R-:W-:-:S04]  /*39a0*/  IMAD.WIDE.U32 R6, R25, 0x4, R4 ;  /* 0x0000000419067825 */ /* 0x001fc800078e0004 */
[C---:B--2---:R-:W-:Y:S01]  /*39b0*/  IMAD.WIDE.U32 R8, R25.reuse, 0x4, R2 ;  /* 0x0000000419087825 */ /* 0x044fe200078e0002 */
[----:B------:R0:W2:Y:S04]  /*39c0*/  LDG.E R32, desc[UR8][R6.64] ;  /* 0x0000000806207981 */ /* 0x0000a8000c1e1900 */
[----:B------:R3:W2:Y:S01]  /*39d0*/  LDG.E R37, desc[UR8][R8.64] ;  /* 0x0000000808257981 */ /* 0x0006a2000c1e1900 */
[----:B------:R-:W-:-:S04]  /*39e0*/  VIADD R33, R25, 0x100 ;  /* 0x0000010019217836 */ /* 0x000fc80000000000 */
[----:B------:R-:W-:-:S04]  /*39f0*/  IMAD.WIDE.U32 R10, R33, 0x4, R4 ;  /* 0x00000004210a7825 */ /* 0x000fc800078e0004 */
[----:B------:R-:W-:Y:S01]  /*3a00*/  IMAD.WIDE.U32 R12, R33, 0x4, R2 ;  /* 0x00000004210c7825 */ /* 0x000fe200078e0002 */
[----:B------:R4:W5:Y:S04]  /*3a10*/  LDG.E R31, desc[UR8][R10.64] ;  /* 0x000000080a1f7981 */ /* 0x000968000c1e1900 */
[----:B------:R1:W5:Y:S01]  /*3a20*/  LDG.E R18, desc[UR8][R12.64] ;  /* 0x000000080c127981 */ /* 0x000362000c1e1900 */
[----:B------:R-:W-:-:S04]  /*3a30*/  VIADD R35, R25, 0x200 ;  /* 0x0000020019237836 */ /* 0x000fc80000000000 */
[----:B------:R-:W-:-:S04]  /*3a40*/  IMAD.WIDE.U32 R16, R35, 0x4, R4 ;  /* 0x0000000423107825 */ /* 0x000fc800078e0004 */
[----:B------:R-:W-:Y:S01]  /*3a50*/  IMAD.WIDE.U32 R14, R35, 0x4, R2 ;  /* 0x00000004230e7825 */ /* 0x000fe200078e0002 */
[----:B------:R-:W5:Y:S04]  /*3a60*/  LDG.E R30, desc[UR8][R16.64] ;  /* 0x00000008101e7981 */ /* 0x000f68000c1e1900 */
[----:B------:R1:W5:Y:S01]  /*3a70*/  LDG.E R39, desc[UR8][R14.64] ;  /* 0x000000080e277981 */ /* 0x000362000c1e1900 */
[----:B------:R-:W-:-:S04]  /*3a80*/  VIADD R19, R25, 0x300 ;  /* 0x0000030019137836 */ /* 0x000fc80000000000 */
[----:B0-----:R-:W-:-:S04]  /*3a90*/  IMAD.WIDE.U32 R6, R19, 0x4, R4 ;  /* 0x0000000413067825 */ /* 0x001fc800078e0004 */
[----:B---3--:R-:W-:Y:S01]  /*3aa0*/  IMAD.WIDE.U32 R8, R19, 0x4, R2 ;  /* 0x0000000413087825 */ /* 0x008fe200078e0002 */
[----:B------:R0:W3:Y:S04]  /*3ab0*/  LDG.E R36, desc[UR8][R6.64] ;  /* 0x0000000806247981 */ /* 0x0000e8000c1e1900 */
[----:B------:R0:W3:Y:S01]  /*3ac0*/  LDG.E R43, desc[UR8][R8.64] ;  /* 0x00000008082b7981 */ /* 0x0000e2000c1e1900 */
[----:B------:R-:W-:-:S04]  /*3ad0*/  VIADD R41, R25, 0x400 ;  /* 0x0000040019297836 */ /* 0x000fc80000000000 */
[----:B----4-:R-:W-:-:S04]  /*3ae0*/  IMAD.WIDE.U32 R10, R41, 0x4, R4 ;  /* 0x00000004290a7825 */ /* 0x010fc800078e0004 */
[----:B-1----:R-:W-:Y:S01]  /*3af0*/  IMAD.WIDE.U32 R12, R41, 0x4, R2 ;  /* 0x00000004290c7825 */ /* 0x002fe200078e0002 */
[----:B------:R1:W4:Y:S04]  /*3b00*/  LDG.E R38, desc[UR8][R10.64] ;  /* 0x000000080a267981 */ /* 0x000328000c1e1900 */
[----:B------:R1:W4:Y:S01]  /*3b10*/  LDG.E R45, desc[UR8][R12.64] ;  /* 0x000000080c2d7981 */ /* 0x000322000c1e1900 */
[----:B------:R-:W-:-:S04]  /*3b20*/  VIADD R40, R25, 0x500 ;  /* 0x0000050019287836 */ /* 0x000fc80000000000 */
[----:B------:R-:W-:-:S04]  /*3b30*/  IMAD.WIDE.U32 R14, R40, 0x4, R4 ;  /* 0x00000004280e7825 */ /* 0x000fc800078e0004 */
[----:B------:R-:W-:Y:S02]  /*3b40*/  IMAD.WIDE.U32 R16, R40, 0x4, R2 ;  /* 0x0000000428107825 */ /* 0x000fe400078e0002 */
[----:B------:R1:W4:Y:S04]  /*3b50*/  LDG.E R14, desc[UR8][R14.64] ;  /* 0x000000080e0e7981 */ /* 0x000328000c1e1900 */
[----:B------:R-:W4:Y:S01]  /*3b60*/  LDG.E R17, desc[UR8][R16.64] ;  /* 0x0000000810117981 */ /* 0x000f22000c1e1900 */
[----:B------:R-:W-:-:S04]  /*3b70*/  VIADD R42, R25, 0x600 ;  /* 0x00000600192a7836 */ /* 0x000fc80000000000 */
[----:B0-----:R-:W-:-:S04]  /*3b80*/  IMAD.WIDE.U32 R6, R42, 0x4, R4 ;  /* 0x000000042a067825 */ /* 0x001fc800078e0004 */
[----:B------:R-:W-:Y:S02]  /*3b90*/  IMAD.WIDE.U32 R8, R42, 0x4, R2 ;  /* 0x000000042a087825 */ /* 0x000fe400078e0002 */
[----:B------:R-:W4:Y:S04]  /*3ba0*/  LDG.E R6, desc[UR8][R6.64] ;  /* 0x0000000806067981 */ /* 0x000f28000c1e1900 */
[----:B------:R0:W4:Y:S01]  /*3bb0*/  LDG.E R9, desc[UR8][R8.64] ;  /* 0x0000000808097981 */ /* 0x000122000c1e1900 */
[----:B------:R-:W-:-:S04]  /*3bc0*/  VIADD R44, R25, 0x700 ;  /* 0x00000700192c7836 */ /* 0x000fc80000000000 */
[----:B-1----:R-:W-:-:S04]  /*3bd0*/  IMAD.WIDE.U32 R10, R44, 0x4, R4 ;  /* 0x000000042c0a7825 */ /* 0x002fc800078e0004 */
[----:B------:R-:W-:Y:S02]  /*3be0*/  IMAD.WIDE.U32 R12, R44, 0x4, R2 ;  /* 0x000000042c0c7825 */ /* 0x000fe400078e0002 */
[----:B------:R1:W4:Y:S04]  /*3bf0*/  LDG.E R10, desc[UR8][R10.64] ;  /* 0x000000080a0a7981 */ /* 0x000328000c1e1900 */
[----:B------:R1:W4:Y:S01]  /*3c00*/  LDG.E R13, desc[UR8][R12.64] ;  /* 0x000000080c0d7981 */ /* 0x000322000c1e1900 */
[----:B------:R-:W-:Y:S01]  /*3c10*/  LOP3.LUT P3, RZ, R28, 0xff, RZ, 0xc0, !PT ;  /* 0x000000ff1cff7812 */ /* 0x000fe2000786c0ff */
[----:B------:R-:W-:Y:S01]  /*3c20*/  VIADD R29, R29, 0x8 ;  /* 0x000000081d1d7836 */ /* 0x000fe20000000000 */
[----:B------:R-:W-:Y:S01]  /*3c30*/  IADD3 R15, P2, PT, R25, UR6, RZ ;  /* 0x00000006190f7c10 */ /* 0x000fe2000ff5e0ff */
[----:B------:R-:W-:-:S02]  /*3c40*/  VIADD R26, R26, 0x800 ;  /* 0x000008001a1a7836 */ /* 0x000fc40000000000 */
[----:B------:R-:W-:Y:S02]  /*3c50*/  VIADD R25, R25, 0x800 ;  /* 0x0000080019197836 */ /* 0x000fe40000000000 */
[----:B0-----:R-:W-:Y:S01]  /*3c60*/  IMAD.X R8, RZ, RZ, UR7, P2 ;  /* 0x00000007ff087e24 */ /* 0x001fe200090e06ff */
[CC--:B--2---:R-:W-:Y:S02]  /*3c70*/  ISETP.GE.U32.AND P0, PT, R32.reuse, R37.reuse, PT ;  /* 0x000000252000720c */ /* 0x0c4fe40003f06070 */
[----:B------:R-:W-:-:S03]  /*3c80*/  ISETP.LT.U32.AND P1, PT, R32, R37, P3 ;  /* 0x000000252000720c */ /* 0x000fc60001f21070 */
[----:B------:R-:W-:Y:S02]  /*3c90*/  @!P3 SEL R28, RZ, 0x1, P0 ;  /* 0x00000001ff1cb807 */ /* 0x000fe40000000000 */
[----:B------:R-:W-:Y:S02]  /*3ca0*/  ISETP.LT.U32.AND P0, PT, R15, R20, PT ;  /* 0x000000140f00720c */ /* 0x000fe40003f01070 */
[----:B------:R-:W-:Y:S02]  /*3cb0*/  SEL R7, R28, 0x1, !P1 ;  /* 0x000000011c077807 */ /* 0x000fe40004800000 */
[----:B------:R-:W-:Y:S02]  /*3cc0*/  ISETP.LT.AND.EX P0, PT, R8, R27, PT, P0 ;  /* 0x0000001b0800720c */ /* 0x000fe40003f01300 */
[----:B------:R-:W-:Y:S02]  /*3cd0*/  LOP3.LUT P2, RZ, R7, 0xff, RZ, 0xc0, !PT ;  /* 0x000000ff07ff7812 */ /* 0x000fe4000784c0ff */
[----:B-----5:R-:W-:-:S02]  /*3ce0*/  ISETP.GE.U32.AND P5, PT, R31, R18, PT ;  /* 0x000000121f00720c */ /* 0x020fc40003fa6070 */
[----:B------:R-:W-:Y:S02]  /*3cf0*/  ISETP.LT.U32.AND P4, PT, R31, R18, P2 ;  /* 0x000000121f00720c */ /* 0x000fe40001781070 */
[CC--:B------:R-:W-:Y:S02]  /*3d00*/  SEL R16, R15.reuse, R20.reuse, P0 ;  /* 0x000000140f107207 */ /* 0x0c0fe40000000000 */
[CC--:B-1----:R-:W-:Y:S02]  /*3d10*/  SEL R11, R8.reuse, R27.reuse, P0 ;  /* 0x0000001b080b7207 */ /* 0x0c2fe40000000000 */
[----:B------:R-:W-:Y:S02]  /*3d20*/  @!P1 SEL R16, R15, R20, !P3 ;  /* 0x000000140f109207 */ /* 0x000fe40005800000 */
[----:B------:R-:W-:Y:S02]  /*3d30*/  @!P1 SEL R11, R8, R27, !P3 ;  /* 0x0000001b080b9207 */ /* 0x000fe40005800000 */
[----:B------:R-:W-:-:S02]  /*3d40*/  @!P2 SEL R7, RZ, 0x1, P5 ;  /* 0x00000001ff07a807 */ /* 0x000fc40002800000 */
[----:B------:R-:W-:Y:S02]  /*3d50*/  IADD3 R33, P0, PT, R33, UR6, RZ ;  /* 0x0000000621217c10 */ /* 0x000fe4000ff1e0ff */
[----:B------:R-:W-:Y:S02]  /*3d60*/  SEL R7, R7, 0x1, !P4 ;  /* 0x0000000107077807 */ /* 0x000fe40006000000 */
[CC--:B------:R-:W-:Y:S01]  /*3d70*/  ISETP.GE.U32.AND P5, PT, R30.reuse, R39.reuse, PT ;  /* 0x000000271e00720c */ /* 0x0c0fe20003fa6070 */
[----:B------:R-:W-:Y:S01]  /*3d80*/  IMAD.X R8, RZ, RZ, UR7, P0 ;  /* 0x00000007ff087e24 */ /* 0x000fe200080e06ff */
        /* <DEDUP_REMOVED lines=11> */
[----:B------:R-:W-:Y:S02]  /*3e40*/  IADD3 R35, P0, PT, R35, UR6, RZ ;  /* 0x0000000623237c10 */ /* 0x000fe4000ff1e0ff */
[CC--:B---3--:R-:W-:Y:S02]  /*3e50*/  ISETP.GE.U32.AND P5, PT, R36.reuse, R43.reuse, PT ;  /* 0x0000002b2400720c */ /* 0x0c8fe40003fa6070 */
[----:B------:R-:W-:Y:S01]  /*3e60*/  ISETP.LT.U32.AND P4, PT, R36, R43, P2 ;  /* 0x0000002b2400720c */ /* 0x000fe20001781070 */
[----:B------:R-:W-:Y:S01]  /*3e70*/  IMAD.X R8, RZ, RZ, UR7, P0 ;  /* 0x00000007ff087e24 */ /* 0x000fe200080e06ff */
[----:B------:R-:W-:-:S04]  /*3e80*/  ISETP.LT.U32.AND P0, PT, R35, R12, PT ;  /* 0x0000000c2300720c */ /* 0x000fc80003f01070 */
[CC--:B------:R-:W-:Y:S02]  /*3e90*/  ISETP.LT.AND.EX P0, PT, R8.reuse, R15.reuse, PT, P0 ;  /* 0x0000000f0800720c */ /* 0x0c0fe40003f01300 */
[----:B------:R-:W-:Y:S02]  /*3ea0*/  @!P2 SEL R7, RZ, 0x1, P5 ;  /* 0x00000001ff07a807 */ /* 0x000fe40002800000 */
[-C--:B------:R-:W-:Y:S02]  /*3eb0*/  SEL R16, R35, R12.reuse, P0 ;  /* 0x0000000c23107207 */ /* 0x080fe40000000000 */
[----:B------:R-:W-:Y:S02]  /*3ec0*/  SEL R7, R7, 0x1, !P4 ;  /* 0x0000000107077807 */ /* 0x000fe40006000000 */
[----:B------:R-:W-:Y:S02]  /*3ed0*/  SEL R11, R8, R15, P0 ;  /* 0x0000000f080b7207 */ /* 0x000fe40000000000 */
[----:B------:R-:W-:-:S02]  /*3ee0*/  @!P3 SEL R16, R35, R12, !P1 ;  /* 0x0000000c2310b207 */ /* 0x000fc40004800000 */
[----:B------:R-:W-:Y:S02]  /*3ef0*/  @!P3 SEL R11, R8, R15, !P1 ;  /* 0x0000000f080bb207 */ /* 0x000fe40004800000 */
[----:B------:R-:W-:Y:S02]  /*3f00*/  IADD3 R19, P0, PT, R19, UR6, RZ ;  /* 0x0000000613137c10 */ /* 0x000fe4000ff1e0ff */
[----:B------:R-:W-:Y:S02]  /*3f10*/  LOP3.LUT P1, RZ, R7, 0xff, RZ, 0xc0, !PT ;  /* 0x000000ff07ff7812 */ /* 0x000fe4000782c0ff */
[CC--:B----4-:R-:W-:Y:S01]  /*3f20*/  ISETP.GE.U32.AND P5, PT, R38.reuse, R45.reuse, PT ;  /* 0x0000002d2600720c */ /* 0x0d0fe20003fa6070 */
[----:B------:R-:W-:Y:S01]  /*3f30*/  IMAD.X R8, RZ, RZ, UR7, P0 ;  /* 0x00000007ff087e24 */ /* 0x000fe200080e06ff */
[----:B------:R-:W-:Y:S02]  /*3f40*/  ISETP.LT.U32.AND P0, PT, R19, R16, PT ;  /* 0x000000101300720c */ /* 0x000fe40003f01070 */
[----:B------:R-:W-:-:S02]  /*3f50*/  ISETP.LT.U32.AND P3, PT, R38, R45, P1 ;  /* 0x0000002d2600720c */ /* 0x000fc40000f61070 */
[----:B------:R-:W-:-:S04]  /*3f60*/  ISETP.LT.AND.EX P0, PT, R8, R11, PT, P0 ;  /* 0x0000000b0800720c */ /* 0x000fc80003f01300 */
[-C--:B------:R-:W-:Y:S02]  /*3f70*/  SEL R12, R19, R16.reuse, P0 ;  /* 0x00000010130c7207 */ /* 0x080fe40000000000 */
[----:B------:R-:W-:Y:S02]  /*3f80*/  @!P1 SEL R7, RZ, 0x1, P5 ;  /* 0x00000001ff079807 */ /* 0x000fe40002800000 */
[----:B------:R-:W-:Y:S02]  /*3f90*/  SEL R15, R8, R11, P0 ;  /* 0x0000000b080f7207 */ /* 0x000fe40000000000 */
[----:B------:R-:W-:Y:S02]  /*3fa0*/  IADD3 R41, P0, PT, R41, UR6, RZ ;  /* 0x0000000629297c10 */ /* 0x000fe4000ff1e0ff */
[----:B------:R-:W-:Y:S02]  /*3fb0*/  @!P4 SEL R12, R19, R16, !P2 ;  /* 0x00000010130cc207 */ /* 0x000fe40005000000 */
[----:B------:R-:W-:-:S02]  /*3fc0*/  SEL R7, R7, 0x1, !P3 ;  /* 0x0000000107077807 */ /* 0x000fc40005800000 */
[----:B------:R-:W-:Y:S01]  /*3fd0*/  @!P4 SEL R15, R8, R11, !P2 ;  /* 0x0000000b080fc207 */ /* 0x000fe20005000000 */
[----:B------:R-:W-:Y:S01]  /*3fe0*/  IMAD.X R8, RZ, RZ, UR7, P0 ;  /* 0x00000007ff087e24 */ /* 0x000fe200080e06ff */
[-C--:B------:R-:W-:Y:S02]  /*3ff0*/  ISETP.LT.U32.AND P0, PT, R41, R12.reuse, PT ;  /* 0x0000000c2900720c */ /* 0x080fe40003f01070 */
[----:B------:R-:W-:Y:S02]  /*4000*/  LOP3.LUT P2, RZ, R7, 0xff, RZ, 0xc0, !PT ;  /* 0x000000ff07ff7812 */ /* 0x000fe4000784c0ff */
[----:B------:R-:W-:Y:S02]  /*4010*/  ISETP.LT.AND.EX P0, PT, R8, R15, PT, P0 ;  /* 0x0000000f0800720c */ /* 0x000fe40003f01300 */
[----:B------:R-:W-:Y:S02]  /*4020*/  IADD3 R40, P4, PT, R40, UR6, RZ ;  /* 0x0000000628287c10 */ /* 0x000fe4000ff9e0ff */
[----:B------:R-:W-:-:S02]  /*4030*/  SEL R11, R41, R12, P0 ;  /* 0x0000000c290b7207 */ /* 0x000fc40000000000 */
[----:B------:R-:W-:Y:S02]  /*4040*/  SEL R19, R8, R15, P0 ;  /* 0x0000000f08137207 */ /* 0x000fe40000000000 */
[----:B------:R-:W-:Y:S02]  /*4050*/  ISETP.GE.U32.AND P0, PT, R14, R17, PT ;  /* 0x000000110e00720c */ /* 0x000fe40003f06070 */
[----:B------:R-:W-:Y:S02]  /*4060*/  @!P3 SEL R11, R41, R12, !P1 ;  /* 0x0000000c290bb207 */ /* 0x000fe40004800000 */
[----:B------:R-:W-:Y:S01]  /*4070*/  @!P3 SEL R19, R8, R15, !P1 ;  /* 0x0000000f0813b207 */ /* 0x000fe20004800000 */
[----:B------:R-:W-:Y:S01]  /*4080*/  IMAD.X R8, RZ, RZ, UR7, P4 ;  /* 0x00000007ff087e24 */ /* 0x000fe2000a0e06ff */
[----:B------:R-:W-:Y:S02]  /*4090*/  ISETP.LT.U32.AND P3, PT, R14, R17, P2 ;  /* 0x000000110e00720c */ /* 0x000fe40001761070 */
[----:B------:R-:W-:-:S02]  /*40a0*/  @!P2 SEL R7, RZ, 0x1, P0 ;  /* 0x00000001ff07a807 */ /* 0x000fc40000000000 */
[----:B------:R-:W-:Y:S02]  /*40b0*/  ISETP.LT.U32.AND P0, PT, R40, R11, PT ;  /* 0x0000000b2800720c */ /* 0x000fe40003f01070 */
[----:B------:R-:W-:Y:S02]  /*40c0*/  SEL R7, R7, 0x1, !P3 ;  /* 0x0000000107077807 */ /* 0x000fe40005800000 */
[----:B------:R-:W-:Y:S02]  /*40d0*/  ISETP.LT.AND.EX P0, PT, R8, R19, PT, P0 ;  /* 0x000000130800720c */ /* 0x000fe40003f01300 */
[----:B------:R-:W-:Y:S02]  /*40e0*/  LOP3.LUT P1, RZ, R7, 0xff, RZ, 0xc0, !PT ;  /* 0x000000ff07ff7812 */ /* 0x000fe4000782c0ff */
[----:B------:R-:W-:Y:S02]  /*40f0*/  SEL R15, R40, R11, P0 ;  /* 0x0000000b280f7207 */ /* 0x000fe40000000000 */
[----:B------:R-:W-:-:S02]  /*4100*/  SEL R17, R8, R19, P0 ;  /* 0x0000001308117207 */ /* 0x000fc40000000000 */
[----:B------:R-:W-:Y:S02]  /*4110*/  IADD3 R42, P0, PT, R42, UR6, RZ ;  /* 0x000000062a2a7c10 */ /* 0x000fe4000ff1e0ff */
[----:B------:R-:W-:Y:S02]  /*4120*/  @!P3 SEL R15, R40, R11, !P2 ;  /* 0x0000000b280fb207 */ /* 0x000fe40005000000 */
[----:B------:R-:W-:Y:S02]  /*4130*/  @!P3 SEL R17, R8, R19, !P2 ;  /* 0x000000130811b207 */ /* 0x000fe40005000000 */
[CC--:B------:R-:W-:Y:S02]  /*4140*/  ISETP.GE.U32.AND P2, PT, R6.reuse, R9.reuse, PT ;  /* 0x000000090600720c */ /* 0x0c0fe40003f46070 */
[----:B------:R-:W-:Y:S01]  /*4150*/  ISETP.LT.U32.AND P3, PT, R6, R9, P1 ;  /* 0x000000090600720c */ /* 0x000fe20000f61070 */
[----:B------:R-:W-:Y:S01]  /*4160*/  IMAD.X R6, RZ, RZ, UR7, P0 ;  /* 0x00000007ff067e24 */ /* 0x000fe200080e06ff */
[----:B------:R-:W-:-:S02]  /*4170*/  ISETP.LT.U32.AND P0, PT, R42, R15, PT ;  /* 0x0000000f2a00720c */ /* 0x000fc40003f01070 */
[----:B------:R-:W-:Y:S02]  /*4180*/  @!P1 SEL R7, RZ, 0x1, P2 ;  /* 0x00000001ff079807 */ /* 0x000fe40001000000 */
[----:B------:R-:W-:Y:S02]  /*4190*/  ISETP.LT.AND.EX P0, PT, R6, R17, PT, P0 ;  /* 0x000000110600720c */ /* 0x000fe40003f01300 */
[----:B------:R-:W-:Y:S02]  /*41a0*/  SEL R7, R7, 0x1, !P3 ;  /* 0x0000000107077807 */ /* 0x000fe40005800000 */
[----:B------:R-:W-:Y:S02]  /*41b0*/  SEL R9, R42, R15, P0 ;  /* 0x0000000f2a097207 */ /* 0x000fe40000000000 */
[----:B------:R-:W-:Y:S02]  /*41c0*/  SEL R11, R6, R17, P0 ;  /* 0x00000011060b7207 */ /* 0x000fe40000000000 */
[----:B------:R-:W-:-:S02]  /*41d0*/  IADD3 R44, P0, PT, R44, UR6, RZ ;  /* 0x000000062c2c7c10 */ /* 0x000fc4000ff1e0ff */
[----:B------:R-:W-:Y:S02]  /*41e0*/  @!P3 SEL R9, R42, R15, !P1 ;  /* 0x0000000f2a09b207 */ /* 0x000fe40004800000 */
[----:B------:R-:W-:Y:S01]  /*41f0*/  @!P3 SEL R11, R6, R17, !P1 ;  /* 0x00000011060bb207 */ /* 0x000fe20004800000 */
[----:B------:R-:W-:Y:S01]  /*4200*/  IMAD.X R6, RZ, RZ, UR7, P0 ;  /* 0x00000007ff067e24 */ /* 0x000fe200080e06ff */
[----:B------:R-:W-:Y:S02]  /*4210*/  ISETP.LT.U32.AND P0, PT, R44, R9, PT ;  /* 0x000000092c00720c */ /* 0x000fe40003f01070 */
[----:B------:R-:W-:Y:S02]  /*4220*/  LOP3.LUT P2, RZ, R7, 0xff, RZ, 0xc0, !PT ;  /* 0x000000ff07ff7812 */ /* 0x000fe4000784c0ff */
[----:B------:R-:W-:Y:S02]  /*4230*/  ISETP.LT.AND.EX P0, PT, R6, R11, PT, P0 ;  /* 0x0000000b0600720c */ /* 0x000fe40003f01300 */
[----:B------:R-:W-:-:S02]  /*4240*/  ISETP.LT.U32.AND P1, PT, R10, R13, P2 ;  /* 0x0000000d0a00720c */ /* 0x000fc40001721070 */
[----:B------:R-:W-:Y:S02]  /*4250*/  SEL R20, R44, R9, P0 ;  /* 0x000000092c147207 */ /* 0x000fe40000000000 */
[----:B------:R-:W-:Y:S02]  /*4260*/  SEL R27, R6, R11, P0 ;  /* 0x0000000b061b7207 */ /* 0x000fe40000000000 */
[----:B------:R-:W-:Y:S02]  /*4270*/  ISETP.NE.AND P0, PT, R29, RZ, PT ;  /* 0x000000ff1d00720c */ /* 0x000fe40003f05270 */
[----:B------:R-:W-:-:S04]  /*4280*/  ISETP.GE.U32.AND P3, PT, R10, R13, PT ;  /* 0x0000000d0a00720c */ /* 0x000fc80003f66070 */
[----:B------:R-:W-:Y:S02]  /*4290*/  @!P2 SEL R7, RZ, 0x1, P3 ;  /* 0x00000001ff07a807 */ /* 0x000fe40001800000 */
[----:B------:R-:W-:Y:S02]  /*42a0*/  @!P1 SEL R20, R44, R9, !P2 ;  /* 0x000000092c149207 */ /* 0x000fe40005000000 */
[----:B------:R-:W-:Y:S02]  /*42b0*/  SEL R7, R7, 0x1, !P1 ;  /* 0x0000000107077807 */ /* 0x000fe40004800000 */
[----:B------:R-:W-:Y:S02]  /*42c0*/  @!P1 SEL R27, R6, R11, !P2 ;  /* 0x0000000b061b9207 */ /* 0x000fe40005000000 */
[----:B------:R-:W-:Y:S01]  /*42d0*/  PRMT R28, R7, 0x7610, R28 ;  /* 0x00007610071c7816 */ /* 0x000fe2000000001c */
[----:B------:R-:W-:Y:S06]  /*42e0*/  @P0 BRA `(.L_x_793) ;  /* 0xfffffff400ac0947 */ /* 0x000fec000383ffff */
[----:B------:R-:W-:Y:S05]  /*42f0*/  BSYNC.RECONVERGENT B3 ;  /* 0x0000000000037941 */ /* 0x000fea0003800200 */
.L_x_792:
[----:B------:R-:W-:-:S07]  /*4300*/  VIADD R3, R26, 0xfffffc00 ;  /* 0xfffffc001a037836 */ /* 0x000fce0000000000 */
.L_x_791:
[----:B------:R-:W-:Y:S05]  /*4310*/  BSYNC.RECONVERGENT B2 ;  /* 0x0000000000027941 */ /* 0x000fea0003800200 */
.L_x_790:
        /* <DEDUP_REMOVED lines=8> */
[----:B------:R-:W2:Y:S01]  /*43a0*/  LDC.64 R4, c[0x0][0x388] ;  /* 0x0000e200ff047b82 */ /* 0x000ea20000000a00 */
[----:B0-----:R-:W-:-:S06]  /*43b0*/  IMAD.WIDE.U32 R8, R25, 0x4, R6 ;  /* 0x0000000419087825 */ /* 0x001fcc00078e0006 */
[----:B------:R0:W3:Y:S01]  /*43c0*/  LDG.E R8, desc[UR8][R8.64] ;  /* 0x0000000808087981 */ /* 0x0000e2000c1e1900 */
[----:B--2---:R-:W-:-:S06]  /*43d0*/  IMAD.WIDE.U32 R10, R25, 0x4, R4 ;  /* 0x00000004190a7825 */ /* 0x004fcc00078e0004 */
[----:B------:R-:W3:Y:S01]  /*43e0*/  LDG.E R11, desc[UR8][R10.64] ;  /* 0x000000080a0b7981 */ /* 0x000ee2000c1e1900 */
[----:B------:R-:W-:-:S04]  /*43f0*/  VIADD R29, R25, 0x100 ;  /* 0x00000100191d7836 */ /* 0x000fc80000000000 */
[----:B------:R-:W-:-:S04]  /*4400*/  IMAD.WIDE.U32 R12, R29, 0x4, R6 ;  /* 0x000000041d0c7825 */ /* 0x000fc800078e0006 */
[----:B------:R-:W-:Y:S02]  /*4410*/  IMAD.WIDE.U32 R14, R29, 0x4, R4 ;  /* 0x000000041d0e7825 */ /* 0x000fe400078e0004 */
[----:B------:R-:W2:Y:S04]  /*4420*/  LDG.E R12, desc[UR8][R12.64] ;  /* 0x000000080c0c7981 */ /* 0x000ea8000c1e1900 */
[----:B------:R-:W2:Y:S01]  /*4430*/  LDG.E R15, desc[UR8][R14.64] ;  /* 0x000000080e0f7981 */ /* 0x000ea2000c1e1900 */
[----:B------:R-:W-:-:S04]  /*4440*/  VIADD R31, R25, 0x200 ;  /* 0x00000200191f7836 */ /* 0x000fc80000000000 */
[----:B------:R-:W-:-:S04]  /*4450*/  IMAD.WIDE.U32 R16, R31, 0x4, R6 ;  /* 0x000000041f107825 */ /* 0x000fc800078e0006 */
[----:B------:R-:W-:Y:S02]  /*4460*/  IMAD.WIDE.U32 R18, R31, 0x4, R4 ;  /* 0x000000041f127825 */ /* 0x000fe400078e0004 */
[----:B------:R-:W4:Y:S04]  /*4470*/  LDG.E R16, desc[UR8][R16.64] ;  /* 0x0000000810107981 */ /* 0x000f28000c1e1900 */
[----:B------:R-:W4:Y:S01]  /*4480*/  LDG.E R19, desc[UR8][R18.64] ;  /* 0x0000000812137981 */ /* 0x000f22000c1e1900 */
[----:B0-----:R-:W-:-:S04]  /*4490*/  VIADD R9, R25, 0x300 ;  /* 0x0000030019097836 */ /* 0x001fc80000000000 */
[----:B------:R-:W-:-:S04]  /*44a0*/  IMAD.WIDE.U32 R6, R9, 0x4, R6 ;  /* 0x0000000409067825 */ /* 0x000fc800078e0006 */
[----:B------:R-:W-:Y:S02]  /*44b0*/  IMAD.WIDE.U32 R4, R9, 0x4, R4 ;  /* 0x0000000409047825 */ /* 0x000fe400078e0004 */
[----:B------:R-:W5:Y:S04]  /*44c0*/  LDG.E R6, desc[UR8][R6.64] ;  /* 0x0000000806067981 */ /* 0x000f68000c1e1900 */
[----:B------:R0:W5:Y:S01]  /*44d0*/  LDG.E R5, desc[UR8][R4.64] ;  /* 0x0000000804057981 */ /* 0x000162000c1e1900 */
[----:B------:R-:W-:Y:S02]  /*44e0*/  LOP3.LUT P3, RZ, R28, 0xff, RZ, 0xc0, !PT ;  /* 0x000000ff1cff7812 */ /* 0x000fe4000786c0ff */
[----:B------:R-:W-:-:S05]  /*44f0*/  IADD3 R25, P2, PT, R25, UR6, RZ ;  /* 0x0000000619197c10 */ /* 0x000fca000ff5e0ff */
[----:B------:R-:W-:Y:S01]  /*4500*/  IMAD.X R2, RZ, RZ, UR7, P2 ;  /* 0x00000007ff027e24 */ /* 0x000fe200090e06ff */
        /* <DEDUP_REMOVED lines=9> */
[CC--:B0-----:R-:W-:Y:S02]  /*45a0*/  SEL R4, R25.reuse, R20.reuse, P0 ;  /* 0x0000001419047207 */ /* 0x0c1fe40000000000 */
[----:B------:R-:W-:Y:S02]  /*45b0*/  SEL R7, R2, R27, P0 ;  /* 0x0000001b02077207 */ /* 0x000fe40000000000 */
        /* <DEDUP_REMOVED lines=28> */
[----:B-----5:R-:W-:Y:S01]  /*4780*/  ISETP.LT.U32.AND P3, PT, R6, R5, P2 ;  /* 0x000000050600720c */ /* 0x020fe20001761070 */
[----:B------:R-:W-:Y:S01]  /*4790*/  IMAD.X R2, RZ, RZ, UR7, P5 ;  /* 0x00000007ff027e24 */ /* 0x000fe2000a8e06ff */
        /* <DEDUP_REMOVED lines=9> */
.L_x_795:
[----:B------:R-:W-:Y:S05]  /*4830*/  BSYNC.RECONVERGENT B2 ;  /* 0x0000000000027941 */ /* 0x000fea0003800200 */
.L_x_794:
[----:B------:R-:W-:Y:S05]  /*4840*/  @!P1 BRA `(.L_x_789) ;  /* 0x00000004000c9947 */ /* 0x000fea0003800000 */
[----:B------:R-:W-:Y:S01]  /*4850*/  ISETP.NE.AND P0, PT, R24, 0x1, PT ;  /* 0x000000011800780c */ /* 0x000fe20003f05270 */
[----:B------:R-:W-:Y:S01]  /*4860*/  BSSY.RECONVERGENT B2, `(.L_x_796) ;  /* 0x000002a000027945 */ /* 0x000fe20003800200 */
[----:B------:R-:W-:-:S11]  /*4870*/  LOP3.LUT P1, RZ, R23, 0x100, RZ, 0xc0, !PT ;  /* 0x0000010017ff7812 */ /* 0x000fd6000782c0ff */
[----:B------:R-:W-:Y:S05]  /*4880*/  @!P0 BRA `(.L_x_797) ;  /* 0x00000000009c8947 */ /* 0x000fea0003800000 */
[----:B------:R-:W0:Y:S01]  /*4890*/  LDC.64 R4, c[0x0][0x380] ;  /* 0x0000e000ff047b82 */ /* 0x000e220000000a00 */
[----:B------:R-:W-:-:S07]  /*48a0*/  IMAD.IADD R13, R3, 0x1, R22 ;  /* 0x00000001030d7824 */ /* 0x000fce00078e0216 */
        /* <DEDUP_REMOVED lines=11> */
[----:B------:R-:W-:-:S04]  /*4960*/  IADD3 R13, P4, PT, R13, UR6, RZ ;  /* 0x000000060d0d7c10 */ /* 0x000fc8000ff9e0ff */
        /* <DEDUP_REMOVED lines=25> */
.L_x_797:
[----:B------:R-:W-:Y:S05]  /*4b00*/  BSYNC.RECONVERGENT B2 ;  /* 0x0000000000027941 */ /* 0x000fea0003800200 */
.L_x_796:
[----:B------:R-:W-:Y:S05]  /*4b10*/  @P1 BRA `(.L_x_789) ;  /* 0x0000000000581947 */ /* 0x000fea0003800000 */
[----:B------:R-:W0:Y:S01]  /*4b20*/  LDC.64 R4, c[0x0][0x380] ;  /* 0x0000e000ff047b82 */ /* 0x000e220000000a00 */
[----:B------:R-:W-:-:S07]  /*4b30*/  IMAD.IADD R9, R3, 0x1, R22 ;  /* 0x0000000103097824 */ /* 0x000fce00078e0216 */
[----:B------:R-:W2:Y:S01]  /*4b40*/  LDC.64 R6, c[0x0][0x388] ;  /* 0x0000e200ff067b82 */ /* 0x000ea20000000a00 */
[----:B0-----:R-:W-:-:S06]  /*4b50*/  IMAD.WIDE.U32 R2, R9, 0x4, R4 ;  /* 0x0000000409027825 */ /* 0x001fcc00078e0004 */
[----:B------:R-:W3:Y:S01]  /*4b60*/  LDG.E R2, desc[UR8][R2.64] ;  /* 0x0000000802027981 */ /* 0x000ee2000c1e1900 */
[----:B--2---:R-:W-:-:S06]  /*4b70*/  IMAD.WIDE.U32 R4, R9, 0x4, R6 ;  /* 0x0000000409047825 */ /* 0x004fcc00078e0006 */
[----:B------:R-:W3:Y:S01]  /*4b80*/  LDG.E R5, desc[UR8][R4.64] ;  /* 0x0000000804057981 */ /* 0x000ee2000c1e1900 */
[----:B------:R-:W-:Y:S02]  /*4b90*/  LOP3.LUT P3, RZ, R28, 0xff, RZ, 0xc0, !PT ;  /* 0x000000ff1cff7812 */ /* 0x000fe4000786c0ff */
[----:B------:R-:W-:-:S04]  /*4ba0*/  IADD3 R9, P2, PT, R9, UR6, RZ ;  /* 0x0000000609097c10 */ /* 0x000fc8000ff5e0ff */
[----:B------:R-:W-:Y:S01]  /*4bb0*/  ISETP.LT.U32.AND P0, PT, R9, R20, PT ;  /* 0x000000140900720c */ /* 0x000fe20003f01070 */
[----:B------:R-:W-:-:S05]  /*4bc0*/  IMAD.X R8, RZ, RZ, UR7, P2 ;  /* 0x00000007ff087e24 */ /* 0x000fca00090e06ff */
        /* <DEDUP_REMOVED lines=11> */
.L_x_789:
[----:B------:R-:W-:Y:S05]  /*4c80*/  BSYNC.RECONVERGENT B1 ;  /* 0x0000000000017941 */ /* 0x000fea0003800200 */
.L_x_787:
        /* <DEDUP_REMOVED lines=24> */
.L_x_799:
[----:B------:R-:W-:Y:S05]  /*4e10*/  BSYNC.RECONVERGENT B1 ;  /* 0x0000000000017941 */ /* 0x000fea0003800200 */
.L_x_798:
        /* <DEDUP_REMOVED lines=23> */
.L_x_801:
[----:B------:R-:W-:Y:S05]  /*4f90*/  BSYNC.RECONVERGENT B1 ;  /* 0x0000000000017941 */ /* 0x000fea0003800200 */
.L_x_800:
        /* <DEDUP_REMOVED lines=20> */
.L_x_803:
[----:B------:R-:W-:Y:S05]  /*50e0*/  BSYNC.RECONVERGENT B1 ;  /* 0x0000000000017941 */ /* 0x000fea0003800200 */
.L_x_802:
        /* <DEDUP_REMOVED lines=20> */
.L_x_805:
[----:B------:R-:W-:Y:S05]  /*5230*/  BSYNC.RECONVERGENT B1 ;  /* 0x0000000000017941 */ /* 0x000fea0003800200 */
.L_x_804:
        /* <DEDUP_REMOVED lines=20> */
.L_x_807:
[----:B------:R-:W-:Y:S05]  /*5380*/  BSYNC.RECONVERGENT B1 ;  /* 0x0000000000017941 */ /* 0x000fea0003800200 */
.L_x_806:
        /* <DEDUP_REMOVED lines=11> */
.L_x_809:
[----:B------:R-:W-:Y:S05]  /*5440*/  BSYNC.RECONVERGENT B1 ;  /* 0x0000000000017941 */ /* 0x000fea0003800200 */
.L_x_808:
        /* <DEDUP_REMOVED lines=83> */
.L_x_767:
[----:B------:R-:W-:Y:S05]  /*5980*/  BSYNC.RECONVERGENT B0 ;  /* 0x0000000000007941 */ /* 0x000fea0003800200 */
.L_x_743:
        /* <DEDUP_REMOVED lines=16> */
.L_x_810:
        /* <DEDUP_REMOVED lines=15> */
.L_x_830:


//--------------------- .text._ZN3cub18CUB_300001_SM_10006detail8for_each13static_kernelINS2_12policy_hub_t12policy_500_tEmN6thrust24THRUST_300001_SM_1000_NS8cuda_cub20__uninitialized_fill7functorINS7_10device_ptrIiEEiEEEEvT0_T1_ --------------------------
	.section	.text._ZN3cub18CUB_300001_SM_10006detail8for_each13static_kernelINS2_12policy_hub_t12policy_500_tEmN6thrust24THRUST_300001_SM_1000_NS8cuda_cub20__uninitialized_fill7functorINS7_10device_ptrIiEEiEEEEvT0_T1_,"ax",@progbits
	.align	128
        .global         _ZN3cub18CUB_300001_SM_10006detail8for_each13static_kernelINS2_12policy_hub_t12policy_500_tEmN6thrust24THRUST_300001_SM_1000_NS8cuda_cub20__uninitialized_fill7functorINS7_10device_ptrIiEEiEEEEvT0_T1_
        .type           _ZN3cub18CUB_300001_SM_10006detail8for_each13static_kernelINS2_12policy_hub_t12policy_500_tEmN6thrust24THRUST_300001_SM_1000_NS8cuda_cub20__uninitialized_fill7functorINS7_10device_ptrIiEEiEEEEvT0_T1_,@function
        .size           _ZN3cub18CUB_300001_SM_10006detail8for_each13static_kernelINS2_12policy_hub_t12policy_500_tEmN6thrust24THRUST_300001_SM_1000_NS8cuda_cub20__uninitialized_fill7functorINS7_10device_ptrIiEEiEEEEvT0_T1_,(.L_x_831 - _ZN3cub18CUB_300001_SM_10006detail8for_each13static_kernelINS2_12policy_hub_t12policy_500_tEmN6thrust24THRUST_300001_SM_1000_NS8cuda_cub20__uninitialized_fill7functorINS7_10device_ptrIiEEiEEEEvT0_T1_)
        .other          _ZN3cub18CUB_300001_SM_10006detail8for_each13static_kernelINS2_12policy_hub_t12policy_500_tEmN6thrust24THRUST_300001_SM_1000_NS8cuda_cub20__uninitialized_fill7functorINS7_10device_ptrIiEEiEEEEvT0_T1_,@"STO_CUDA_ENTRY STV_DEFAULT"
_ZN3cub18CUB_300001_SM_10006detail8for_each13static_kernelINS2_12policy_hub_t12policy_500_tEmN6thrust24THRUST_300001_SM_1000_NS8cuda_cub20__uninitialized_fill7functorINS7_10device_ptrIiEEiEEEEvT0_T1_:
.text._ZN3cub18CUB_300001_SM_10006detail8for_each13static_kernelINS2_12policy_hub_t12policy_500_tEmN6thrust24THRUST_300001_SM_1000_NS8cuda_cub20__uninitialized_fill7functorINS7_10device_ptrIiEEiEEEEvT0_T1_:
[----:B------:R-:W-:Y:S08]  /*0000*/  LDC R1, c[0x0][0x37c] ;  /* 0x0000df00ff017b82 */ /* 0x000ff00000000800 */
[----:B------:R-:W0:Y:S01]  /*0010*/  S2UR UR4, SR_CTAID.X ;  /* 0x00000000000479c3 */ /* 0x000e220000002500 */
[----:B------:R-:W1:Y:S01]  /*0020*/  LDCU.64 UR6, c[0x0][0x380] ;  /* 0x00007000ff0677ac */ /* 0x000e620008000a00 */
[----:B------:R-:W2:Y:S01]  /*0030*/  LDCU.64 UR8, c[0x0][0x358] ;  /* 0x00006b00ff0877ac */ /* 0x000ea20008000a00 */
[----:B0-----:R-:W-:-:S04]  /*0040*/  UIMAD.WIDE.U32 UR4, UR4, 0x200, URZ ;  /* 0x00000200040478a5 */ /* 0x001fc8000f8e00ff */
[----:B-1----:R-:W-:-:S04]  /*0050*/  UIADD3 UR6, UP0, UPT, -UR4, UR6, URZ ;  /* 0x0000000604067290 */ /* 0x002fc8000ff1e1ff */
[----:B------:R-:W-:Y:S02]  /*0060*/  UIADD3.X UR7, UPT, UPT, ~UR5, UR7, URZ, UP0, !UPT ;  /* 0x0000000705077290 */ /* 0x000fe400087fe5ff */
[----:B------:R-:W-:-:S04]  /*0070*/  UISETP.GE.U32.AND UP0, UPT, UR6, 0x200, UPT ;  /* 0x000002000600788c */ /* 0x000fc8000bf06070 */
[----:B------:R-:W-:-:S09]  /*0080*/  UISETP.GE.U32.AND.EX UP0, UPT, UR7, URZ, UPT, UP0 ;  /* 0x000000ff0700728c */ /* 0x000fd2000bf06100 */
[----:B--2---:R-:W-:Y:S05]  /*0090*/  BRA.U !UP0, `(.L_x_811) ;  /* 0x0000000108287547 */ /* 0x004fea000b800000 */
[----:B------:R-:W0:Y:S01]  /*00a0*/  S2R R0, SR_TID.X ;  /* 0x0000000000007919 */ /* 0x000e220000002100 */
[----:B------:R-:W1:Y:S01]  /*00b0*/  LDCU.64 UR6, c[0x0][0x388] ;  /* 0x00007100ff0677ac */ /* 0x000e620008000a00 */
[----:B------:R-:W2:Y:S01]  /*00c0*/  LDC R5, c[0x0][0x390] ;  /* 0x0000e400ff057b82 */ /* 0x000ea20000000800 */
[----:B0-----:R-:W-:-:S05]  /*00d0*/  IADD3 R0, P0, PT, R0, UR4, RZ ;  /* 0x0000000400007c10 */ /* 0x001fca000ff1e0ff */
[----:B------:R-:W-:Y:S01]  /*00e0*/  IMAD.X R3, RZ, RZ, UR5, P0 ;  /* 0x00000005ff037e24 */ /* 0x000fe200080e06ff */
[----:B-1----:R-:W-:-:S04]  /*00f0*/  LEA R2, P0, R0, UR6, 0x2 ;  /* 0x0000000600027c11 */ /* 0x002fc8000f8010ff */
[----:B------:R-:W-:-:S05]  /*0100*/  LEA.HI.X R3, R0, UR7, R3, 0x2, P0 ;  /* 0x0000000700037c11 */ /* 0x000fca00080f1403 */
[----:B--2---:R-:W-:Y:S04]  /*0110*/  STG.E desc[UR8][R2.64], R5 ;  /* 0x0000000502007986 */ /* 0x004fe8000c101908 */
[----:B------:R-:W-:Y:S01]  /*0120*/  STG.E desc[UR8][R2.64+0x400], R5 ;  /* 0x0004000502007986 */ /* 0x000fe2000c101908 */
[----:B------:R-:W-:Y:S05]  /*0130*/  EXIT ;  /* 0x000000000000794d */ /* 0x000fea0003800000 */
.L_x_811:
[----:B------:R-:W0:Y:S01]  /*0140*/  S2R R0, SR_TID.X ;  /* 0x0000000000007919 */ /* 0x000e220000002100 */
[----:B------:R-:W-:Y:S01]  /*0150*/  IMAD.U32 R2, RZ, RZ, UR7 ;  /* 0x00000007ff027e24 */ /* 0x000fe2000f8e00ff */
[----:B------:R-:W1:Y:S01]  /*0160*/  LDCU.64 UR10, c[0x0][0x388] ;  /* 0x00007100ff0a77ac */ /* 0x000e620008000a00 */
[----:B------:R-:W-:Y:S01]  /*0170*/  IMAD.U32 R4, RZ, RZ, UR7 ;  /* 0x00000007ff047e24 */ /* 0x000fe2000f8e00ff */
[----:B0-----:R-:W-:-:S04]  /*0180*/  ISETP.LT.U32.AND P0, PT, R0, UR6, PT ;  /* 0x0000000600007c0c */ /* 0x001fc8000bf01070 */
[----:B------:R-:W-:Y:S01]  /*0190*/  ISETP.GT.U32.AND.EX P0, PT, R2, RZ, PT, P0 ;  /* 0x000000ff0200720c */ /* 0x000fe20003f04100 */
[C---:B------:R-:W-:Y:S01]  /*01a0*/  VIADD R2, R0.reuse, 0x100 ;  /* 0x0000010000027836 */ /* 0x040fe20000000000 */
[----:B------:R-:W-:-:S04]  /*01b0*/  IADD3 R0, P2, PT, R0, UR4, RZ ;  /* 0x0000000400007c10 */ /* 0x000fc8000ff5e0ff */
[----:B------:R-:W-:Y:S01]  /*01c0*/  ISETP.LT.U32.AND P1, PT, R2, UR6, PT ;  /* 0x0000000602007c0c */ /* 0x000fe2000bf21070 */
[----:B------:R-:W-:Y:S01]  /*01d0*/  IMAD.X R3, RZ, RZ, UR5, P2 ;  /* 0x00000005ff037e24 */ /* 0x000fe200090e06ff */
[----:B-1----:R-:W-:Y:S02]  /*01e0*/  LEA R2, P2, R0, UR10, 0x2 ;  /* 0x0000000a00027c11 */ /* 0x002fe4000f8410ff */
[----:B------:R-:W-:Y:S02]  /*01f0*/  ISETP.GT.U32.AND.EX P1, PT, R4, RZ, PT, P1 ;  /* 0x000000ff0400720c */ /* 0x000fe40003f24110 */
[----:B------:R-:W-:Y:S01]  /*0200*/  LEA.HI.X R3, R0, UR11, R3, 0x2, P2 ;  /* 0x0000000b00037c11 */ /* 0x000fe200090f1403 */
[----:B------:R-:W0:Y:S04]  /*0210*/  @P0 LDC R5, c[0x0][0x390] ;  /* 0x0000e400ff050b82 */ /* 0x000e280000000800 */
[----:B0-----:R0:W-:Y:S06]  /*0220*/  @P0 STG.E desc[UR8][R2.64], R5 ;  /* 0x0000000502000986 */ /* 0x0011ec000c101908 */
[----:B------:R-:W-:Y:S05]  /*0230*/  @!P1 EXIT ;  /* 0x000000000000994d */ /* 0x000fea0003800000 */
[----:B0-----:R-:W0:Y:S02]  /*0240*/  LDC R5, c[0x0][0x390] ;  /* 0x0000e400ff057b82 */ /* 0x001e240000000800 */
[----:B0-----:R-:W-:Y:S01]  /*0250*/  STG.E desc[UR8][R2.64+0x400], R5 ;  /* 0x0004000502007986 */ /* 0x001fe2000c101908 */
[----:B------:R-:W-:Y:S05]  /*0260*/  EXIT ;  /* 0x000000000000794d */ /* 0x000fea0003800000 */
.L_x_812:
        /* <DEDUP_REMOVED lines=9> */
.L_x_831:


//--------------------- .text._ZN3cub18CUB_300001_SM_10006detail8for_each13static_kernelINS2_12policy_hub_t12policy_500_tEmN6thrust24THRUST_300001_SM_1000_NS8cuda_cub20__uninitialized_fill7functorINS7_10device_ptrIjEEjEEEEvT0_T1_ --------------------------
	.section	.text._ZN3cub18CUB_300001_SM_10006detail8for_each13static_kernelINS2_12policy_hub_t12policy_500_tEmN6thrust24THRUST_300001_SM_1000_NS8cuda_cub20__uninitialized_fill7functorINS7_10device_ptrIjEEjEEEEvT0_T1_,"ax",@progbits
	.align	128
        .global         _ZN3cub18CUB_300001_SM_10006detail8for_each13static_kernelINS2_12policy_hub_t12policy_500_tEmN6thrust24THRUST_300001_SM_1000_NS8cuda_cub20__uninitialized_fill7functorINS7_10device_ptrIjEEjEEEEvT0_T1_
        .type           _ZN3cub18CUB_300001_SM_10006detail8for_each13static_kernelINS2_12policy_hub_t12policy_500_tEmN6thrust24THRUST_300001_SM_1000_NS8cuda_cub20__uninitialized_fill7functorINS7_10device_ptrIjEEjEEEEvT0_T1_,@function
        .size           _ZN3cub18CUB_300001_SM_10006detail8for_each13static_kernelINS2_12policy_hub_t12policy_500_tEmN6thrust24THRUST_300001_SM_1000_NS8cuda_cub20__uninitialized_fill7functorINS7_10device_ptrIjEEjEEEEvT0_T1_,(.L_x_832 - _ZN3cub18CUB_300001_SM_10006detail8for_each13static_kernelINS2_12policy_hub_t12policy_500_tEmN6thrust24THRUST_300001_SM_1000_NS8cuda_cub20__uninitialized_fill7functorINS7_10device_ptrIjEEjEEEEvT0_T1_)
        .other          _ZN3cub18CUB_300001_SM_10006detail8for_each13static_kernelINS2_12policy_hub_t12policy_500_tEmN6thrust24THRUST_300001_SM_1000_NS8cuda_cub20__uninitialized_fill7functorINS7_10device_ptrIjEEjEEEEvT0_T1_,@"STO_CUDA_ENTRY STV_DEFAULT"
_ZN3cub18CUB_300001_SM_10006detail8for_each13static_kernelINS2_12policy_hub_t12policy_500_tEmN6thrust24THRUST_300001_SM_1000_NS8cuda_cub20__uninitialized_fill7functorINS7_10device_ptrIjEEjEEEEvT0_T1_:
.text._ZN3cub18CUB_300001_SM_10006detail8for_each13static_kernelINS2_12policy_hub_t12policy_500_tEmN6thrust24THRUST_300001_SM_1000_NS8cuda_cub20__uninitialized_fill7functorINS7_10device_ptrIjEEjEEEEvT0_T1_:
        /* <DEDUP_REMOVED lines=20> */
.L_x_813:
        /* <DEDUP_REMOVED lines=19> */
.L_x_814:
        /* <DEDUP_REMOVED lines=9> */
.L_x_832:


//--------------------- .text._ZN3cub18CUB_300001_SM_10006detail11EmptyKernelIvEEvv --------------------------
	.section	.text._ZN3cub18CUB_300001_SM_10006detail11EmptyKernelIvEEvv,"ax",@progbits
	.align	128
        .global         _ZN3cub18CUB_300001_SM_10006detail11EmptyKernelIvEEvv
        .type           _ZN3cub18CUB_300001_SM_10006detail11EmptyKernelIvEEvv,@function
        .size           _ZN3cub18CUB_300001_SM_10006detail11EmptyKernelIvEEvv,(.L_x_833 - _ZN3cub18CUB_300001_SM_10006detail11EmptyKernelIvEEvv)
        .other          _ZN3cub18CUB_300001_SM_10006detail11EmptyKernelIvEEvv,@"STO_CUDA_ENTRY STV_DEFAULT"
_ZN3cub18CUB_300001_SM_10006detail11EmptyKernelIvEEvv:
.text._ZN3cub18CUB_300001_SM_10006detail11EmptyKernelIvEEvv:
[----:B------:R-:W-:Y:S01]  /*0000*/  LDC R1, c[0x0][0x37c] ;  /* 0x0000df00ff017b82 */ /* 0x000fe20000000800 */
[----:B------:R-:W-:Y:S05]  /*0010*/  EXIT ;  /* 0x000000000000794d */ /* 0x000fea0003800000 */
.L_x_815:
        /* <DEDUP_REMOVED lines=14> */
.L_x_833:


//--------------------- .text._Z7scatterPKjPjiiPKiS3_i --------------------------
	.section	.text._Z7scatterPKjPjiiPKiS3_i,"ax",@progbits
	.align	128
        .global         _Z7scatterPKjPjiiPKiS3_i
        .type           _Z7scatterPKjPjiiPKiS3_i,@function
        .size           _Z7scatterPKjPjiiPKiS3_i,(.L_x_834 - _Z7scatterPKjPjiiPKiS3_i)
        .other          _Z7scatterPKjPjiiPKiS3_i,@"STO_CUDA_ENTRY STV_DEFAULT"
_Z7scatterPKjPjiiPKiS3_i:
.text._Z7scatterPKjPjiiPKiS3_i:
[----:B------:R-:W-:Y:S01]  /*0000*/  LDC R1, c[0x0][0x37c] ;  /* 0x0000df00ff017b82 */ /* 0x000fe20000000800 */
[----:B------:R-:W0:Y:S07]  /*0010*/  S2R R0, SR_TID.X ;  /* 0x0000000000007919 */ /* 0x000e2e0000002100 */
[----:B------:R-:W0:Y:S01]  /*0020*/  S2UR UR4, SR_CTAID.X ;  /* 0x00000000000479c3 */ /* 0x000e220000002500 */
[----:B------:R-:W1:Y:S07]  /*0030*/  LDCU UR5, c[0x0][0x390] ;  /* 0x00007200ff0577ac */ /* 0x000e6e0008000800 */
[----:B------:R-:W0:Y:S02]  /*0040*/  LDC R11, c[0x0][0x360] ;  /* 0x0000d800ff0b7b82 */ /* 0x000e240000000800 */
[----:B0-----:R-:W-:-:S05]  /*0050*/  IMAD R11, R11, UR4, R0 ;  /* 0x000000040b0b7c24 */ /* 0x001fca000f8e0200 */
[----:B-1----:R-:W-:-:S13]  /*0060*/  ISETP.GE.AND P0, PT, R11, UR5, PT ;  /* 0x000000050b007c0c */ /* 0x002fda000bf06270 */
[----:B------:R-:W-:Y:S05]  /*0070*/  @P0 EXIT ;  /* 0x000000000000094d */ /* 0x000fea0003800000 */
[----:B------:R-:W0:Y:S01]  /*0080*/  LDC.64 R4, c[0x0][0x398] ;  /* 0x0000e600ff047b82 */ /* 0x000e220000000a00 */
[----:B------:R-:W1:Y:S07]  /*0090*/  LDCU.64 UR4, c[0x0][0x358] ;  /* 0x00006b00ff0477ac */ /* 0x000e6e0008000a00 */
[----:B------:R-:W2:Y:S08]  /*00a0*/  LDC.64 R6, c[0x0][0x3a0] ;  /* 0x0000e800ff067b82 */ /* 0x000eb00000000a00 */
[----:B------:R-:W3:Y:S01]  /*00b0*/  LDC.64 R2, c[0x0][0x380] ;  /* 0x0000e000ff027b82 */ /* 0x000ee20000000a00 */
[----:B0-----:R-:W-:-:S07]  /*00c0*/  IMAD.WIDE R4, R11, 0x4, R4 ;  /* 0x000000040b047825 */ /* 0x001fce00078e0204 */
[----:B------:R-:W0:Y:S01]  /*00d0*/  LDC.64 R8, c[0x0][0x388] ;  /* 0x0000e200ff087b82 */ /* 0x000e220000000a00 */
[----:B-1----:R-:W4:Y:S01]  /*00e0*/  LDG.E R4, desc[UR4][R4.64] ;  /* 0x0000000404047981 */ /* 0x002f22000c1e1900 */
[----:B--2---:R-:W-:-:S06]  /*00f0*/  IMAD.WIDE R6, R11, 0x4, R6 ;  /* 0x000000040b067825 */ /* 0x004fcc00078e0206 */
[----:B------:R-:W2:Y:S01]  /*0100*/  LDG.E R6, desc[UR4][R6.64] ;  /* 0x0000000406067981 */ /* 0x000ea2000c1e1900 */
[----:B---3--:R-:W-:-:S06]  /*0110*/  IMAD.WIDE R2, R11, 0x4, R2 ;  /* 0x000000040b027825 */ /* 0x008fcc00078e0202 */
[----:B------:R-:W3:Y:S01]  /*0120*/  LDG.E R3, desc[UR4][R2.64] ;  /* 0x0000000402037981 */ /* 0x000ee2000c1e1900 */
[----:B----4-:R-:W-:-:S13]  /*0130*/  ISETP.NE.AND P0, PT, R4, RZ, PT ;  /* 0x000000ff0400720c */ /* 0x010fda0003f05270 */
[----:B------:R-:W1:Y:S01]  /*0140*/  @P0 LDC R0, c[0x0][0x3a8] ;  /* 0x0000ea00ff000b82 */ /* 0x000e620000000800 */
[C---:B--2---:R-:W-:Y:S02]  /*0150*/  @!P0 IADD3 R13, PT, PT, R6.reuse, -0x1, RZ ;  /* 0xffffffff060d8810 */ /* 0x044fe40007ffe0ff */
[----:B-1----:R-:W-:-:S05]  /*0160*/  @P0 IADD3 R13, PT, PT, -R6, R0, R11 ;  /* 0x00000000060d0210 */ /* 0x002fca0007ffe10b */
[----:B0-----:R-:W-:-:S05]  /*0170*/  IMAD.WIDE R4, R13, 0x4, R8 ;  /* 0x000000040d047825 */ /* 0x001fca00078e0208 */
[----:B---3--:R-:W-:Y:S01]  /*0180*/  STG.E desc[UR4][R4.64], R3 ;  /* 0x0000000304007986 */ /* 0x008fe2000c101904 */
[----:B------:R-:W-:Y:S05]  /*0190*/  EXIT ;  /* 0x000000000000794d */ /* 0x000fea0003800000 */
.L_x_816:
        /* <DEDUP_REMOVED lines=14> */
.L_x_834:


//--------------------- .text._Z18compute_predicatesPKjiiPiS1_ --------------------------
	.section	.text._Z18compute_predicatesPKjiiPiS1_,"ax",@progbits
	.align	128
        .global         _Z18compute_predicatesPKjiiPiS1_
        .type           _Z18compute_predicatesPKjiiPiS1_,@function
        .size           _Z18compute_predicatesPKjiiPiS1_,(.L_x_835 - _Z18compute_predicatesPKjiiPiS1_)
        .other          _Z18compute_predicatesPKjiiPiS1_,@"STO_CUDA_ENTRY STV_DEFAULT"
_Z18compute_predicatesPKjiiPiS1_:
.text._Z18compute_predicatesPKjiiPiS1_:
        /* <DEDUP_REMOVED lines=9> */
[----:B------:R-:W1:Y:S01]  /*0090*/  LDCU.64 UR4, c[0x0][0x358] ;  /* 0x00006b00ff0477ac */ /* 0x000e620008000a00 */
[----:B------:R-:W2:Y:S06]  /*00a0*/  LDCU UR6, c[0x0][0x38c] ;  /* 0x00007180ff0677ac */ /* 0x000eac0008000800 */
[----:B------:R-:W3:Y:S08]  /*00b0*/  LDC.64 R4, c[0x0][0x390] ;  /* 0x0000e400ff047b82 */ /* 0x000ef00000000a00 */
[----:B------:R-:W4:Y:S01]  /*00c0*/  LDC.64 R6, c[0x0][0x398] ;  /* 0x0000e600ff067b82 */ /* 0x000f220000000a00 */
[----:B0-----:R-:W-:-:S06]  /*00d0*/  IMAD.WIDE R2, R9, 0x4, R2 ;  /* 0x0000000409027825 */ /* 0x001fcc00078e0202 */
[----:B-1----:R-:W2:Y:S01]  /*00e0*/  LDG.E R2, desc[UR4][R2.64] ;  /* 0x0000000402027981 */ /* 0x002ea2000c1e1900 */
[----:B---3--:R-:W-:-:S04]  /*00f0*/  IMAD.WIDE R4, R9, 0x4, R4 ;  /* 0x0000000409047825 */ /* 0x008fc800078e0204 */
[----:B----4-:R-:W-:Y:S01]  /*0100*/  IMAD.WIDE R6, R9, 0x4, R6 ;  /* 0x0000000409067825 */ /* 0x010fe200078e0206 */
[----:B--2---:R-:W-:-:S04]  /*0110*/  SHF.R.U32.HI R0, RZ, UR6, R2 ;  /* 0x00000006ff007c19 */ /* 0x004fc80008011602 */
[----:B------:R-:W-:-:S04]  /*0120*/  LOP3.LUT R11, R0, 0x1, RZ, 0xc0, !PT ;  /* 0x00000001000b7812 */ /* 0x000fc800078ec0ff */
[----:B------:R-:W-:Y:S01]  /*0130*/  LOP3.LUT R9, R11, 0x1, RZ, 0x3c, !PT ;  /* 0x000000010b097812 */ /* 0x000fe200078e3cff */
[----:B------:R-:W-:Y:S04]  /*0140*/  STG.E desc[UR4][R4.64], R11 ;  /* 0x0000000b04007986 */ /* 0x000fe8000c101904 */
[----:B------:R-:W-:Y:S01]  /*0150*/  STG.E desc[UR4][R6.64], R9 ;  /* 0x0000000906007986 */ /* 0x000fe2000c101904 */
[----:B------:R-:W-:Y:S05]  /*0160*/  EXIT ;  /* 0x000000000000794d */ /* 0x000fea0003800000 */
.L_x_817:
        /* <DEDUP_REMOVED lines=9> */
.L_x_835:


//--------------------- .nv.shared._ZN3cub18CUB_300001_SM_10006detail10radix_sort29DeviceRadixSortOnesweepKernelINS1_5radix10policy_hubIjNS0_8NullTypeEyE10Policy1000ELNS0_9SortOrderE0EjS6_yiiNS1_21identity_decomposer_tEEEvPT5_SC_PT3_PKSD_PT1_PKSH_PT2_PKSL_T4_iiT6_ --------------------------
	.section	.nv.shared._ZN3cub18CUB_300001_SM_10006detail10radix_sort29DeviceRadixSortOnesweepKernelINS1_5radix10policy_hubIjNS0_8NullTypeEyE10Policy1000ELNS0_9SortOrderE0EjS6_yiiNS1_21identity_decomposer_tEEEvPT5_SC_PT3_PKSD_PT1_PKSH_PT2_PKSL_T4_iiT6_,"aw",@nobits
	.sectionflags	@""
	.align	16
.nv.shared._ZN3cub18CUB_300001_SM_10006detail10radix_sort29DeviceRadixSortOnesweepKernelINS1_5radix10policy_hubIjNS0_8NullTypeEyE10Policy1000ELNS0_9SortOrderE0EjS6_yiiNS1_21identity_decomposer_tEEEvPT5_SC_PT3_PKSD_PT1_PKSH_PT2_PKSL_T4_iiT6_:
	.zero		32256


//--------------------- .nv.shared.reserved.0     --------------------------
	.section	.nv.shared.reserved.0,"aw",@nobits
	.weak		__nv_reservedSMEM_offset_0_alias
	.size		__nv_reservedSMEM_offset_0_alias, 0, 64
	.other		__nv_reservedSMEM_offset_0_alias,@"STO_CUDA_RESERVED_SHARED STV_DEFAULT"
__nv_reservedSMEM_offset_0_alias:
	.zero		0
	.zero		64


//--------------------- .nv.global                --------------------------
	.section	.nv.global,"aw",@nobits
.nv.global:
	.type		_ZN34_INTERNAL_66259067_4_k_cu_e5e267bd6thrust24THRUST_300001_SM_1000_NS12placeholders2_8E,@object
	.size		_ZN34_INTERNAL_66259067_4_k_cu_e5e267bd6thrust24THRUST_300001_SM_1000_NS12placeholders2_8E,(_ZN34_INTERNAL_66259067_4_k_cu_e5e267bd4cuda3std3__436_GLOBAL__N__66259067_4_k_cu_e5e267bd6ignoreE - _ZN34_INTERNAL_66259067_4_k_cu_e5e267bd6thrust24THRUST_300001_SM_1000_NS12placeholders2_8E)
_ZN34_INTERNAL_66259067_4_k_cu_e5e267bd6thrust24THRUST_300001_SM_1000_NS12placeholders2_8E:
	.zero		1
	.type		_ZN34_INTERNAL_66259067_4_k_cu_e5e267bd4cuda3std3__436_GLOBAL__N__66259067_4_k_cu_e5e267bd6ignoreE,@object
	.size		_ZN34_INTERNAL_66259067_4_k_cu_e5e267bd4cuda3std3__436_GLOBAL__N__66259067_4_k_cu_e5e267bd6ignoreE,(_ZN34_INTERNAL_66259067_4_k_cu_e5e267bd4cuda3std6ranges3__45__cpo4dataE - _ZN34_INTERNAL_66259067_4_k_cu_e5e267bd4cuda3std3__436_GLOBAL__N__66259067_4_k_cu_e5e267bd6ignoreE)
_ZN34_INTERNAL_66259067_4_k_cu_e5e267bd4cuda3std3__436_GLOBAL__N__66259067_4_k_cu_e5e267bd6ignoreE:
	.zero		1
	.type		_ZN34_INTERNAL_66259067_4_k_cu_e5e267bd4cuda3std6ranges3__45__cpo4dataE,@object
	.size		_ZN34_INTERNAL_66259067_4_k_cu_e5e267bd4cuda3std6ranges3__45__cpo4dataE,(_ZN34_INTERNAL_66259067_4_k_cu_e5e267bd6thrust24THRUST_300001_SM_1000_NS6system3cpp3parE - _ZN34_INTERNAL_66259067_4_k_cu_e5e267bd4cuda3std6ranges3__45__cpo4dataE)
_ZN34_INTERNAL_66259067_4_k_cu_e5e267bd4cuda3std6ranges3__45__cpo4dataE:
	.zero		1
	.type		_ZN34_INTERNAL_66259067_4_k_cu_e5e267bd6thrust24THRUST_300001_SM_1000_NS6system3cpp3parE,@object
	.size		_ZN34_INTERNAL_66259067_4_k_cu_e5e267bd6thrust24THRUST_300001_SM_1000_NS6system3cpp3parE,(_ZN34_INTERNAL_66259067_4_k_cu_e5e267bd4cuda3std3__45__cpo5beginE - _ZN34_INTERNAL_66259067_4_k_cu_e5e267bd6thrust24THRUST_300001_SM_1000_NS6system3cpp3parE)
_ZN34_INTERNAL_66259067_4_k_cu_e5e267bd6thrust24THRUST_300001_SM_1000_NS6system3cpp3parE:
	.zero		1
	.type		_ZN34_INTERNAL_66259067_4_k_cu_e5e267bd4cuda3std3__45__cpo5beginE,@object
	.size		_ZN34_INTERNAL_66259067_4_k_cu_e5e267bd4cuda3std3__45__cpo5beginE,(_ZN34_INTERNAL_66259067_4_k_cu_e5e267bd4cuda3std6ranges3__45__cpo5beginE - _ZN34_INTERNAL_66259067_4_k_cu_e5e267bd4cuda3std3__45__cpo5beginE)
_ZN34_INTERNAL_66259067_4_k_cu_e5e267bd4cuda3std3__45__cpo5beginE:
	.zero		1
	.type		_ZN34_INTERNAL_66259067_4_k_cu_e5e267bd4cuda3std6ranges3__45__cpo5beginE,@object
	.size		_ZN34_INTERNAL_66259067_4_k_cu_e5e267bd4cuda3std6ranges3__45__cpo5beginE,(_ZN34_INTERNAL_66259067_4_k_cu_e5e267bd6thrust24THRUST_300001_SM_1000_NS6deviceE - _ZN34_INTERNAL_66259067_4_k_cu_e5e267bd4cuda3std6ranges3__45__cpo5beginE)
_ZN34_INTERNAL_66259067_4_k_cu_e5e267bd4cuda3std6ranges3__45__cpo5beginE:
	.zero		1
	.type		_ZN34_INTERNAL_66259067_4_k_cu_e5e267bd6thrust24THRUST_300001_SM_1000_NS6deviceE,@object
	.size		_ZN34_INTERNAL_66259067_4_k_cu_e5e267bd6thrust24THRUST_300001_SM_1000_NS6deviceE,(_ZN34_INTERNAL_66259067_4_k_cu_e5e267bd4cuda3std3__47nulloptE - _ZN34_INTERNAL_66259067_4_k_cu_e5e267bd6thrust24THRUST_300001_SM_1000_NS6deviceE)
_ZN34_INTERNAL_66259067_4_k_cu_e5e267bd6thrust24THRUST_300001_SM_1000_NS6deviceE:
	.zero		1
	.type		_ZN34_INTERNAL_66259067_4_k_cu_e5e267bd4cuda3std3__47nulloptE,@object
	.size		_ZN34_INTERNAL_66259067_4_k_cu_e5e267bd4cuda3std3__47nulloptE,(_ZN34_INTERNAL_66259067_4_k_cu_e5e267bd4cuda3std6ranges3__45__cpo8distanceE - _ZN34_INTERNAL_66259067_4_k_cu_e5e267bd4cuda3std3__47nulloptE)
_ZN34_INTERNAL_66259067_4_k_cu_e5e267bd4cuda3std3__47nulloptE:
	.zero		1
	.type		_ZN34_INTERNAL_66259067_4_k_cu_e5e267bd4cuda3std6ranges3__45__cpo8distanceE,@object
	.size		_ZN34_INTERNAL_66259067_4_k_cu_e5e267bd4cuda3std6ranges3__45__cpo8distanceE,(_ZN34_INTERNAL_66259067_4_k_cu_e5e267bd6thrust24THRUST_300001_SM_1000_NS12placeholders2_4E - _ZN34_INTERNAL_66259067_4_k_cu_e5e267bd4cuda3std6ranges3__45__cpo8distanceE)
_ZN34_INTERNAL_66259067_4_k_cu_e5e267bd4cuda3std6ranges3__45__cpo8distanceE:
	.zero		1
	.type		_ZN34_INTERNAL_66259067_4_k_cu_e5e267bd6thrust24THRUST_300001_SM_1000_NS12placeholders2_4E,@object
	.size		_ZN34_INTERNAL_66259067_4_k_cu_e5e267bd6thrust24THRUST_300001_SM_1000_NS12placeholders2_4E,(_ZN34_INTERNAL_66259067_4_k_cu_e5e267bd4cuda3std3__45__cpo6rbeginE - _ZN34_INTERNAL_66259067_4_k_cu_e5e267bd6thrust24THRUST_300001_SM_1000_NS12placeholders2_4E)
_ZN34_INTERNAL_66259067_4_k_cu_e5e267bd6thrust24THRUST_300001_SM_1000_NS12placeholders2_4E:
	.zero		1
	.type		_ZN34_INTERNAL_66259067_4_k_cu_e5e267bd4cuda3std3__45__cpo6rbeginE,@object
	.size		_ZN34_INTERNAL_66259067_4_k_cu_e5e267bd4cuda3std3__45__cpo6rbeginE,(_ZN34_INTERNAL_66259067_4_k_cu_e5e267bd4cuda3std6ranges3__45__cpo7advanceE - _ZN34_INTERNAL_66259067_4_k_cu_e5e267bd4cuda3std3__45__cpo6rbeginE)
_ZN34_INTERNAL_66259067_4_k_cu_e5e267bd4cuda3std3__45__cpo6rbeginE:
	.zero		1
	.type		_ZN34_INTERNAL_66259067_4_k_cu_e5e267bd4cuda3std6ranges3__45__cpo7advanceE,@object
	.size		_ZN34_INTERNAL_66259067_4_k_cu_e5e267bd4cuda3std6ranges3__45__cpo7advanceE,(_ZN34_INTERNAL_66259067_4_k_cu_e5e267bd6thrust24THRUST_300001_SM_1000_NS12placeholders3_10E - _ZN34_INTERNAL_66259067_4_k_cu_e5e267bd4cuda3std6ranges3__45__cpo7advanceE)
_ZN34_INTERNAL_66259067_4_k_cu_e5e267bd4cuda3std6ranges3__45__cpo7advanceE:
	.zero		1
	.type		_ZN34_INTERNAL_66259067_4_k_cu_e5e267bd6thrust24THRUST_300001_SM_1000_NS12placeholders3_10E,@object
	.size		_ZN34_INTERNAL_66259067_4_k_cu_e5e267bd6thrust24THRUST_300001_SM_1000_NS12placeholders3_10E,(_ZN34_INTERNAL_66259067_4_k_cu_e5e267bd4cuda3std3__48in_placeE - _ZN34_INTERNAL_66259067_4_k_cu_e5e267bd6thrust24THRUST_300001_SM_1000_NS12placeholders3_10E)
_ZN34_INTERNAL_66259067_4_k_cu_e5e267bd6thrust24THRUST_300001_SM_1000_NS12placeholders3_10E:
	.zero		1
	.type		_ZN34_INTERNAL_66259067_4_k_cu_e5e267bd4cuda3std3__48in_placeE,@object
	.size		_ZN34_INTERNAL_66259067_4_k_cu_e5e267bd4cuda3std3__48in_placeE,(_ZN34_INTERNAL_66259067_4_k_cu_e5e267bd4cuda3std6ranges3__45__cpo4sizeE - _ZN34_INTERNAL_66259067_4_k_cu_e5e267bd4cuda3std3__48in_placeE)
_ZN34_INTERNAL_66259067_4_k_cu_e5e267bd4cuda3std3__48in_placeE:
	.zero		1
	.type		_ZN34_INTERNAL_66259067_4_k_cu_e5e267bd4cuda3std6ranges3__45__cpo4sizeE,@object
	.size		_ZN34_INTERNAL_66259067_4_k_cu_e5e267bd4cuda3std6ranges3__45__cpo4sizeE,(_ZN34_INTERNAL_66259067_4_k_cu_e5e267bd6thrust24THRUST_300001_SM_1000_NS12placeholders2_2E - _ZN34_INTERNAL_66259067_4_k_cu_e5e267bd4cuda3std6ranges3__45__cpo4sizeE)
_ZN34_INTERNAL_66259067_4_k_cu_e5e267bd4cuda3std6ranges3__45__cpo4sizeE:
	.zero		1
	.type		_ZN34_INTERNAL_66259067_4_k_cu_e5e267bd6thrust24THRUST_300001_SM_1000_NS12placeholders2_2E,@object
	.size		_ZN34_INTERNAL_66259067_4_k_cu_e5e267bd6thrust24THRUST_300001_SM_1000_NS12placeholders2_2E,(_ZN34_INTERNAL_66259067_4_k_cu_e5e267bd4cuda3std3__45__cpo6cbeginE - _ZN34_INTERNAL_66259067_4_k_cu_e5e267bd6thrust24THRUST_300001_SM_1000_NS12placeholders2_2E)
_ZN34_INTERNAL_66259067_4_k_cu_e5e267bd6thrust24THRUST_300001_SM_1000_NS12placeholders2_2E:
	.zero		1
	.type		_ZN34_INTERNAL_66259067_4_k_cu_e5e267bd4cuda3std3__45__cpo6cbeginE,@object
	.size		_ZN34_INTERNAL_66259067_4_k_cu_e5e267bd4cuda3std3__45__cpo6cbeginE,(_ZN34_INTERNAL_66259067_4_k_cu_e5e267bd4cuda3std6ranges3__45__cpo6cbeginE - _ZN34_INTERNAL_66259067_4_k_cu_e5e267bd4cuda3std3__45__cpo6cbeginE)
_ZN34_INTERNAL_66259067_4_k_cu_e5e267bd4cuda3std3__45__cpo6cbeginE:
	.zero		1
	.type		_ZN34_INTERNAL_66259067_4_k_cu_e5e267bd4cuda3std6ranges3__45__cpo6cbeginE,@object
	.size		_ZN34_INTERNAL_66259067_4_k_cu_e5e267bd4cuda3std6ranges3__45__cpo6cbeginE,(_ZN34_INTERNAL_66259067_4_k_cu_e5e267bd6thrust24THRUST_300001_SM_1000_NS12placeholders2_6E - _ZN34_INTERNAL_66259067_4_k_cu_e5e267bd4cuda3std6ranges3__45__cpo6cbeginE)
_ZN34_INTERNAL_66259067_4_k_cu_e5e267bd4cuda3std6ranges3__45__cpo6cbeginE:
	.zero		1
	.type		_ZN34_INTERNAL_66259067_4_k_cu_e5e267bd6thrust24THRUST_300001_SM_1000_NS12placeholders2_6E,@object
	.size		_ZN34_INTERNAL_66259067_4_k_cu_e5e267bd6thrust24THRUST_300001_SM_1000_NS12placeholders2_6E,(_ZN34_INTERNAL_66259067_4_k_cu_e5e267bd4cuda3std3__45__cpo7crbeginE - _ZN34_INTERNAL_66259067_4_k_cu_e5e267bd6thrust24THRUST_300001_SM_1000_NS12placeholders2_6E)
_ZN34_INTERNAL_66259067_4_k_cu_e5e267bd6thrust24THRUST_300001_SM_1000_NS12placeholders2_6E:
	.zero		1
	.type		_ZN34_INTERNAL_66259067_4_k_cu_e5e267bd4cuda3std3__45__cpo7crbeginE,@object
	.size		_ZN34_INTERNAL_66259067_4_k_cu_e5e267bd4cuda3std3__45__cpo7crbeginE,(_ZN34_INTERNAL_66259067_4_k_cu_e5e267bd4cuda3std6ranges3__45__cpo4nextE - _ZN34_INTERNAL_66259067_4_k_cu_e5e267bd4cuda3std3__45__cpo7crbeginE)
_ZN34_INTERNAL_66259067_4_k_cu_e5e267bd4cuda3std3__45__cpo7crbeginE:
	.zero		1
	.type		_ZN34_INTERNAL_66259067_4_k_cu_e5e267bd4cuda3std6ranges3__45__cpo4nextE,@object
	.size		_ZN34_INTERNAL_66259067_4_k_cu_e5e267bd4cuda3std6ranges3__45__cpo4nextE,(_ZN34_INTERNAL_66259067_4_k_cu_e5e267bd4cuda3std6ranges3__45__cpo4swapE - _ZN34_INTERNAL_66259067_4_k_cu_e5e267bd4cuda3std6ranges3__45__cpo4nextE)
_ZN34_INTERNAL_66259067_4_k_cu_e5e267bd4cuda3std6ranges3__45__cpo4nextE:
	.zero		1
	.type		_ZN34_INTERNAL_66259067_4_k_cu_e5e267bd4cuda3std6ranges3__45__cpo4swapE,@object
	.size		_ZN34_INTERNAL_66259067_4_k_cu_e5e267bd4cuda3std6ranges3__45__cpo4swapE,(_ZN34_INTERNAL_66259067_4_k_cu_e5e267bd6thrust24THRUST_300001_SM_1000_NS8cuda_cub10par_nosyncE - _ZN34_INTERNAL_66259067_4_k_cu_e5e267bd4cuda3std6ranges3__45__cpo4swapE)
_ZN34_INTERNAL_66259067_4_k_cu_e5e267bd4cuda3std6ranges3__45__cpo4swapE:
	.zero		1
	.type		_ZN34_INTERNAL_66259067_4_k_cu_e5e267bd6thrust24THRUST_300001_SM_1000_NS8cuda_cub10par_nosyncE,@object
	.size		_ZN34_INTERNAL_66259067_4_k_cu_e5e267bd6thrust24THRUST_300001_SM_1000_NS8cuda_cub10par_nosyncE,(_ZN34_INTERNAL_66259067_4_k_cu_e5e267bd6thrust24THRUST_300001_SM_1000_NS3seqE - _ZN34_INTERNAL_66259067_4_k_cu_e5e267bd6thrust24THRUST_300001_SM_1000_NS8cuda_cub10par_nosyncE)
_ZN34_INTERNAL_66259067_4_k_cu_e5e267bd6thrust24THRUST_300001_SM_1000_NS8cuda_cub10par_nosyncE:
	.zero		1
	.type		_ZN34_INTERNAL_66259067_4_k_cu_e5e267bd6thrust24THRUST_300001_SM_1000_NS3seqE,@object
	.size		_ZN34_INTERNAL_66259067_4_k_cu_e5e267bd6thrust24THRUST_300001_SM_1000_NS3seqE,(_ZN34_INTERNAL_66259067_4_k_cu_e5e267bd4cuda3std3__420unreachable_sentinelE - _ZN34_INTERNAL_66259067_4_k_cu_e5e267bd6thrust24THRUST_300001_SM_1000_NS3seqE)
_ZN34_INTERNAL_66259067_4_k_cu_e5e267bd6thrust24THRUST_300001_SM_1000_NS3seqE:
	.zero		1
	.type		_ZN34_INTERNAL_66259067_4_k_cu_e5e267bd4cuda3std3__420unreachable_sentinelE,@object
	.size		_ZN34_INTERNAL_66259067_4_k_cu_e5e267bd4cuda3std3__420unreachable_sentinelE,(_ZN34_INTERNAL_66259067_4_k_cu_e5e267bd4cuda3std6ranges3__45__cpo5ssizeE - _ZN34_INTERNAL_66259067_4_k_cu_e5e267bd4cuda3std3__420unreachable_sentinelE)
_ZN34_INTERNAL_66259067_4_k_cu_e5e267bd4cuda3std3__420unreachable_sentinelE:
	.zero		1
	.type		_ZN34_INTERNAL_66259067_4_k_cu_e5e267bd4cuda3std6ranges3__45__cpo5ssizeE,@object
	.size		_ZN34_INTERNAL_66259067_4_k_cu_e5e267bd4cuda3std6ranges3__45__cpo5ssizeE,(_ZN34_INTERNAL_66259067_4_k_cu_e5e267bd6thrust24THRUST_300001_SM_1000_NS12placeholders2_3E - _ZN34_INTERNAL_66259067_4_k_cu_e5e267bd4cuda3std6ranges3__45__cpo5ssizeE)
_ZN34_INTERNAL_66259067_4_k_cu_e5e267bd4cuda3std6ranges3__45__cpo5ssizeE:
	.zero		1
	.type		_ZN34_INTERNAL_66259067_4_k_cu_e5e267bd6thrust24THRUST_300001_SM_1000_NS12placeholders2_3E,@object
	.size		_ZN34_INTERNAL_66259067_4_k_cu_e5e267bd6thrust24THRUST_300001_SM_1000_NS12placeholders2_3E,(_ZN34_INTERNAL_66259067_4_k_cu_e5e267bd4cuda3std3__45__cpo4cendE - _ZN34_INTERNAL_66259067_4_k_cu_e5e267bd6thrust24THRUST_300001_SM_1000_NS12placeholders2_3E)
_ZN34_INTERNAL_66259067_4_k_cu_e5e267bd6thrust24THRUST_300001_SM_1000_NS12placeholders2_3E:
	.zero		1
	.type		_ZN34_INTERNAL_66259067_4_k_cu_e5e267bd4cuda3std3__45__cpo4cendE,@object
	.size		_ZN34_INTERNAL_66259067_4_k_cu_e5e267bd4cuda3std3__45__cpo4cendE,(_ZN34_INTERNAL_66259067_4_k_cu_e5e267bd4cuda3std6ranges3__45__cpo4cendE - _ZN34_INTERNAL_66259067_4_k_cu_e5e267bd4cuda3std3__45__cpo4cendE)
_ZN34_INTERNAL_66259067_4_k_cu_e5e267bd4cuda3std3__45__cpo4cendE:
	.zero		1
	.type		_ZN34_INTERNAL_66259067_4_k_cu_e5e267bd4cuda3std6ranges3__45__cpo4cendE,@object
	.size		_ZN34_INTERNAL_66259067_4_k_cu_e5e267bd4cuda3std6ranges3__45__cpo4cendE,(_ZN34_INTERNAL_66259067_4_k_cu_e5e267bd6thrust24THRUST_300001_SM_1000_NS12placeholders2_7E - _ZN34_INTERNAL_66259067_4_k_cu_e5e267bd4cuda3std6ranges3__45__cpo4cendE)
_ZN34_INTERNAL_66259067_4_k_cu_e5e267bd4cuda3std6ranges3__45__cpo4cendE:
	.zero		1
	.type		_ZN34_INTERNAL_66259067_4_k_cu_e5e267bd6thrust24THRUST_300001_SM_1000_NS12placeholders2_7E,@object
	.size		_ZN34_INTERNAL_66259067_4_k_cu_e5e267bd6thrust24THRUST_300001_SM_1000_NS12placeholders2_7E,(_ZN34_INTERNAL_66259067_4_k_cu_e5e267bd4cuda3std3__45__cpo5crendE - _ZN34_INTERNAL_66259067_4_k_cu_e5e267bd6thrust24THRUST_300001_SM_1000_NS12placeholders2_7E)
_ZN34_INTERNAL_66259067_4_k_cu_e5e267bd6thrust24THRUST_300001_SM_1000_NS12placeholders2_7E:
	.zero		1
	.type		_ZN34_INTERNAL_66259067_4_k_cu_e5e267bd4cuda3std3__45__cpo5crendE,@object
	.size		_ZN34_INTERNAL_66259067_4_k_cu_e5e267bd4cuda3std3__45__cpo5crendE,(_ZN34_INTERNAL_66259067_4_k_cu_e5e267bd4cuda3std6ranges3__45__cpo4prevE - _ZN34_INTERNAL_66259067_4_k_cu_e5e267bd4cuda3std3__45__cpo5crendE)
_ZN34_INTERNAL_66259067_4_k_cu_e5e267bd4cuda3std3__45__cpo5crendE:
	.zero		1
	.type		_ZN34_INTERNAL_66259067_4_k_cu_e5e267bd4cuda3std6ranges3__45__cpo4prevE,@object
	.size		_ZN34_INTERNAL_66259067_4_k_cu_e5e267bd4cuda3std6ranges3__45__cpo4prevE,(_ZN34_INTERNAL_66259067_4_k_cu_e5e267bd4cuda3std6ranges3__45__cpo9iter_moveE - _ZN34_INTERNAL_66259067_4_k_cu_e5e267bd4cuda3std6ranges3__45__cpo4prevE)
_ZN34_INTERNAL_66259067_4_k_cu_e5e267bd4cuda3std6ranges3__45__cpo4prevE:
	.zero		1
	.type		_ZN34_INTERNAL_66259067_4_k_cu_e5e267bd4cuda3std6ranges3__45__cpo9iter_moveE,@object
	.size		_ZN34_INTERNAL_66259067_4_k_cu_e5e267bd4cuda3std6ranges3__45__cpo9iter_moveE,(_ZN34_INTERNAL_66259067_4_k_cu_e5e267bd6thrust24THRUST_300001_SM_1000_NS6system6detail10sequential3seqE - _ZN34_INTERNAL_66259067_4_k_cu_e5e267bd4cuda3std6ranges3__45__cpo9iter_moveE)
_ZN34_INTERNAL_66259067_4_k_cu_e5e267bd4cuda3std6ranges3__45__cpo9iter_moveE:
	.zero		1
	.type		_ZN34_INTERNAL_66259067_4_k_cu_e5e267bd6thrust24THRUST_300001_SM_1000_NS6system6detail10sequential3seqE,@object
	.size		_ZN34_INTERNAL_66259067_4_k_cu_e5e267bd6thrust24THRUST_300001_SM_1000_NS6system6detail10sequential3seqE,(_ZN34_INTERNAL_66259067_4_k_cu_e5e267bd6thrust24THRUST_300001_SM_1000_NS12placeholders2_9E - _ZN34_INTERNAL_66259067_4_k_cu_e5e267bd6thrust24THRUST_300001_SM_1000_NS6system6detail10sequential3seqE)
_ZN34_INTERNAL_66259067_4_k_cu_e5e267bd6thrust24THRUST_300001_SM_1000_NS6system6detail10sequential3seqE:
	.zero		1
	.type		_ZN34_INTERNAL_66259067_4_k_cu_e5e267bd6thrust24THRUST_300001_SM_1000_NS12placeholders2_9E,@object
	.size		_ZN34_INTERNAL_66259067_4_k_cu_e5e267bd6thrust24THRUST_300001_SM_1000_NS12placeholders2_9E,(_ZN34_INTERNAL_66259067_4_k_cu_e5e267bd4cuda3std3__419piecewise_constructE - _ZN34_INTERNAL_66259067_4_k_cu_e5e267bd6thrust24THRUST_300001_SM_1000_NS12placeholders2_9E)
_ZN34_INTERNAL_66259067_4_k_cu_e5e267bd6thrust24THRUST_300001_SM_1000_NS12placeholders2_9E:
	.zero		1
	.type		_ZN34_INTERNAL_66259067_4_k_cu_e5e267bd4cuda3std3__419piecewise_constructE,@object
	.size		_ZN34_INTERNAL_66259067_4_k_cu_e5e267bd4cuda3std3__419piecewise_constructE,(_ZN34_INTERNAL_66259067_4_k_cu_e5e267bd4cuda3std6ranges3__45__cpo5cdataE - _ZN34_INTERNAL_66259067_4_k_cu_e5e267bd4cuda3std3__419piecewise_constructE)
_ZN34_INTERNAL_66259067_4_k_cu_e5e267bd4cuda3std3__419piecewise_constructE:
	.zero		1
	.type		_ZN34_INTERNAL_66259067_4_k_cu_e5e267bd4cuda3std6ranges3__45__cpo5cdataE,@object
	.size		_ZN34_INTERNAL_66259067_4_k_cu_e5e267bd4cuda3std6ranges3__45__cpo5cdataE,(_ZN34_INTERNAL_66259067_4_k_cu_e5e267bd6thrust24THRUST_300001_SM_1000_NS12placeholders2_1E - _ZN34_INTERNAL_66259067_4_k_cu_e5e267bd4cuda3std6ranges3__45__cpo5cdataE)
_ZN34_INTERNAL_66259067_4_k_cu_e5e267bd4cuda3std6ranges3__45__cpo5cdataE:
	.zero		1
	.type		_ZN34_INTERNAL_66259067_4_k_cu_e5e267bd6thrust24THRUST_300001_SM_1000_NS12placeholders2_1E,@object
	.size		_ZN34_INTERNAL_66259067_4_k_cu_e5e267bd6thrust24THRUST_300001_SM_1000_NS12placeholders2_1E,(_ZN34_INTERNAL_66259067_4_k_cu_e5e267bd4cuda3std3__45__cpo3endE - _ZN34_INTERNAL_66259067_4_k_cu_e5e267bd6thrust24THRUST_300001_SM_1000_NS12placeholders2_1E)
_ZN34_INTERNAL_66259067_4_k_cu_e5e267bd6thrust24THRUST_300001_SM_1000_NS12placeholders2_1E:
	.zero		1
	.type		_ZN34_INTERNAL_66259067_4_k_cu_e5e267bd4cuda3std3__45__cpo3endE,@object
	.size		_ZN34_INTERNAL_66259067_4_k_cu_e5e267bd4cuda3std3__45__cpo3endE,(_ZN34_INTERNAL_66259067_4_k_cu_e5e267bd4cuda3std6ranges3__45__cpo3endE - _ZN34_INTERNAL_66259067_4_k_cu_e5e267bd4cuda3std3__45__cpo3endE)
_ZN34_INTERNAL_66259067_4_k_cu_e5e267bd4cuda3std3__45__cpo3endE:
	.zero		1
	.type		_ZN34_INTERNAL_66259067_4_k_cu_e5e267bd4cuda3std6ranges3__45__cpo3endE,@object
	.size		_ZN34_INTERNAL_66259067_4_k_cu_e5e267bd4cuda3std6ranges3__45__cpo3endE,(_ZN34_INTERNAL_66259067_4_k_cu_e5e267bd6thrust24THRUST_300001_SM_1000_NS12placeholders2_5E - _ZN34_INTERNAL_66259067_4_k_cu_e5e267bd4cuda3std6ranges3__45__cpo3endE)
_ZN34_INTERNAL_66259067_4_k_cu_e5e267bd4cuda3std6ranges3__45__cpo3endE:
	.zero		1
	.type		_ZN34_INTERNAL_66259067_4_k_cu_e5e267bd6thrust24THRUST_300001_SM_1000_NS12placeholders2_5E,@object
	.size		_ZN34_INTERNAL_66259067_4_k_cu_e5e267bd6thrust24THRUST_300001_SM_1000_NS12placeholders2_5E,(_ZN34_INTERNAL_66259067_4_k_cu_e5e267bd4cuda3std3__45__cpo4rendE - _ZN34_INTERNAL_66259067_4_k_cu_e5e267bd6thrust24THRUST_300001_SM_1000_NS12placeholders2_5E)
_ZN34_INTERNAL_66259067_4_k_cu_e5e267bd6thrust24THRUST_300001_SM_1000_NS12placeholders2_5E:
	.zero		1
	.type		_ZN34_INTERNAL_66259067_4_k_cu_e5e267bd4cuda3std3__45__cpo4rendE,@object
	.size		_ZN34_INTERNAL_66259067_4_k_cu_e5e267bd4cuda3std3__45__cpo4rendE,(_ZN34_INTERNAL_66259067_4_k_cu_e5e267bd4cuda3std6ranges3__45__cpo9iter_swapE - _ZN34_INTERNAL_66259067_4_k_cu_e5e267bd4cuda3std3__45__cpo4rendE)
_ZN34_INTERNAL_66259067_4_k_cu_e5e267bd4cuda3std3__45__cpo4rendE:
	.zero		1
	.type		_ZN34_INTERNAL_66259067_4_k_cu_e5e267bd4cuda3std6ranges3__45__cpo9iter_swapE,@object
	.size		_ZN34_INTERNAL_66259067_4_k_cu_e5e267bd4cuda3std6ranges3__45__cpo9iter_swapE,(_ZN34_INTERNAL_66259067_4_k_cu_e5e267bd4cuda3std3__48unexpectE - _ZN34_INTERNAL_66259067_4_k_cu_e5e267bd4cuda3std6ranges3__45__cpo9iter_swapE)
_ZN34_INTERNAL_66259067_4_k_cu_e5e267bd4cuda3std6ranges3__45__cpo9iter_swapE:
	.zero		1
	.type		_ZN34_INTERNAL_66259067_4_k_cu_e5e267bd4cuda3std3__48unexpectE,@object
	.size		_ZN34_INTERNAL_66259067_4_k_cu_e5e267bd4cuda3std3__48unexpectE,(_ZN34_INTERNAL_66259067_4_k_cu_e5e267bd6thrust24THRUST_300001_SM_1000_NS8cuda_cub3parE - _ZN34_INTERNAL_66259067_4_k_cu_e5e267bd4cuda3std3__48unexpectE)
_ZN34_INTERNAL_66259067_4_k_cu_e5e267bd4cuda3std3__48unexpectE:
	.zero		1
	.type		_ZN34_INTERNAL_66259067_4_k_cu_e5e267bd6thrust24THRUST_300001_SM_1000_NS8cuda_cub3parE,@object
	.size		_ZN34_INTERNAL_66259067_4_k_cu_e5e267bd6thrust24THRUST_300001_SM_1000_NS8cuda_cub3parE,(.L_29 - _ZN34_INTERNAL_66259067_4_k_cu_e5e267bd6thrust24THRUST_300001_SM_1000_NS8cuda_cub3parE)
_ZN34_INTERNAL_66259067_4_k_cu_e5e267bd6thrust24THRUST_300001_SM_1000_NS8cuda_cub3parE:
	.zero		1
.L_29:


//--------------------- .nv.shared._ZN3cub18CUB_300001_SM_10006detail10radix_sort33DeviceRadixSortExclusiveSumKernelINS1_5radix10policy_hubIjNS0_8NullTypeEyE10Policy1000EyEEvPT0_ --------------------------
	.section	.nv.shared._ZN3cub18CUB_300001_SM_10006detail10radix_sort33DeviceRadixSortExclusiveSumKernelINS1_5radix10policy_hubIjNS0_8NullTypeEyE10Policy1000EyEEvPT0_,"aw",@nobits
	.sectionflags	@""
	.align	16
.nv.shared._ZN3cub18CUB_300001_SM_10006detail10radix_sort33DeviceRadixSortExclusiveSumKernelINS1_5radix10policy_hubIjNS0_8NullTypeEyE10Policy1000EyEEvPT0_:
	.zero		3360


//--------------------- .nv.shared._ZN3cub18CUB_300001_SM_10006detail10radix_sort30DeviceRadixSortHistogramKernelINS1_5radix10policy_hubIjNS0_8NullTypeEyE10Policy1000ELNS0_9SortOrderE0EjyNS1_21identity_decomposer_tEEEvPT2_PKT1_SB_iiT3_ --------------------------
	.section	.nv.shared._ZN3cub18CUB_300001_SM_10006detail10radix_sort30DeviceRadixSortHistogramKernelINS1_5radix10policy_hubIjNS0_8NullTypeEyE10Policy1000ELNS0_9SortOrderE0EjyNS1_21identity_decomposer_tEEEvPT2_PKT1_SB_iiT3_,"aw",@nobits
	.sectionflags	@""
	.align	4
.nv.shared._ZN3cub18CUB_300001_SM_10006detail10radix_sort30DeviceRadixSortHistogramKernelINS1_5radix10policy_hubIjNS0_8NullTypeEyE10Policy1000ELNS0_9SortOrderE0EjyNS1_21identity_decomposer_tEEEvPT2_PKT1_SB_iiT3_:
	.zero		5120


//--------------------- .nv.shared._ZN3cub18CUB_300001_SM_10006detail10radix_sort31DeviceRadixSortSingleTileKernelINS1_5radix10policy_hubIjNS0_8NullTypeEyE10Policy1000ELNS0_9SortOrderE0EjS6_yNS1_21identity_decomposer_tEEEvPKT1_PSB_PKT2_PSF_T3_iiT4_ --------------------------
	.section	.nv.shared._ZN3cub18CUB_300001_SM_10006detail10radix_sort31DeviceRadixSortSingleTileKernelINS1_5radix10policy_hubIjNS0_8NullTypeEyE10Policy1000ELNS0_9SortOrderE0EjS6_yNS1_21identity_decomposer_tEEEvPKT1_PSB_PKT2_PSF_T3_iiT4_,"aw",@nobits
	.sectionflags	@""
	.align	16
.nv.shared._ZN3cub18CUB_300001_SM_10006detail10radix_sort31DeviceRadixSortSingleTileKernelINS1_5radix10policy_hubIjNS0_8NullTypeEyE10Policy1000ELNS0_9SortOrderE0EjS6_yNS1_21identity_decomposer_tEEEvPKT1_PSB_PKT2_PSF_T3_iiT4_:
	.zero		34880


//--------------------- .nv.shared._ZN3cub18CUB_300001_SM_10006detail4scan16DeviceScanKernelINS2_10policy_hubIiiimN4cuda3std3__44plusIvEEE10Policy1000EN6thrust24THRUST_300001_SM_1000_NS6detail15normal_iteratorINSD_10device_ptrIiEEEESI_NS0_13ScanTileStateIiLb1EEES9_NS0_8NullTypeEmiLb0ESL_EEvT0_T1_T2_iT3_T4_T5_ --------------------------
	.section	.nv.shared._ZN3cub18CUB_300001_SM_10006detail4scan16DeviceScanKernelINS2_10policy_hubIiiimN4cuda3std3__44plusIvEEE10Policy1000EN6thrust24THRUST_300001_SM_1000_NS6detail15normal_iteratorINSD_10device_ptrIiEEEESI_NS0_13ScanTileStateIiLb1EEES9_NS0_8NullTypeEmiLb0ESL_EEvT0_T1_T2_iT3_T4_T5_,"aw",@nobits
	.sectionflags	@""
	.align	16
.nv.shared._ZN3cub18CUB_300001_SM_10006detail4scan16DeviceScanKernelINS2_10policy_hubIiiimN4cuda3std3__44plusIvEEE10Policy1000EN6thrust24THRUST_300001_SM_1000_NS6detail15normal_iteratorINSD_10device_ptrIiEEEESI_NS0_13ScanTileStateIiLb1EEES9_NS0_8NullTypeEmiLb0ESL_EEvT0_T1_T2_iT3_T4_T5_:
	.zero		32656


//--------------------- .nv.shared._ZN3cub18CUB_300001_SM_10006detail4scan16DeviceScanKernelINS2_10policy_hubIiiijN4cuda3std3__44plusIvEEE10Policy1000EN6thrust24THRUST_300001_SM_1000_NS6detail15normal_iteratorINSD_10device_ptrIiEEEESI_NS0_13ScanTileStateIiLb1EEES9_NS0_8NullTypeEjiLb0ESL_EEvT0_T1_T2_iT3_T4_T5_ --------------------------
	.section	.nv.shared._ZN3cub18CUB_300001_SM_10006detail4scan16DeviceScanKernelINS2_10policy_hubIiiijN4cuda3std3__44plusIvEEE10Policy1000EN6thrust24THRUST_300001_SM_1000_NS6detail15normal_iteratorINSD_10device_ptrIiEEEESI_NS0_13ScanTileStateIiLb1EEES9_NS0_8NullTypeEjiLb0ESL_EEvT0_T1_T2_iT3_T4_T5_,"aw",@nobits
	.sectionflags	@""
	.align	16
.nv.shared._ZN3cub18CUB_300001_SM_10006detail4scan16DeviceScanKernelINS2_10policy_hubIiiijN4cuda3std3__44plusIvEEE10Policy1000EN6thrust24THRUST_300001_SM_1000_NS6detail15normal_iteratorINSD_10device_ptrIiEEEESI_NS0_13ScanTileStateIiLb1EEES9_NS0_8NullTypeEjiLb0ESL_EEvT0_T1_T2_iT3_T4_T5_:
	.zero		34832


//--------------------- .nv.shared._ZN3cub18CUB_300001_SM_10006detail6reduce28DeviceReduceSingleTileKernelINS2_10policy_hubIN4cuda3std3__45tupleIJblEEEyN6thrust24THRUST_300001_SM_1000_NS8cuda_cub9__find_if7functorIS9_EEE10Policy1000EPS9_SI_iSF_S9_S9_NS7_10__identityEEEvT0_T1_T2_T3_T4_T6_ --------------------------
	.section	.nv.shared._ZN3cub18CUB_300001_SM_10006detail6reduce28DeviceReduceSingleTileKernelINS2_10policy_hubIN4cuda3std3__45tupleIJblEEEyN6thrust24THRUST_300001_SM_1000_NS8cuda_cub9__find_if7functorIS9_EEE10Policy1000EPS9_SI_iSF_S9_S9_NS7_10__identityEEEvT0_T1_T2_T3_T4_T6_,"aw",@nobits
	.sectionflags	@""
	.align	8
.nv.shared._ZN3cub18CUB_300001_SM_10006detail6reduce28DeviceReduceSingleTileKernelINS2_10policy_hubIN4cuda3std3__45tupleIJblEEEyN6thrust24THRUST_300001_SM_1000_NS8cuda_cub9__find_if7functorIS9_EEE10Policy1000EPS9_SI_iSF_S9_S9_NS7_10__identityEEEvT0_T1_T2_T3_T4_T6_:
	.zero		1176


//--------------------- .nv.shared._ZN3cub18CUB_300001_SM_10006detail6reduce18DeviceReduceKernelINS2_10policy_hubIN4cuda3std3__45tupleIJblEEEyN6thrust24THRUST_300001_SM_1000_NS8cuda_cub9__find_if7functorIS9_EEE10Policy1000ENSB_12zip_iteratorINS8_IJNSD_26transform_input_iterator_tIbNSI_INS8_IJNSB_6detail15normal_iteratorINSB_10device_ptrIKjEEEESP_EEEEENSK_22tuple_binary_predicateINS7_4lessIjEEEEEENSB_17counting_iteratorIlNSB_11use_defaultESY_SY_EEEEEEEySF_S9_NS7_10__identityEEEvT0_PT3_T1_NS0_13GridEvenShareIS16_EET2_T4_ --------------------------
	.section	.nv.shared._ZN3cub18CUB_300001_SM_10006detail6reduce18DeviceReduceKernelINS2_10policy_hubIN4cuda3std3__45tupleIJblEEEyN6thrust24THRUST_300001_SM_1000_NS8cuda_cub9__find_if7functorIS9_EEE10Policy1000ENSB_12zip_iteratorINS8_IJNSD_26transform_input_iterator_tIbNSI_INS8_IJNSB_6detail15normal_iteratorINSB_10device_ptrIKjEEEESP_EEEEENSK_22tuple_binary_predicateINS7_4lessIjEEEEEENSB_17counting_iteratorIlNSB_11use_defaultESY_SY_EEEEEEEySF_S9_NS7_10__identityEEEvT0_PT3_T1_NS0_13GridEvenShareIS16_EET2_T4_,"aw",@nobits
	.sectionflags	@""
	.align	8
.nv.shared._ZN3cub18CUB_300001_SM_10006detail6reduce18DeviceReduceKernelINS2_10policy_hubIN4cuda3std3__45tupleIJblEEEyN6thrust24THRUST_300001_SM_1000_NS8cuda_cub9__find_if7functorIS9_EEE10Policy1000ENSB_12zip_iteratorINS8_IJNSD_26transform_input_iterator_tIbNSI_INS8_IJNSB_6detail15normal_iteratorINSB_10device_ptrIKjEEEESP_EEEEENSK_22tuple_binary_predicateINS7_4lessIjEEEEEENSB_17counting_iteratorIlNSB_11use_defaultESY_SY_EEEEEEEySF_S9_NS7_10__identityEEEvT0_PT3_T1_NS0_13GridEvenShareIS16_EET2_T4_:
	.zero		1176


//--------------------- .nv.shared._ZN3cub18CUB_300001_SM_10006detail6reduce28DeviceReduceSingleTileKernelINS2_10policy_hubIN4cuda3std3__45tupleIJblEEEyN6thrust24THRUST_300001_SM_1000_NS8cuda_cub9__find_if7functorIS9_EEE10Policy1000ENSB_12zip_iteratorINS8_IJNSD_26transform_input_iterator_tIbNSI_INS8_IJNSB_6detail15normal_iteratorINSB_10device_ptrIKjEEEESP_EEEEENSK_22tuple_binary_predicateINS7_4lessIjEEEEEENSB_17counting_iteratorIlNSB_11use_defaultESY_SY_EEEEEEEPS9_ySF_S9_S9_NS7_10__identityEEEvT0_T1_T2_T3_T4_T6_ --------------------------
	.section	.nv.shared._ZN3cub18CUB_300001_SM_10006detail6reduce28DeviceReduceSingleTileKernelINS2_10policy_hubIN4cuda3std3__45tupleIJblEEEyN6thrust24THRUST_300001_SM_1000_NS8cuda_cub9__find_if7functorIS9_EEE10Policy1000ENSB_12zip_iteratorINS8_IJNSD_26transform_input_iterator_tIbNSI_INS8_IJNSB_6detail15normal_iteratorINSB_10device_ptrIKjEEEESP_EEEEENSK_22tuple_binary_predicateINS7_4lessIjEEEEEENSB_17counting_iteratorIlNSB_11use_defaultESY_SY_EEEEEEEPS9_ySF_S9_S9_NS7_10__identityEEEvT0_T1_T2_T3_T4_T6_,"aw",@nobits
	.sectionflags	@""
	.align	8
.nv.shared._ZN3cub18CUB_300001_SM_10006detail6reduce28DeviceReduceSingleTileKernelINS2_10policy_hubIN4cuda3std3__45tupleIJblEEEyN6thrust24THRUST_300001_SM_1000_NS8cuda_cub9__find_if7functorIS9_EEE10Policy1000ENSB_12zip_iteratorINS8_IJNSD_26transform_input_iterator_tIbNSI_INS8_IJNSB_6detail15normal_iteratorINSB_10device_ptrIKjEEEESP_EEEEENSK_22tuple_binary_predicateINS7_4lessIjEEEEEENSB_17counting_iteratorIlNSB_11use_defaultESY_SY_EEEEEEEPS9_ySF_S9_S9_NS7_10__identityEEEvT0_T1_T2_T3_T4_T6_:
	.zero		1176


//--------------------- .nv.shared._ZN3cub18CUB_300001_SM_10006detail6reduce28DeviceReduceSingleTileKernelINS2_10policy_hubIN4cuda3std3__45tupleIJblEEEjN6thrust24THRUST_300001_SM_1000_NS8cuda_cub9__find_if7functorIS9_EEE10Policy1000EPS9_SI_iSF_S9_S9_NS7_10__identityEEEvT0_T1_T2_T3_T4_T6_ --------------------------
	.section	.nv.shared._ZN3cub18CUB_300001_SM_10006detail6reduce28DeviceReduceSingleTileKernelINS2_10policy_hubIN4cuda3std3__45tupleIJblEEEjN6thrust24THRUST_300001_SM_1000_NS8cuda_cub9__find_if7functorIS9_EEE10Policy1000EPS9_SI_iSF_S9_S9_NS7_10__identityEEEvT0_T1_T2_T3_T4_T6_,"aw",@nobits
	.sectionflags	@""
	.align	8
.nv.shared._ZN3cub18CUB_300001_SM_10006detail6reduce28DeviceReduceSingleTileKernelINS2_10policy_hubIN4cuda3std3__45tupleIJblEEEjN6thrust24THRUST_300001_SM_1000_NS8cuda_cub9__find_if7functorIS9_EEE10Policy1000EPS9_SI_iSF_S9_S9_NS7_10__identityEEEvT0_T1_T2_T3_T4_T6_:
	.zero		1176


//--------------------- .nv.shared._ZN3cub18CUB_300001_SM_10006detail6reduce18DeviceReduceKernelINS2_10policy_hubIN4cuda3std3__45tupleIJblEEEjN6thrust24THRUST_300001_SM_1000_NS8cuda_cub9__find_if7functorIS9_EEE10Policy1000ENSB_12zip_iteratorINS8_IJNSD_26transform_input_iterator_tIbNSI_INS8_IJNSB_6detail15normal_iteratorINSB_10device_ptrIKjEEEESP_EEEEENSK_22tuple_binary_predicateINS7_4lessIjEEEEEENSB_17counting_iteratorIlNSB_11use_defaultESY_SY_EEEEEEEjSF_S9_NS7_10__identityEEEvT0_PT3_T1_NS0_13GridEvenShareIS16_EET2_T4_ --------------------------
	.section	.nv.shared._ZN3cub18CUB_300001_SM_10006detail6reduce18DeviceReduceKernelINS2_10policy_hubIN4cuda3std3__45tupleIJblEEEjN6thrust24THRUST_300001_SM_1000_NS8cuda_cub9__find_if7functorIS9_EEE10Policy1000ENSB_12zip_iteratorINS8_IJNSD_26transform_input_iterator_tIbNSI_INS8_IJNSB_6detail15normal_iteratorINSB_10device_ptrIKjEEEESP_EEEEENSK_22tuple_binary_predicateINS7_4lessIjEEEEEENSB_17counting_iteratorIlNSB_11use_defaultESY_SY_EEEEEEEjSF_S9_NS7_10__identityEEEvT0_PT3_T1_NS0_13GridEvenShareIS16_EET2_T4_,"aw",@nobits
	.sectionflags	@""
	.align	8
.nv.shared._ZN3cub18CUB_300001_SM_10006detail6reduce18DeviceReduceKernelINS2_10policy_hubIN4cuda3std3__45tupleIJblEEEjN6thrust24THRUST_300001_SM_1000_NS8cuda_cub9__find_if7functorIS9_EEE10Policy1000ENSB_12zip_iteratorINS8_IJNSD_26transform_input_iterator_tIbNSI_INS8_IJNSB_6detail15normal_iteratorINSB_10device_ptrIKjEEEESP_EEEEENSK_22tuple_binary_predicateINS7_4lessIjEEEEEENSB_17counting_iteratorIlNSB_11use_defaultESY_SY_EEEEEEEjSF_S9_NS7_10__identityEEEvT0_PT3_T1_NS0_13GridEvenShareIS16_EET2_T4_:
	.zero		1176


//--------------------- .nv.shared._ZN3cub18CUB_300001_SM_10006detail6reduce28DeviceReduceSingleTileKernelINS2_10policy_hubIN4cuda3std3__45tupleIJblEEEjN6thrust24THRUST_300001_SM_1000_NS8cuda_cub9__find_if7functorIS9_EEE10Policy1000ENSB_12zip_iteratorINS8_IJNSD_26transform_input_iterator_tIbNSI_INS8_IJNSB_6detail15normal_iteratorINSB_10device_ptrIKjEEEESP_EEEEENSK_22tuple_binary_predicateINS7_4lessIjEEEEEENSB_17counting_iteratorIlNSB_11use_defaultESY_SY_EEEEEEEPS9_jSF_S9_S9_NS7_10__identityEEEvT0_T1_T2_T3_T4_T6_ --------------------------
	.section	.nv.shared._ZN3cub18CUB_300001_SM_10006detail6reduce28DeviceReduceSingleTileKernelINS2_10policy_hubIN4cuda3std3__45tupleIJblEEEjN6thrust24THRUST_300001_SM_1000_NS8cuda_cub9__find_if7functorIS9_EEE10Policy1000ENSB_12zip_iteratorINS8_IJNSD_26transform_input_iterator_tIbNSI_INS8_IJNSB_6detail15normal_iteratorINSB_10device_ptrIKjEEEESP_EEEEENSK_22tuple_binary_predicateINS7_4lessIjEEEEEENSB_17counting_iteratorIlNSB_11use_defaultESY_SY_EEEEEEEPS9_jSF_S9_S9_NS7_10__identityEEEvT0_T1_T2_T3_T4_T6_,"aw",@nobits
	.sectionflags	@""
	.align	8
.nv.shared._ZN3cub18CUB_300001_SM_10006detail6reduce28DeviceReduceSingleTileKernelINS2_10policy_hubIN4cuda3std3__45tupleIJblEEEjN6thrust24THRUST_300001_SM_1000_NS8cuda_cub9__find_if7functorIS9_EEE10Policy1000ENSB_12zip_iteratorINS8_IJNSD_26transform_input_iterator_tIbNSI_INS8_IJNSB_6detail15normal_iteratorINSB_10device_ptrIKjEEEESP_EEEEENSK_22tuple_binary_predicateINS7_4lessIjEEEEEENSB_17counting_iteratorIlNSB_11use_defaultESY_SY_EEEEEEEPS9_jSF_S9_S9_NS7_10__identityEEEvT0_T1_T2_T3_T4_T6_:
	.zero		1176


//--------------------- .nv.constant0._ZN3cub18CUB_300001_SM_10006detail10radix_sort29DeviceRadixSortOnesweepKernelINS1_5radix10policy_hubIjNS0_8NullTypeEyE10Policy1000ELNS0_9SortOrderE0EjS6_yiiNS1_21identity_decomposer_tEEEvPT5_SC_PT3_PKSD_PT1_PKSH_PT2_PKSL_T4_iiT6_ --------------------------
	.section	.nv.constant0._ZN3cub18CUB_300001_SM_10006detail10radix_sort29DeviceRadixSortOnesweepKernelINS1_5radix10policy_hubIjNS0_8NullTypeEyE10Policy1000ELNS0_9SortOrderE0EjS6_yiiNS1_21identity_decomposer_tEEEvPT5_SC_PT3_PKSD_PT1_PKSH_PT2_PKSL_T4_iiT6_,"a",@progbits
	.sectionflags	@""
	.align	4
.nv.constant0._ZN3cub18CUB_300001_SM_10006detail10radix_sort29DeviceRadixSortOnesweepKernelINS1_5radix10policy_hubIjNS0_8NullTypeEyE10Policy1000ELNS0_9SortOrderE0EjS6_yiiNS1_21identity_decomposer_tEEEvPT5_SC_PT3_PKSD_PT1_PKSH_PT2_PKSL_T4_iiT6_:
	.zero		973


//--------------------- .nv.constant0._ZN3cub18CUB_300001_SM_10006detail10radix_sort33DeviceRadixSortExclusiveSumKernelINS1_5radix10policy_hubIjNS0_8NullTypeEyE10Policy1000EyEEvPT0_ --------------------------
	.section	.nv.constant0._ZN3cub18CUB_300001_SM_10006detail10radix_sort33DeviceRadixSortExclusiveSumKernelINS1_5radix10policy_hubIjNS0_8NullTypeEyE10Policy1000EyEEvPT0_,"a",@progbits
	.sectionflags	@""
	.align	4
.nv.constant0._ZN3cub18CUB_300001_SM_10006detail10radix_sort33DeviceRadixSortExclusiveSumKernelINS1_5radix10policy_hubIjNS0_8NullTypeEyE10Policy1000EyEEvPT0_:
	.zero		904


//--------------------- .nv.constant0._ZN3cub18CUB_300001_SM_10006detail10radix_sort30DeviceRadixSortHistogramKernelINS1_5radix10policy_hubIjNS0_8NullTypeEyE10Policy1000ELNS0_9SortOrderE0EjyNS1_21identity_decomposer_tEEEvPT2_PKT1_SB_iiT3_ --------------------------
	.section	.nv.constant0._ZN3cub18CUB_300001_SM_10006detail10radix_sort30DeviceRadixSortHistogramKernelINS1_5radix10policy_hubIjNS0_8NullTypeEyE10Policy1000ELNS0_9SortOrderE0EjyNS1_21identity_decomposer_tEEEvPT2_PKT1_SB_iiT3_,"a",@progbits
	.sectionflags	@""
	.align	4
.nv.constant0._ZN3cub18CUB_300001_SM_10006detail10radix_sort30DeviceRadixSortHistogramKernelINS1_5radix10policy_hubIjNS0_8NullTypeEyE10Policy1000ELNS0_9SortOrderE0EjyNS1_21identity_decomposer_tEEEvPT2_PKT1_SB_iiT3_:
	.zero		929


//--------------------- .nv.constant0._ZN3cub18CUB_300001_SM_10006detail10radix_sort31DeviceRadixSortSingleTileKernelINS1_5radix10policy_hubIjNS0_8NullTypeEyE10Policy1000ELNS0_9SortOrderE0EjS6_yNS1_21identity_decomposer_tEEEvPKT1_PSB_PKT2_PSF_T3_iiT4_ --------------------------
	.section	.nv.constant0._ZN3cub18CUB_300001_SM_10006detail10radix_sort31DeviceRadixSortSingleTileKernelINS1_5radix10policy_hubIjNS0_8NullTypeEyE10Policy1000ELNS0_9SortOrderE0EjS6_yNS1_21identity_decomposer_tEEEvPKT1_PSB_PKT2_PSF_T3_iiT4_,"a",@progbits
	.sectionflags	@""
	.align	4
.nv.constant0._ZN3cub18CUB_300001_SM_10006detail10radix_sort31DeviceRadixSortSingleTileKernelINS1_5radix10policy_hubIjNS0_8NullTypeEyE10Policy1000ELNS0_9SortOrderE0EjS6_yNS1_21identity_decomposer_tEEEvPKT1_PSB_PKT2_PSF_T3_iiT4_:
	.zero		945


//--------------------- .nv.constant0._ZN3cub18CUB_300001_SM_10006detail4scan16DeviceScanKernelINS2_10policy_hubIiiimN4cuda3std3__44plusIvEEE10Policy1000EN6thrust24THRUST_300001_SM_1000_NS6detail15normal_iteratorINSD_10device_ptrIiEEEESI_NS0_13ScanTileStateIiLb1EEES9_NS0_8NullTypeEmiLb0ESL_EEvT0_T1_T2_iT3_T4_T5_ --------------------------
	.section	.nv.constant0._ZN3cub18CUB_300001_SM_10006detail4scan16DeviceScanKernelINS2_10policy_hubIiiimN4cuda3std3__44plusIvEEE10Policy1000EN6thrust24THRUST_300001_SM_1000_NS6detail15normal_iteratorINSD_10device_ptrIiEEEESI_NS0_13ScanTileStateIiLb1EEES9_NS0_8NullTypeEmiLb0ESL_EEvT0_T1_T2_iT3_T4_T5_,"a",@progbits
	.sectionflags	@""
	.align	4
.nv.constant0._ZN3cub18CUB_300001_SM_10006detail4scan16DeviceScanKernelINS2_10policy_hubIiiimN4cuda3std3__44plusIvEEE10Policy1000EN6thrust24THRUST_300001_SM_1000_NS6detail15normal_iteratorINSD_10device_ptrIiEEEESI_NS0_13ScanTileStateIiLb1EEES9_NS0_8NullTypeEmiLb0ESL_EEvT0_T1_T2_iT3_T4_T5_:
	.zero		936


//--------------------- .nv.constant0._ZN3cub18CUB_300001_SM_10006detail4scan16DeviceScanKernelINS2_10policy_hubIiiijN4cuda3std3__44plusIvEEE10Policy1000EN6thrust24THRUST_300001_SM_1000_NS6detail15normal_iteratorINSD_10device_ptrIiEEEESI_NS0_13ScanTileStateIiLb1EEES9_NS0_8NullTypeEjiLb0ESL_EEvT0_T1_T2_iT3_T4_T5_ --------------------------
	.section	.nv.constant0._ZN3cub18CUB_300001_SM_10006detail4scan16DeviceScanKernelINS2_10policy_hubIiiijN4cuda3std3__44plusIvEEE10Policy1000EN6thrust24THRUST_300001_SM_1000_NS6detail15normal_iteratorINSD_10device_ptrIiEEEESI_NS0_13ScanTileStateIiLb1EEES9_NS0_8NullTypeEjiLb0ESL_EEvT0_T1_T2_iT3_T4_T5_,"a",@progbits
	.sectionflags	@""
	.align	4
.nv.constant0._ZN3cub18CUB_300001_SM_10006detail4scan16DeviceScanKernelINS2_10policy_hubIiiijN4cuda3std3__44plusIvEEE10Policy1000EN6thrust24THRUST_300001_SM_1000_NS6detail15normal_iteratorINSD_10device_ptrIiEEEESI_NS0_13ScanTileStateIiLb1EEES9_NS0_8NullTypeEjiLb0ESL_EEvT0_T1_T2_iT3_T4_T5_:
	.zero		932


//--------------------- .nv.constant0._ZN3cub18CUB_300001_SM_10006detail4scan20DeviceScanInitKernelINS0_13ScanTileStateIiLb1EEEEEvT_i --------------------------
	.section	.nv.constant0._ZN3cub18CUB_300001_SM_10006detail4scan20DeviceScanInitKernelINS0_13ScanTileStateIiLb1EEEEEvT_i,"a",@progbits
	.sectionflags	@""
	.align	4
.nv.constant0._ZN3cub18CUB_300001_SM_10006detail4scan20DeviceScanInitKernelINS0_13ScanTileStateIiLb1EEEEEvT_i:
	.zero		908


//--------------------- .nv.constant0._ZN3cub18CUB_300001_SM_10006detail6reduce28DeviceReduceSingleTileKernelINS2_10policy_hubIN4cuda3std3__45tupleIJblEEEyN6thrust24THRUST_300001_SM_1000_NS8cuda_cub9__find_if7functorIS9_EEE10Policy1000EPS9_SI_iSF_S9_S9_NS7_10__identityEEEvT0_T1_T2_T3_T4_T6_ --------------------------
	.section	.nv.constant0._ZN3cub18CUB_300001_SM_10006detail6reduce28DeviceReduceSingleTileKernelINS2_10policy_hubIN4cuda3std3__45tupleIJblEEEyN6thrust24THRUST_300001_SM_1000_NS8cuda_cub9__find_if7functorIS9_EEE10Policy1000EPS9_SI_iSF_S9_S9_NS7_10__identityEEEvT0_T1_T2_T3_T4_T6_,"a",@progbits
	.sectionflags	@""
	.align	4
.nv.constant0._ZN3cub18CUB_300001_SM_10006detail6reduce28DeviceReduceSingleTileKernelINS2_10policy_hubIN4cuda3std3__45tupleIJblEEEyN6thrust24THRUST_300001_SM_1000_NS8cuda_cub9__find_if7functorIS9_EEE10Policy1000EPS9_SI_iSF_S9_S9_NS7_10__identityEEEvT0_T1_T2_T3_T4_T6_:
	.zero		937


//--------------------- .nv.constant0._ZN3cub18CUB_300001_SM_10006detail6reduce18DeviceReduceKernelINS2_10policy_hubIN4cuda3std3__45tupleIJblEEEyN6thrust24THRUST_300001_SM_1000_NS8cuda_cub9__find_if7functorIS9_EEE10Policy1000ENSB_12zip_iteratorINS8_IJNSD_26transform_input_iterator_tIbNSI_INS8_IJNSB_6detail15normal_iteratorINSB_10device_ptrIKjEEEESP_EEEEENSK_22tuple_binary_predicateINS7_4lessIjEEEEEENSB_17counting_iteratorIlNSB_11use_defaultESY_SY_EEEEEEEySF_S9_NS7_10__identityEEEvT0_PT3_T1_NS0_13GridEvenShareIS16_EET2_T4_ --------------------------
	.section	.nv.constant0._ZN3cub18CUB_300001_SM_10006detail6reduce18DeviceReduceKernelINS2_10policy_hubIN4cuda3std3__45tupleIJblEEEyN6thrust24THRUST_300001_SM_1000_NS8cuda_cub9__find_if7functorIS9_EEE10Policy1000ENSB_12zip_iteratorINS8_IJNSD_26transform_input_iterator_tIbNSI_INS8_IJNSB_6detail15normal_iteratorINSB_10device_ptrIKjEEEESP_EEEEENSK_22tuple_binary_predicateINS7_4lessIjEEEEEENSB_17counting_iteratorIlNSB_11use_defaultESY_SY_EEEEEEEySF_S9_NS7_10__identityEEEvT0_PT3_T1_NS0_13GridEvenShareIS16_EET2_T4_,"a",@progbits
	.sectionflags	@""
	.align	4
.nv.constant0._ZN3cub18CUB_300001_SM_10006detail6reduce18DeviceReduceKernelINS2_10policy_hubIN4cuda3std3__45tupleIJblEEEyN6thrust24THRUST_300001_SM_1000_NS8cuda_cub9__find_if7functorIS9_EEE10Policy1000ENSB_12zip_iteratorINS8_IJNSD_26transform_input_iterator_tIbNSI_INS8_IJNSB_6detail15normal_iteratorINSB_10device_ptrIKjEEEESP_EEEEENSK_22tuple_binary_predicateINS7_4lessIjEEEEEENSB_17counting_iteratorIlNSB_11use_defaultESY_SY_EEEEEEEySF_S9_NS7_10__identityEEEvT0_PT3_T1_NS0_13GridEvenShareIS16_EET2_T4_:
	.zero		1018


//--------------------- .nv.constant0._ZN3cub18CUB_300001_SM_10006detail6reduce28DeviceReduceSingleTileKernelINS2_10policy_hubIN4cuda3std3__45tupleIJblEEEyN6thrust24THRUST_300001_SM_1000_NS8cuda_cub9__find_if7functorIS9_EEE10Policy1000ENSB_12zip_iteratorINS8_IJNSD_26transform_input_iterator_tIbNSI_INS8_IJNSB_6detail15normal_iteratorINSB_10device_ptrIKjEEEESP_EEEEENSK_22tuple_binary_predicateINS7_4lessIjEEEEEENSB_17counting_iteratorIlNSB_11use_defaultESY_SY_EEEEEEEPS9_ySF_S9_S9_NS7_10__identityEEEvT0_T1_T2_T3_T4_T6_ --------------------------
	.section	.nv.constant0._ZN3cub18CUB_300001_SM_10006detail6reduce28DeviceReduceSingleTileKernelINS2_10policy_hubIN4cuda3std3__45tupleIJblEEEyN6thrust24THRUST_300001_SM_1000_NS8cuda_cub9__find_if7functorIS9_EEE10Policy1000ENSB_12zip_iteratorINS8_IJNSD_26transform_input_iterator_tIbNSI_INS8_IJNSB_6detail15normal_iteratorINSB_10device_ptrIKjEEEESP_EEEEENSK_22tuple_binary_predicateINS7_4lessIjEEEEEENSB_17counting_iteratorIlNSB_11use_defaultESY_SY_EEEEEEEPS9_ySF_S9_S9_NS7_10__identityEEEvT0_T1_T2_T3_T4_T6_,"a",@progbits
	.sectionflags	@""
	.align	4
.nv.constant0._ZN3cub18CUB_300001_SM_10006detail6reduce28DeviceReduceSingleTileKernelINS2_10policy_hubIN4cuda3std3__45tupleIJblEEEyN6thrust24THRUST_300001_SM_1000_NS8cuda_cub9__find_if7functorIS9_EEE10Policy1000ENSB_12zip_iteratorINS8_IJNSD_26transform_input_iterator_tIbNSI_INS8_IJNSB_6detail15normal_iteratorINSB_10device_ptrIKjEEEESP_EEEEENSK_22tuple_binary_predicateINS7_4lessIjEEEEEENSB_17counting_iteratorIlNSB_11use_defaultESY_SY_EEEEEEEPS9_ySF_S9_S9_NS7_10__identityEEEvT0_T1_T2_T3_T4_T6_:
	.zero		969


//--------------------- .nv.constant0._ZN3cub18CUB_300001_SM_10006detail6reduce28DeviceReduceSingleTileKernelINS2_10policy_hubIN4cuda3std3__45tupleIJblEEEjN6thrust24THRUST_300001_SM_1000_NS8cuda_cub9__find_if7functorIS9_EEE10Policy1000EPS9_SI_iSF_S9_S9_NS7_10__identityEEEvT0_T1_T2_T3_T4_T6_ --------------------------
	.section	.nv.constant0._ZN3cub18CUB_300001_SM_10006detail6reduce28DeviceReduceSingleTileKernelINS2_10policy_hubIN4cuda3std3__45tupleIJblEEEjN6thrust24THRUST_300001_SM_1000_NS8cuda_cub9__find_if7functorIS9_EEE10Policy1000EPS9_SI_iSF_S9_S9_NS7_10__identityEEEvT0_T1_T2_T3_T4_T6_,"a",@progbits
	.sectionflags	@""
	.align	4
.nv.constant0._ZN3cub18CUB_300001_SM_10006detail6reduce28DeviceReduceSingleTileKernelINS2_10policy_hubIN4cuda3std3__45tupleIJblEEEjN6thrust24THRUST_300001_SM_1000_NS8cuda_cub9__find_if7functorIS9_EEE10Policy1000EPS9_SI_iSF_S9_S9_NS7_10__identityEEEvT0_T1_T2_T3_T4_T6_:
	.zero		937


//--------------------- .nv.constant0._ZN3cub18CUB_300001_SM_10006detail6reduce18DeviceReduceKernelINS2_10policy_hubIN4cuda3std3__45tupleIJblEEEjN6thrust24THRUST_300001_SM_1000_NS8cuda_cub9__find_if7functorIS9_EEE10Policy1000ENSB_12zip_iteratorINS8_IJNSD_26transform_input_iterator_tIbNSI_INS8_IJNSB_6detail15normal_iteratorINSB_10device_ptrIKjEEEESP_EEEEENSK_22tuple_binary_predicateINS7_4lessIjEEEEEENSB_17counting_iteratorIlNSB_11use_defaultESY_SY_EEEEEEEjSF_S9_NS7_10__identityEEEvT0_PT3_T1_NS0_13GridEvenShareIS16_EET2_T4_ --------------------------
	.section	.nv.constant0._ZN3cub18CUB_300001_SM_10006detail6reduce18DeviceReduceKernelINS2_10policy_hubIN4cuda3std3__45tupleIJblEEEjN6thrust24THRUST_300001_SM_1000_NS8cuda_cub9__find_if7functorIS9_EEE10Policy1000ENSB_12zip_iteratorINS8_IJNSD_26transform_input_iterator_tIbNSI_INS8_IJNSB_6detail15normal_iteratorINSB_10device_ptrIKjEEEESP_EEEEENSK_22tuple_binary_predicateINS7_4lessIjEEEEEENSB_17counting_iteratorIlNSB_11use_defaultESY_SY_EEEEEEEjSF_S9_NS7_10__identityEEEvT0_PT3_T1_NS0_13GridEvenShareIS16_EET2_T4_,"a",@progbits
	.sectionflags	@""
	.align	4
.nv.constant0._ZN3cub18CUB_300001_SM_10006detail6reduce18DeviceReduceKernelINS2_10policy_hubIN4cuda3std3__45tupleIJblEEEjN6thrust24THRUST_300001_SM_1000_NS8cuda_cub9__find_if7functorIS9_EEE10Policy1000ENSB_12zip_iteratorINS8_IJNSD_26transform_input_iterator_tIbNSI_INS8_IJNSB_6detail15normal_iteratorINSB_10device_ptrIKjEEEESP_EEEEENSK_22tuple_binary_predicateINS7_4lessIjEEEEEENSB_17counting_iteratorIlNSB_11use_defaultESY_SY_EEEEEEEjSF_S9_NS7_10__identityEEEvT0_PT3_T1_NS0_13GridEvenShareIS16_EET2_T4_:
	.zero		982


//--------------------- .nv.constant0._ZN3cub18CUB_300001_SM_10006detail6reduce28DeviceReduceSingleTileKernelINS2_10policy_hubIN4cuda3std3__45tupleIJblEEEjN6thrust24THRUST_300001_SM_1000_NS8cuda_cub9__find_if7functorIS9_EEE10Policy1000ENSB_12zip_iteratorINS8_IJNSD_26transform_input_iterator_tIbNSI_INS8_IJNSB_6detail15normal_iteratorINSB_10device_ptrIKjEEEESP_EEEEENSK_22tuple_binary_predicateINS7_4lessIjEEEEEENSB_17counting_iteratorIlNSB_11use_defaultESY_SY_EEEEEEEPS9_jSF_S9_S9_NS7_10__identityEEEvT0_T1_T2_T3_T4_T6_ --------------------------
	.section	.nv.constant0._ZN3cub18CUB_300001_SM_10006detail6reduce28DeviceReduceSingleTileKernelINS2_10policy_hubIN4cuda3std3__45tupleIJblEEEjN6thrust24THRUST_300001_SM_1000_NS8cuda_cub9__find_if7functorIS9_EEE10Policy1000ENSB_12zip_iteratorINS8_IJNSD_26transform_input_iterator_tIbNSI_INS8_IJNSB_6detail15normal_iteratorINSB_10device_ptrIKjEEEESP_EEEEENSK_22tuple_binary_predicateINS7_4lessIjEEEEEENSB_17counting_iteratorIlNSB_11use_defaultESY_SY_EEEEEEEPS9_jSF_S9_S9_NS7_10__identityEEEvT0_T1_T2_T3_T4_T6_,"a",@progbits
	.sectionflags	@""
	.align	4
.nv.constant0._ZN3cub18CUB_300001_SM_10006detail6reduce28DeviceReduceSingleTileKernelINS2_10policy_hubIN4cuda3std3__45tupleIJblEEEjN6thrust24THRUST_300001_SM_1000_NS8cuda_cub9__find_if7functorIS9_EEE10Policy1000ENSB_12zip_iteratorINS8_IJNSD_26transform_input_iterator_tIbNSI_INS8_IJNSB_6detail15normal_iteratorINSB_10device_ptrIKjEEEESP_EEEEENSK_22tuple_binary_predicateINS7_4lessIjEEEEEENSB_17counting_iteratorIlNSB_11use_defaultESY_SY_EEEEEEEPS9_jSF_S9_S9_NS7_10__identityEEEvT0_T1_T2_T3_T4_T6_:
	.zero		961


//--------------------- .nv.constant0._ZN3cub18CUB_300001_SM_10006detail8for_each13static_kernelINS2_12policy_hub_t12policy_500_tEmN6thrust24THRUST_300001_SM_1000_NS8cuda_cub20__uninitialized_fill7functorINS7_10device_ptrIiEEiEEEEvT0_T1_ --------------------------
	.section	.nv.constant0._ZN3cub18CUB_300001_SM_10006detail8for_each13static_kernelINS2_12policy_hub_t12policy_500_tEmN6thrust24THRUST_300001_SM_1000_NS8cuda_cub20__uninitialized_fill7functorINS7_10device_ptrIiEEiEEEEvT0_T1_,"a",@progbits
	.sectionflags	@""
	.align	4
.nv.constant0._ZN3cub18CUB_300001_SM_10006detail8for_each13static_kernelINS2_12policy_hub_t12policy_500_tEmN6thrust24THRUST_300001_SM_1000_NS8cuda_cub20__uninitialized_fill7functorINS7_10device_ptrIiEEiEEEEvT0_T1_:
	.zero		920


//--------------------- .nv.constant0._ZN3cub18CUB_300001_SM_10006detail8for_each13static_kernelINS2_12policy_hub_t12policy_500_tEmN6thrust24THRUST_300001_SM_1000_NS8cuda_cub20__uninitialized_fill7functorINS7_10device_ptrIjEEjEEEEvT0_T1_ --------------------------
	.section	.nv.constant0._ZN3cub18CUB_300001_SM_10006detail8for_each13static_kernelINS2_12policy_hub_t12policy_500_tEmN6thrust24THRUST_300001_SM_1000_NS8cuda_cub20__uninitialized_fill7functorINS7_10device_ptrIjEEjEEEEvT0_T1_,"a",@progbits
	.sectionflags	@""
	.align	4
.nv.constant0._ZN3cub18CUB_300001_SM_10006detail8for_each13static_kernelINS2_12policy_hub_t12policy_500_tEmN6thrust24THRUST_300001_SM_1000_NS8cuda_cub20__uninitialized_fill7functorINS7_10device_ptrIjEEjEEEEvT0_T1_:
	.zero		920


//--------------------- .nv.constant0._ZN3cub18CUB_300001_SM_10006detail11EmptyKernelIvEEvv --------------------------
	.section	.nv.constant0._ZN3cub18CUB_300001_SM_10006detail11EmptyKernelIvEEvv,"a",@progbits
	.sectionflags	@""
	.align	4
.nv.constant0._ZN3cub18CUB_300001_SM_10006detail11EmptyKernelIvEEvv:
	.zero		896


//--------------------- .nv.constant0._Z7scatterPKjPjiiPKiS3_i --------------------------
	.section	.nv.constant0._Z7scatterPKjPjiiPKiS3_i,"a",@progbits
	.sectionflags	@""
	.align	4
.nv.constant0._Z7scatterPKjPjiiPKiS3_i:
	.zero		940


//--------------------- .nv.constant0._Z18compute_predicatesPKjiiPiS1_ --------------------------
	.section	.nv.constant0._Z18compute_predicatesPKjiiPiS1_,"a",@progbits
	.sectionflags	@""
	.align	4
.nv.constant0._Z18compute_predicatesPKjiiPiS1_:
	.zero		928


//--------------------- SYMBOLS --------------------------

	.type		.nv.reservedSmem.offset0,@object
	.size		.nv.reservedSmem.offset0,0x4
	.type		.nv.reservedSmem.cap,@object
	.size		.nv.reservedSmem.cap,0x4
